def matmul_kernel(
    a_ptr,
    b_ptr,
    c_ptr,
    M,
    N,
    K,
    stride_am,
    stride_ak,
    stride_bk,
    stride_bn,
    stride_cm,
    stride_cn,
    BLOCK_M: tl.constexpr,
    BLOCK_N: tl.constexpr,
    BLOCK_K: tl.constexpr,
    GROUP_M: tl.constexpr,
):
    pid = tl.program_id(axis=0)
    num_pid_m = tl.cdiv(M, BLOCK_M)
    num_pid_n = tl.cdiv(N, BLOCK_N)
    num_pid_in_group = GROUP_M * num_pid_n
    group_id = pid // num_pid_in_group
    first_pid_m = group_id * GROUP_M
    group_size_m = min(num_pid_m - first_pid_m, GROUP_M)
    pid_m = first_pid_m + ((pid % num_pid_in_group) % group_size_m)
    pid_n = (pid % num_pid_in_group) // group_size_m

    offs_am = (pid_m * BLOCK_M + tl.arange(0, BLOCK_M)) % M
    offs_bn = (pid_n * BLOCK_N + tl.arange(0, BLOCK_N)) % N
    offs_k = tl.arange(0, BLOCK_K)
    a_ptrs = a_ptr + offs_am[:, None] * stride_am + offs_k[None, :] * stride_ak
    b_ptrs = b_ptr + offs_k[:, None] * stride_bk + offs_bn[None, :] * stride_bn

    acc = tl.zeros((BLOCK_M, BLOCK_N), dtype=tl.float32)
    for kk in range(0, tl.cdiv(K, BLOCK_K)):
        a = tl.load(a_ptrs, mask=offs_k[None, :] < K - kk * BLOCK_K, other=0.0)
        b = tl.load(b_ptrs, mask=offs_k[:, None] < K - kk * BLOCK_K, other=0.0)
        acc = tl.dot(a, b, acc)
        a_ptrs += BLOCK_K * stride_ak
        b_ptrs += BLOCK_K * stride_bk

    c = acc.to(c_ptr.dtype.element_ty)
    offs_cm = pid_m * BLOCK_M + tl.arange(0, BLOCK_M)
    offs_cn = pid_n * BLOCK_N + tl.arange(0, BLOCK_N)
    c_ptrs = c_ptr + offs_cm[:, None] * stride_cm + offs_cn[None, :] * stride_cn
    mask = (offs_cm[:, None] < M) & (offs_cn[None, :] < N)
    tl.store(c_ptrs, c, mask=mask)

# config = {"BLOCK_K": 128, "BLOCK_M": 64, "BLOCK_N": 64, "GROUP_M": 8, "arch": "sm_100", "dtype": "fp32", "num_ctas": 1, "num_stages": 3, "num_warps": 2}
# arch = sm_100


// ===== COMPILED SASS (sm_100a) =====

	.target	sm_100a

	.elftype	@"ET_EXEC"


//--------------------- .note.nv.tkinfo           --------------------------
	.section	.note.nv.tkinfo,"",@"SHT_NOTE"
	.sectionflags	@"SHF_NOTE_NV_TKINFO"
	.tkinfo
        /*0018*/ 	.word	0x00000081
        /*0030*/ 	.string	""
        /*0030*/ 	.string	"ptxas-blackwell"
        /*0030*/ 	.string	"Cuda compilation tools, release 12.9, V12.9.86"
        /*0030*/ 	.string	"Build cuda_12.9.r12.9/compiler.36037853_0"
        /*0030*/ 	.string	"-v  -suppress-debug-info  -lineinfo  -arch sm_100a "



//--------------------- .note.nv.cuver            --------------------------
	.section	.note.nv.cuver,"",@"SHT_NOTE"
	.sectionflags	@"SHF_NOTE_NV_CUVER"
        /*0018*/ 	.short	0x0001
        /*001a*/ 	.short	0x0064
        /*001c*/ 	.short	0x0001
        /*001e*/ 	.short	0x0000
        /*0020*/ 	.short	0x0001
        /*0022*/ 	.short	0x0000


//--------------------- .nv.info                  --------------------------
	.section	.nv.info,"",@"SHT_CUDA_INFO"
	.align	4


	//----- nvinfo : EIATTR_REGCOUNT
	.align		4
        /*0000*/ 	.byte	0x04, 0x2f
        /*0002*/ 	.short	(.L_1 - .L_0)
	.align		4
.L_0:
        /*0004*/ 	.word	index@(matmul_kernel)
        /*0008*/ 	.word	0x000000ff


	//----- nvinfo : EIATTR_FRAME_SIZE
	.align		4
.L_1:
        /*000c*/ 	.byte	0x04, 0x11
        /*000e*/ 	.short	(.L_3 - .L_2)
	.align		4
.L_2:
        /*0010*/ 	.word	index@(matmul_kernel)
        /*0014*/ 	.word	0x00000dc8


	//----- nvinfo : EIATTR_MIN_STACK_SIZE
	.align		4
.L_3:
        /*0018*/ 	.byte	0x04, 0x12
        /*001a*/ 	.short	(.L_5 - .L_4)
	.align		4
.L_4:
        /*001c*/ 	.word	index@(matmul_kernel)
        /*0020*/ 	.word	0x00000dc8
.L_5:


//--------------------- .nv.info.matmul_kernel    --------------------------
	.section	.nv.info.matmul_kernel,"",@"SHT_CUDA_INFO"
	.sectionflags	@""
	.align	4


	//----- nvinfo : EIATTR_CUDA_API_VERSION
	.align		4
        /*0000*/ 	.byte	0x04, 0x37
        /*0002*/ 	.short	(.L_7 - .L_6)
.L_6:
        /*0004*/ 	.word	0x00000081


	//----- nvinfo : EIATTR_KPARAM_INFO
	.align		4
.L_7:
        /*0008*/ 	.byte	0x04, 0x17
        /*000a*/ 	.short	(.L_9 - .L_8)
.L_8:
        /*000c*/ 	.word	0x00000000
        /*0010*/ 	.short	0x000d
        /*0012*/ 	.short	0x0048
        /*0014*/ 	.byte	0x00, 0xf4, 0x21, 0x00


	//----- nvinfo : EIATTR_KPARAM_INFO
	.align		4
.L_9:
        /*0018*/ 	.byte	0x04, 0x17
        /*001a*/ 	.short	(.L_11 - .L_10)
.L_10:
        /*001c*/ 	.word	0x00000000
        /*0020*/ 	.short	0x000c
        /*0022*/ 	.short	0x0040
        /*0024*/ 	.byte	0x00, 0xf4, 0x21, 0x00


	//----- nvinfo : EIATTR_KPARAM_INFO
	.align		4
.L_11:
        /*0028*/ 	.byte	0x04, 0x17
        /*002a*/ 	.short	(.L_13 - .L_12)
.L_12:
        /*002c*/ 	.word	0x00000000
        /*0030*/ 	.short	0x000b
        /*0032*/ 	.short	0x0038
        /*0034*/ 	.byte	0x00, 0xf0, 0x11, 0x00


	//----- nvinfo : EIATTR_KPARAM_INFO
	.align		4
.L_13:
        /*0038*/ 	.byte	0x04, 0x17
        /*003a*/ 	.short	(.L_15 - .L_14)
.L_14:
        /*003c*/ 	.word	0x00000000
        /*0040*/ 	.short	0x000a
        /*0042*/ 	.short	0x0034
        /*0044*/ 	.byte	0x00, 0xf0, 0x11, 0x00


	//----- nvinfo : EIATTR_KPARAM_INFO
	.align		4
.L_15:
        /*0048*/ 	.byte	0x04, 0x17
        /*004a*/ 	.short	(.L_17 - .L_16)
.L_16:
        /*004c*/ 	.word	0x00000000
        /*0050*/ 	.short	0x0009
        /*0052*/ 	.short	0x0030
        /*0054*/ 	.byte	0x00, 0xf0, 0x11, 0x00


	//----- nvinfo : EIATTR_KPARAM_INFO
	.align		4
.L_17:
        /*0058*/ 	.byte	0x04, 0x17
        /*005a*/ 	.short	(.L_19 - .L_18)
.L_18:
        /*005c*/ 	.word	0x00000000
        /*0060*/ 	.short	0x0008
        /*0062*/ 	.short	0x002c
        /*0064*/ 	.byte	0x00, 0xf0, 0x11, 0x00


	//----- nvinfo : EIATTR_KPARAM_INFO
	.align		4
.L_19:
        /*0068*/ 	.byte	0x04, 0x17
        /*006a*/ 	.short	(.L_21 - .L_20)
.L_20:
        /*006c*/ 	.word	0x00000000
        /*0070*/ 	.short	0x0007
        /*0072*/ 	.short	0x0028
        /*0074*/ 	.byte	0x00, 0xf0, 0x11, 0x00


	//----- nvinfo : EIATTR_KPARAM_INFO
	.align		4
.L_21:
        /*0078*/ 	.byte	0x04, 0x17
        /*007a*/ 	.short	(.L_23 - .L_22)
.L_22:
        /*007c*/ 	.word	0x00000000
        /*0080*/ 	.short	0x0006
        /*0082*/ 	.short	0x0024
        /*0084*/ 	.byte	0x00, 0xf0, 0x11, 0x00


	//----- nvinfo : EIATTR_KPARAM_INFO
	.align		4
.L_23:
        /*0088*/ 	.byte	0x04, 0x17
        /*008a*/ 	.short	(.L_25 - .L_24)
.L_24:
        /*008c*/ 	.word	0x00000000
        /*0090*/ 	.short	0x0005
        /*0092*/ 	.short	0x0020
        /*0094*/ 	.byte	0x00, 0xf0, 0x11, 0x00


	//----- nvinfo : EIATTR_KPARAM_INFO
	.align		4
.L_25:
        /*0098*/ 	.byte	0x04, 0x17
        /*009a*/ 	.short	(.L_27 - .L_26)
.L_26:
        /*009c*/ 	.word	0x00000000
        /*00a0*/ 	.short	0x0004
        /*00a2*/ 	.short	0x001c
        /*00a4*/ 	.byte	0x00, 0xf0, 0x11, 0x00


	//----- nvinfo : EIATTR_KPARAM_INFO
	.align		4
.L_27:
        /*00a8*/ 	.byte	0x04, 0x17
        /*00aa*/ 	.short	(.L_29 - .L_28)
.L_28:
        /*00ac*/ 	.word	0x00000000
        /*00b0*/ 	.short	0x0003
        /*00b2*/ 	.short	0x0018
        /*00b4*/ 	.byte	0x00, 0xf0, 0x11, 0x00


	//----- nvinfo : EIATTR_KPARAM_INFO
	.align		4
.L_29:
        /*00b8*/ 	.byte	0x04, 0x17
        /*00ba*/ 	.short	(.L_31 - .L_30)
.L_30:
        /*00bc*/ 	.word	0x00000000
        /*00c0*/ 	.short	0x0002
        /*00c2*/ 	.short	0x0010
        /*00c4*/ 	.byte	0x00, 0xf4, 0x21, 0x00


	//----- nvinfo : EIATTR_KPARAM_INFO
	.align		4
.L_31:
        /*00c8*/ 	.byte	0x04, 0x17
        /*00ca*/ 	.short	(.L_33 - .L_32)
.L_32:
        /*00cc*/ 	.word	0x00000000
        /*00d0*/ 	.short	0x0001
        /*00d2*/ 	.short	0x0008
        /*00d4*/ 	.byte	0x00, 0xf4, 0x21, 0x00


	//----- nvinfo : EIATTR_KPARAM_INFO
	.align		4
.L_33:
        /*00d8*/ 	.byte	0x04, 0x17
        /*00da*/ 	.short	(.L_35 - .L_34)
.L_34:
        /*00dc*/ 	.word	0x00000000
        /*00e0*/ 	.short	0x0000
        /*00e2*/ 	.short	0x0000
        /*00e4*/ 	.byte	0x00, 0xf4, 0x21, 0x00


	//----- nvinfo : EIATTR_SPARSE_MMA_MASK
	.align		4
.L_35:
        /*00e8*/ 	.byte	0x03, 0x50
        /*00ea*/ 	.short	0x0000


	//----- nvinfo : EIATTR_MAXREG_COUNT
	.align		4
        /*00ec*/ 	.byte	0x03, 0x1b
        /*00ee*/ 	.short	0x00ff


	//----- nvinfo : EIATTR_NUM_BARRIERS
	.align		4
        /*00f0*/ 	.byte	0x02, 0x4c
        /*00f2*/ 	.byte	0x01
	.zero		1


	//----- nvinfo : EIATTR_ANNOTATIONS
	.align		4
        /*00f4*/ 	.byte	0x04, 0x55
        /*00f6*/ 	.short	(.L_37 - .L_36)


	//   ....[0]....
.L_36:
        /*00f8*/ 	.word	0x00000001
        /*00fc*/ 	.byte	0x30, 0x0a, 0x00, 0x00, 0x01, 0x00, 0x00, 0x00, 0xd0, 0x0a, 0x00, 0x00, 0x01, 0x00, 0x00, 0x00
        /* <DEDUP_REMOVED lines=1159> */
        /*497c*/ 	.byte	0x70, 0x22, 0x02, 0x00


	//----- nvinfo : EIATTR_VRC_CTA_INIT_COUNT
	.align		4
.L_37:
        /*4980*/ 	.byte	0x02, 0x4a
	.zero		1
	.zero		1


	//----- nvinfo : EIATTR_EXIT_INSTR_OFFSETS
	.align		4
        /*4984*/ 	.byte	0x04, 0x1c
        /*4986*/ 	.short	(.L_39 - .L_38)


	//   ....[0]....
.L_38:
        /*4988*/ 	.word	0x00022570


	//   ....[1]....
        /*498c*/ 	.word	0x00022590


	//----- nvinfo : EIATTR_REQNTID
	.align		4
.L_39:
        /*4990*/ 	.byte	0x04, 0x10
        /*4992*/ 	.short	(.L_41 - .L_40)
.L_40:
        /*4994*/ 	.word	0x00000040
        /*4998*/ 	.word	0x00000001
        /*499c*/ 	.word	0x00000001


	//----- nvinfo : EIATTR_CBANK_PARAM_SIZE
	.align		4
.L_41:
        /*49a0*/ 	.byte	0x03, 0x19
        /*49a2*/ 	.short	0x0050


	//----- nvinfo : EIATTR_PARAM_CBANK
	.align		4
        /*49a4*/ 	.byte	0x04, 0x0a
        /*49a6*/ 	.short	(.L_43 - .L_42)
	.align		4
.L_42:
        /*49a8*/ 	.word	index@(.nv.constant0.matmul_kernel)
        /*49ac*/ 	.short	0x0380
        /*49ae*/ 	.short	0x0050


	//----- nvinfo : EIATTR_SW_WAR
	.align		4
.L_43:
        /*49b0*/ 	.byte	0x04, 0x36
        /*49b2*/ 	.short	(.L_45 - .L_44)
.L_44:
        /*49b4*/ 	.word	0x00000008
.L_45:


//--------------------- .nv.compat                --------------------------
	.section	.nv.compat,"",@"SHT_CUDA_COMPAT_INFO"
	.align	4
        /*0000*/ 	.byte	0x02, 0x02, 0x01, 0x00, 0x02, 0x05, 0x05, 0x00, 0x02, 0x03, 0x00, 0x00, 0x02, 0x06, 0x01, 0x00


//--------------------- .nv.callgraph             --------------------------
	.section	.nv.callgraph,"",@"SHT_CUDA_CALLGRAPH"
	.align	4
	.sectionentsize	8
	.align		4
        /*0000*/ 	.word	0x00000000
	.align		4
        /*0004*/ 	.word	0xffffffff
	.align		4
        /*0008*/ 	.word	0x00000000
	.align		4
        /*000c*/ 	.word	0xfffffffe
	.align		4
        /*0010*/ 	.word	0x00000000
	.align		4
        /*0014*/ 	.word	0xfffffffd
	.align		4
        /*0018*/ 	.word	0x00000000
	.align		4
        /*001c*/ 	.word	0xfffffffc


//--------------------- .text.matmul_kernel       --------------------------
	.section	.text.matmul_kernel,"ax",@progbits
	.align	128
        .global         matmul_kernel
        .type           matmul_kernel,@function
        .size           matmul_kernel,(.L_x_3 - matmul_kernel)
        .other          matmul_kernel,@"STO_CUDA_ENTRY STV_DEFAULT"
matmul_kernel:
.text.matmul_kernel:
[----:B------:R-:W1:Y:S08]  /*0000*/  LDC R1, c[0x0][0x37c] ;  /* 0x0000df00ff017b82 */ /* 0x000e700000000800 */
[----:B------:R-:W2:Y:S01]  /*0010*/  LDC.64 R28, c[0x0][0x398] ;  /* 0x0000e600ff1c7b82 */ /* 0x000ea20000000a00 */
[----:B------:R-:W3:Y:S01]  /*0020*/  S2R R5, SR_CTAID.X ;  /* 0x0000000000057919 */ /* 0x000ee20000002500 */
[----:B-1----:R-:W-:Y:S01]  /*0030*/  VIADD R1, R1, 0xfffff238 ;  /* 0xfffff23801017836 */ /* 0x002fe20000000000 */
[----:B------:R-:W1:Y:S01]  /*0040*/  LDCU.128 UR12, c[0x0][0x380] ;  /* 0x00007000ff0c77ac */ /* 0x000e620008000c00 */
[----:B------:R-:W4:Y:S01]  /*0050*/  S2R R140, SR_TID.X ;  /* 0x00000000008c7919 */ /* 0x000f220000002100 */
[----:B------:R-:W1:Y:S03]  /*0060*/  LDCU.64 UR8, c[0x0][0x358] ;  /* 0x00006b00ff0877ac */ /* 0x000e660008000a00 */
[----:B------:R-:W1:Y:S01]  /*0070*/  LDC.64 R240, c[0x0][0x3a8] ;  /* 0x0000ea00fff07b82 */ /* 0x000e620000000a00 */
[----:B------:R-:W-:Y:S01]  /*0080*/  UMOV UR4, 0x400 ;  /* 0x0000040000047882 */ /* 0x000fe20000000000 */
[----:B------:R-:W1:Y:S06]  /*0090*/  LDCU UR6, c[0x0][0x3a0] ;  /* 0x00007400ff0677ac */ /* 0x000e6c0008000800 */
[----:B------:R-:W1:Y:S01]  /*00a0*/  S2UR UR5, SR_CgaCtaId ;  /* 0x00000000000579c3 */ /* 0x000e620000008800 */
[----:B--2---:R-:W-:-:S05]  /*00b0*/  VIADD R0, R29, 0x3f ;  /* 0x0000003f1d007836 */ /* 0x004fca0000000000 */
[----:B------:R-:W-:Y:S01]  /*00c0*/  SHF.R.S32.HI R3, RZ, 0x1f, R0 ;  /* 0x0000001fff037819 */ /* 0x000fe20000011400 */
[----:B-1----:R-:W-:-:S03]  /*00d0*/  IMAD R246, R240, 0x64, RZ ;  /* 0x00000064f0f67824 */ /* 0x002fc600078e02ff */
[----:B------:R-:W-:Y:S01]  /*00e0*/  LEA.HI R3, R3, R0, RZ, 0x6 ;  /* 0x0000000003037211 */ /* 0x000fe200078f30ff */
[C---:B------:R-:W-:Y:S01]  /*00f0*/  IMAD R150, R240.reuse, 0x88, RZ ;  /* 0x00000088f0967824 */ /* 0x040fe200078e02ff */
[----:B---3--:R-:W-:Y:S01]  /*0100*/  IABS R8, R5 ;  /* 0x0000000500087213 */ /* 0x008fe20000000000 */
[C---:B------:R-:W-:Y:S01]  /*0110*/  IMAD R200, R240.reuse, 0x8c, RZ ;  /* 0x0000008cf0c87824 */ /* 0x040fe200078e02ff */
[----:B------:R-:W-:Y:S01]  /*0120*/  SHF.R.S32.HI R3, RZ, 0x6, R3 ;  /* 0x00000006ff037819 */ /* 0x000fe20000011403 */
[C---:B------:R-:W-:Y:S02]  /*0130*/  IMAD R142, R240.reuse, 0x98, RZ ;  /* 0x00000098f08e7824 */ /* 0x040fe400078e02ff */
[C---:B------:R-:W-:Y:S01]  /*0140*/  IMAD R216, R240.reuse, 0x9c, RZ ;  /* 0x0000009cf0d87824 */ /* 0x040fe200078e02ff */
[----:B------:R-:W-:Y:S01]  /*0150*/  ULEA UR4, UR5, UR4, 0x18 ;  /* 0x0000000405047291 */ /* 0x000fe2000f8ec0ff */
[----:B------:R-:W-:Y:S01]  /*0160*/  IMAD.SHL.U32 R4, R3, 0x8, RZ ;  /* 0x0000000803047824 */ /* 0x000fe200078e00ff */
[----:B------:R-:W1:Y:S01]  /*0170*/  LDCU UR5, c[0x0][0x3a0] ;  /* 0x00007400ff0577ac */ /* 0x000e620008000800 */
[----:B------:R-:W-:-:S02]  /*0180*/  IMAD R182, R240, 0xa8, RZ ;  /* 0x000000a8f0b67824 */ /* 0x000fc400078e02ff */
[C---:B------:R-:W-:Y:S01]  /*0190*/  IMAD R206, R240.reuse, 0xac, RZ ;  /* 0x000000acf0ce7824 */ /* 0x040fe200078e02ff */
[-C--:B------:R-:W-:Y:S01]  /*01a0*/  IABS R7, R4.reuse ;  /* 0x0000000400077213 */ /* 0x080fe20000000000 */
[C---:B------:R-:W-:Y:S01]  /*01b0*/  IMAD R144, R240.reuse, 0xb8, RZ ;  /* 0x000000b8f0907824 */ /* 0x040fe200078e02ff */
[----:B------:R-:W-:Y:S01]  /*01c0*/  IABS R10, R4 ;  /* 0x00000004000a7213 */ /* 0x000fe20000000000 */
[C---:B------:R-:W-:Y:S01]  /*01d0*/  IMAD R218, R240.reuse, 0xbc, RZ ;  /* 0x000000bcf0da7824 */ /* 0x040fe200078e02ff */
[----:B------:R-:W2:Y:S01]  /*01e0*/  I2F.RP R0, R7 ;  /* 0x0000000700007306 */ /* 0x000ea20000209400 */
[C---:B------:R-:W-:Y:S02]  /*01f0*/  IMAD R146, R240.reuse, 0xc8, RZ ;  /* 0x000000c8f0927824 */ /* 0x040fe400078e02ff */
[C---:B------:R-:W-:Y:S02]  /*0200*/  IMAD R210, R240.reuse, 0xcc, RZ ;  /* 0x000000ccf0d27824 */ /* 0x040fe400078e02ff */
[----:B------:R-:W-:-:S02]  /*0210*/  IMAD R162, R240, 0xd8, RZ ;  /* 0x000000d8f0a27824 */ /* 0x000fc400078e02ff */
[C---:B------:R-:W-:Y:S02]  /*0220*/  IMAD R242, R240.reuse, 0xdc, RZ ;  /* 0x000000dcf0f27824 */ /* 0x040fe400078e02ff */
[C---:B------:R-:W-:Y:S02]  /*0230*/  IMAD R152, R240.reuse, 0xe8, RZ ;  /* 0x000000e8f0987824 */ /* 0x040fe400078e02ff */
[C---:B------:R-:W-:Y:S02]  /*0240*/  IMAD R212, R240.reuse, 0xec, RZ ;  /* 0x000000ecf0d47824 */ /* 0x040fe400078e02ff */
[C---:B------:R-:W-:Y:S01]  /*0250*/  IMAD R164, R240.reuse, 0xf8, RZ ;  /* 0x000000f8f0a47824 */ /* 0x040fe200078e02ff */
[----:B--2---:R-:W2:Y:S01]  /*0260*/  MUFU.RCP R0, R0 ;  /* 0x0000000000007308 */ /* 0x004ea20000001000 */
[C---:B------:R-:W-:Y:S02]  /*0270*/  IMAD R214, R240.reuse, 0xfc, RZ ;  /* 0x000000fcf0d67824 */ /* 0x040fe400078e02ff */
[----:B------:R-:W-:-:S02]  /*0280*/  IMAD R156, R240, 0x108, RZ ;  /* 0x00000108f09c7824 */ /* 0x000fc400078e02ff */
[C---:B------:R-:W-:Y:S02]  /*0290*/  IMAD R230, R240.reuse, 0x10c, RZ ;  /* 0x0000010cf0e67824 */ /* 0x040fe400078e02ff */
[C---:B------:R-:W-:Y:S02]  /*02a0*/  IMAD R194, R240.reuse, 0x118, RZ ;  /* 0x00000118f0c27824 */ /* 0x040fe400078e02ff */
[C---:B------:R-:W-:Y:S02]  /*02b0*/  IMAD R220, R240.reuse, 0x11c, RZ ;  /* 0x0000011cf0dc7824 */ /* 0x040fe400078e02ff */
[C---:B------:R-:W-:Y:S02]  /*02c0*/  IMAD R158, R240.reuse, 0x128, RZ ;  /* 0x00000128f09e7824 */ /* 0x040fe400078e02ff */
[C---:B------:R-:W-:Y:S02]  /*02d0*/  IMAD R236, R240.reuse, 0x12c, RZ ;  /* 0x0000012cf0ec7824 */ /* 0x040fe400078e02ff */
[----:B------:R-:W-:-:S02]  /*02e0*/  IMAD R160, R240, 0x138, RZ ;  /* 0x00000138f0a07824 */ /* 0x000fc400078e02ff */
[----:B--2---:R-:W-:Y:S02]  /*02f0*/  VIADD R2, R0, 0xffffffe ;  /* 0x0ffffffe00027836 */ /* 0x004fe40000000000 */
[----:B------:R-:W-:Y:S01]  /*0300*/  IMAD.MOV R0, RZ, RZ, -R10 ;  /* 0x000000ffff007224 */ /* 0x000fe200078e0a0a */
[----:B------:R-:W-:Y:S01]  /*0310*/  IABS R10, R28 ;  /* 0x0000001c000a7213 */ /* 0x000fe20000000000 */
[----:B------:R2:W3:Y:S01]  /*0320*/  F2I.FTZ.U32.TRUNC.NTZ R3, R2 ;  /* 0x0000000200037305 */ /* 0x0004e2000021f000 */
[C---:B------:R-:W-:Y:S02]  /*0330*/  IMAD R224, R240.reuse, 0x13c, RZ ;  /* 0x0000013cf0e07824 */ /* 0x040fe400078e02ff */
[C---:B------:R-:W-:Y:S02]  /*0340*/  IMAD R176, R240.reuse, 0x148, RZ ;  /* 0x00000148f0b07824 */ /* 0x040fe400078e02ff */
[C---:B------:R-:W-:Y:S02]  /*0350*/  IMAD R238, R240.reuse, 0x14c, RZ ;  /* 0x0000014cf0ee7824 */ /* 0x040fe400078e02ff */
[----:B------:R-:W-:-:S02]  /*0360*/  IMAD R166, R240, 0x158, RZ ;  /* 0x00000158f0a67824 */ /* 0x000fc400078e02ff */
[----:B--2---:R-:W-:Y:S02]  /*0370*/  IMAD.MOV.U32 R2, RZ, RZ, RZ ;  /* 0x000000ffff027224 */ /* 0x004fe400078e00ff */
[C---:B------:R-:W-:Y:S02]  /*0380*/  IMAD R226, R240.reuse, 0x15c, RZ ;  /* 0x0000015cf0e27824 */ /* 0x040fe400078e02ff */
[C---:B------:R-:W-:Y:S01]  /*0390*/  IMAD R178, R240.reuse, 0x168, RZ ;  /* 0x00000168f0b27824 */ /* 0x040fe200078e02ff */
[----:B---3--:R-:W-:Y:S01]  /*03a0*/  IADD3 R6, PT, PT, RZ, -R3, RZ ;  /* 0x80000003ff067210 */ /* 0x008fe20007ffe0ff */
[C---:B------:R-:W-:Y:S02]  /*03b0*/  IMAD R228, R240.reuse, 0x16c, RZ ;  /* 0x0000016cf0e47824 */ /* 0x040fe400078e02ff */
[----:B------:R-:W-:Y:S02]  /*03c0*/  IMAD R170, R240, 0x178, RZ ;  /* 0x00000178f0aa7824 */ /* 0x000fe400078e02ff */
[----:B------:R-:W-:-:S02]  /*03d0*/  IMAD R9, R6, R7, RZ ;  /* 0x0000000706097224 */ /* 0x000fc400078e02ff */
[----:B------:R-:W-:Y:S02]  /*03e0*/  IMAD.MOV.U32 R6, RZ, RZ, R8 ;  /* 0x000000ffff067224 */ /* 0x000fe400078e0008 */
[----:B------:R-:W-:-:S04]  /*03f0*/  IMAD.HI.U32 R3, R3, R9, R2 ;  /* 0x0000000903037227 */ /* 0x000fc800078e0002 */
[----:B------:R-:W-:Y:S02]  /*0400*/  IMAD R172, R240, 0x5d, RZ ;  /* 0x0000005df0ac7824 */ /* 0x000fe400078e02ff */
[----:B------:R-:W-:-:S04]  /*0410*/  IMAD.HI.U32 R3, R3, R6, RZ ;  /* 0x0000000603037227 */ /* 0x000fc800078e00ff */
[----:B------:R-:W-:Y:S02]  /*0420*/  IMAD R0, R3, R0, R6 ;  /* 0x0000000003007224 */ /* 0x000fe400078e0206 */
[C---:B------:R-:W-:Y:S02]  /*0430*/  IMAD R171, R240.reuse, 0x17c, RZ ;  /* 0x0000017cf0ab7824 */ /* 0x040fe400078e02ff */
[C---:B------:R-:W-:Y:S01]  /*0440*/  IMAD R208, R240.reuse, 0x5e, RZ ;  /* 0x0000005ef0d07824 */ /* 0x040fe200078e02ff */
[----:B------:R-:W-:Y:S01]  /*0450*/  ISETP.GT.U32.AND P1, PT, R7, R0, PT ;  /* 0x000000000700720c */ /* 0x000fe20003f24070 */
[C---:B------:R-:W-:Y:S02]  /*0460*/  IMAD R173, R240.reuse, 0x180, RZ ;  /* 0x00000180f0ad7824 */ /* 0x040fe400078e02ff */
[C---:B------:R-:W-:Y:S02]  /*0470*/  IMAD R250, R240.reuse, 0x5f, RZ ;  /* 0x0000005ff0fa7824 */ /* 0x040fe400078e02ff */
[----:B------:R-:W-:-:S02]  /*0480*/  IMAD R209, R240, 0x184, RZ ;  /* 0x00000184f0d17824 */ /* 0x000fc400078e02ff */
[C---:B------:R-:W-:Y:S02]  /*0490*/  IMAD R249, R240.reuse, 0x188, RZ ;  /* 0x00000188f0f97824 */ /* 0x040fe400078e02ff */
[C---:B------:R-:W-:Y:S02]  /*04a0*/  IMAD R244, R240.reuse, 0x18c, RZ ;  /* 0x0000018cf0f47824 */ /* 0x040fe400078e02ff */
[----:B------:R-:W-:Y:S02]  /*04b0*/  IMAD R245, R240, 0x190, RZ ;  /* 0x00000190f0f57824 */ /* 0x000fe400078e02ff */
[----:B------:R-:W-:Y:S01]  /*04c0*/  @!P1 IMAD.IADD R0, R0, 0x1, -R7 ;  /* 0x0000000100009824 */ /* 0x000fe200078e0a07 */
[----:B------:R-:W-:Y:S01]  /*04d0*/  @!P1 IADD3 R3, PT, PT, R3, 0x1, RZ ;  /* 0x0000000103039810 */ /* 0x000fe20007ffe0ff */
[----:B------:R-:W-:Y:S01]  /*04e0*/  IMAD R247, R240, 0x194, RZ ;  /* 0x00000194f0f77824 */ /* 0x000fe200078e02ff */
[----:B------:R-:W-:Y:S01]  /*04f0*/  ISETP.NE.AND P1, PT, R4, RZ, PT ;  /* 0x000000ff0400720c */ /* 0x000fe20003f25270 */
[----:B------:R-:W-:Y:S01]  /*0500*/  IMAD R235, R240, 0x198, RZ ;  /* 0x00000198f0eb7824 */ /* 0x000fe200078e02ff */
[----:B------:R-:W-:Y:S01]  /*0510*/  ISETP.GE.U32.AND P0, PT, R0, R7, PT ;  /* 0x000000070000720c */ /* 0x000fe20003f06070 */
[C---:B------:R-:W-:Y:S01]  /*0520*/  IMAD R234, R240.reuse, 0x19c, RZ ;  /* 0x0000019cf0ea7824 */ /* 0x040fe200078e02ff */
[----:B------:R-:W-:Y:S01]  /*0530*/  LOP3.LUT R0, R5, R4, RZ, 0x3c, !PT ;  /* 0x0000000405007212 */ /* 0x000fe200078e3cff */
[----:B------:R-:W-:-:S02]  /*0540*/  IMAD R184, R240, 0x1a0, RZ ;  /* 0x000001a0f0b87824 */ /* 0x000fc400078e02ff */
[----:B------:R-:W-:Y:S01]  /*0550*/  IMAD R248, R240, 0x67, RZ ;  /* 0x00000067f0f87824 */ /* 0x000fe200078e02ff */
[----:B------:R-:W-:Y:S01]  /*0560*/  ISETP.GE.AND P2, PT, R0, RZ, PT ;  /* 0x000000ff0000720c */ /* 0x000fe20003f46270 */
[----:B------:R-:W-:Y:S02]  /*0570*/  VIADD R0, R28, 0x3f ;  /* 0x0000003f1c007836 */ /* 0x000fe40000000000 */
[C---:B------:R-:W-:Y:S02]  /*0580*/  IMAD R175, R240.reuse, 0x1a4, RZ ;  /* 0x000001a4f0af7824 */ /* 0x040fe400078e02ff */
[C---:B------:R-:W-:Y:S02]  /*0590*/  IMAD R174, R240.reuse, 0x1a8, RZ ;  /* 0x000001a8f0ae7824 */ /* 0x040fe400078e02ff */
[----:B------:R-:W-:Y:S02]  /*05a0*/  @P0 VIADD R3, R3, 0x1 ;  /* 0x0000000103030836 */ /* 0x000fe40000000000 */
[----:B------:R-:W-:-:S02]  /*05b0*/  IMAD R223, R240, 0x69, RZ ;  /* 0x00000069f0df7824 */ /* 0x000fc400078e02ff */
[----:B------:R-:W-:Y:S01]  /*05c0*/  IMAD.MOV.U32 R2, RZ, RZ, R3 ;  /* 0x000000ffff027224 */ /* 0x000fe200078e0003 */
[----:B------:R-:W-:Y:S01]  /*05d0*/  SHF.R.S32.HI R3, RZ, 0x1f, R0 ;  /* 0x0000001fff037819 */ /* 0x000fe20000011400 */
[C---:B------:R-:W-:Y:S02]  /*05e0*/  IMAD R222, R240.reuse, 0x6a, RZ ;  /* 0x0000006af0de7824 */ /* 0x040fe400078e02ff */
[----:B------:R-:W-:Y:S01]  /*05f0*/  @!P2 IMAD.MOV R2, RZ, RZ, -R2 ;  /* 0x000000ffff02a224 */ /* 0x000fe200078e0a02 */
[----:B------:R-:W-:Y:S01]  /*0600*/  @!P1 LOP3.LUT R2, RZ, R4, RZ, 0x33, !PT ;  /* 0x00000004ff029212 */ /* 0x000fe200078e33ff */
[C---:B------:R-:W-:Y:S01]  /*0610*/  IMAD R191, R240.reuse, 0x6b, RZ ;  /* 0x0000006bf0bf7824 */ /* 0x040fe200078e02ff */
[----:B------:R-:W-:Y:S01]  /*0620*/  LEA.HI R3, R3, R0, RZ, 0x6 ;  /* 0x0000000003037211 */ /* 0x000fe200078f30ff */
[----:B------:R-:W-:Y:S01]  /*0630*/  IMAD R188, R240, 0x1b8, RZ ;  /* 0x000001b8f0bc7824 */ /* 0x000fe200078e02ff */
[----:B------:R-:W-:Y:S01]  /*0640*/  SHF.L.U32 R16, R2, 0x3, RZ ;  /* 0x0000000302107819 */ /* 0x000fe200000006ff */
[----:B------:R-:W-:-:S02]  /*0650*/  IMAD.MOV R2, RZ, RZ, -R2 ;  /* 0x000000ffff027224 */ /* 0x000fc400078e0a02 */
[----:B------:R-:W-:Y:S01]  /*0660*/  IMAD R189, R240, 0x6d, RZ ;  /* 0x0000006df0bd7824 */ /* 0x000fe200078e02ff */
[----:B------:R-:W-:Y:S01]  /*0670*/  LEA.HI.SX32 R3, R3, -R16, 0x1a ;  /* 0x8000001003037211 */ /* 0x000fe200078fd2ff */
[----:B------:R-:W-:Y:S02]  /*0680*/  IMAD R15, R4, R2, R5 ;  /* 0x00000002040f7224 */ /* 0x000fe400078e0205 */
[----:B------:R-:W-:Y:S01]  /*0690*/  IMAD.MOV.U32 R5, RZ, RZ, R10 ;  /* 0x000000ffff057224 */ /* 0x000fe200078e000a */
[----:B------:R-:W-:Y:S01]  /*06a0*/  VIMNMX R14, PT, PT, R3, 0x8, PT ;  /* 0x00000008030e7848 */ /* 0x000fe20003fe0100 */
[C---:B------:R-:W-:Y:S01]  /*06b0*/  IMAD R185, R240.reuse, 0x6e, RZ ;  /* 0x0000006ef0b97824 */ /* 0x040fe200078e02ff */
[----:B------:R-:W-:Y:S01]  /*06c0*/  IABS R3, R29 ;  /* 0x0000001d00037213 */ /* 0x000fe20000000000 */
[----:B------:R-:W-:Y:S01]  /*06d0*/  I2F.RP R2, R5 ;  /* 0x0000000500027306 */ /* 0x000fe20000209400 */
[----:B------:R-:W-:Y:S01]  /*06e0*/  IABS R9, R14 ;  /* 0x0000000e00097213 */ /* 0x000fe20000000000 */
[----:B------:R-:W-:-:S02]  /*06f0*/  IMAD R180, R240, 0x1c8, RZ ;  /* 0x000001c8f0b47824 */ /* 0x000fc400078e02ff */
[C---:B------:R-:W-:Y:S02]  /*0700*/  IMAD R181, R240.reuse, 0x6f, RZ ;  /* 0x0000006ff0b57824 */ /* 0x040fe400078e02ff */
[C---:B------:R-:W-:Y:S02]  /*0710*/  IMAD R154, R240.reuse, 0x1c4, RZ ;  /* 0x000001c4f09a7824 */ /* 0x040fe400078e02ff */
[----:B------:R-:W2:Y:S01]  /*0720*/  I2F.RP R0, R9 ;  /* 0x0000000900007306 */ /* 0x000ea20000209400 */
[C---:B------:R-:W-:Y:S02]  /*0730*/  IMAD R155, R240.reuse, 0x71, RZ ;  /* 0x00000071f09b7824 */ /* 0x040fe400078e02ff */
[----:B------:R-:W-:-:S05]  /*0740*/  IMAD R190, R240, 0x1d8, RZ ;  /* 0x000001d8f0be7824 */ /* 0x000fca00078e02ff */
[----:B------:R-:W3:Y:S08]  /*0750*/  I2F.RP R4, R3 ;  /* 0x0000000300047306 */ /* 0x000ef00000209400 */
[----:B--2---:R-:W2:Y:S08]  /*0760*/  MUFU.RCP R0, R0 ;  /* 0x0000000000007308 */ /* 0x004eb00000001000 */
[----:B---3--:R-:W-:Y:S08]  /*0770*/  MUFU.RCP R4, R4 ;  /* 0x0000000400047308 */ /* 0x008ff00000001000 */
[----:B------:R-:W-:Y:S01]  /*0780*/  MUFU.RCP R2, R2 ;  /* 0x0000000200027308 */ /* 0x000fe20000001000 */
[----:B--2---:R-:W-:Y:S01]  /*0790*/  VIADD R6, R0, 0xffffffe ;  /* 0x0ffffffe00067836 */ /* 0x004fe20000000000 */
[----:B------:R-:W-:-:S06]  /*07a0*/  IABS R0, R15 ;  /* 0x0000000f00007213 */ /* 0x000fcc0000000000 */
[----:B------:R2:W3:Y:S02]  /*07b0*/  F2I.FTZ.U32.TRUNC.NTZ R7, R6 ;  /* 0x0000000600077305 */ /* 0x0004e4000021f000 */
[----:B--2---:R-:W-:Y:S01]  /*07c0*/  MOV R6, RZ ;  /* 0x000000ff00067202 */ /* 0x004fe20000000f00 */
[----:B---3--:R-:W-:-:S04]  /*07d0*/  IMAD.MOV R8, RZ, RZ, -R7 ;  /* 0x000000ffff087224 */ /* 0x008fc800078e0a07 */
[----:B------:R-:W-:Y:S01]  /*07e0*/  IMAD R11, R8, R9, RZ ;  /* 0x00000009080b7224 */ /* 0x000fe200078e02ff */
[----:B------:R-:W-:-:S03]  /*07f0*/  IABS R8, R14 ;  /* 0x0000000e00087213 */ /* 0x000fc60000000000 */
[----:B------:R-:W-:-:S04]  /*0800*/  IMAD.HI.U32 R6, R7, R11, R6 ;  /* 0x0000000b07067227 */ /* 0x000fc800078e0006 */
[----:B------:R-:W-:Y:S02]  /*0810*/  IMAD.MOV.U32 R7, RZ, RZ, R0 ;  /* 0x000000ffff077224 */ /* 0x000fe400078e0000 */
[----:B------:R-:W-:Y:S01]  /*0820*/  IMAD.MOV R0, RZ, RZ, -R8 ;  /* 0x000000ffff007224 */ /* 0x000fe200078e0a08 */
[----:B------:R-:W-:Y:S01]  /*0830*/  IADD3 R8, PT, PT, R2, 0xffffffe, RZ ;  /* 0x0ffffffe02087810 */ /* 0x000fe20007ffe0ff */
[----:B------:R-:W-:-:S04]  /*0840*/  IMAD.HI.U32 R6, R6, R7, RZ ;  /* 0x0000000706067227 */ /* 0x000fc800078e00ff */
[----:B------:R-:W-:Y:S02]  /*0850*/  IMAD R0, R6, R0, R7 ;  /* 0x0000000006007224 */ /* 0x000fe400078e0207 */
[----:B------:R-:W-:-:S03]  /*0860*/  VIADD R7, R4, 0xffffffe ;  /* 0x0ffffffe04077836 */ /* 0x000fc60000000000 */
[----:B------:R-:W-:-:S03]  /*0870*/  ISETP.GT.U32.AND P1, PT, R9, R0, PT ;  /* 0x000000000900720c */ /* 0x000fc60003f24070 */
[----:B------:R-:W2:Y:S10]  /*0880*/  F2I.FTZ.U32.TRUNC.NTZ R7, R7 ;  /* 0x0000000700077305 */ /* 0x000eb4000021f000 */
[----:B------:R-:W-:-:S02]  /*0890*/  @!P1 IMAD.IADD R0, R0, 0x1, -R9 ;  /* 0x0000000100009824 */ /* 0x000fc400078e0a09 */
[----:B------:R-:W-:Y:S01]  /*08a0*/  @!P1 VIADD R6, R6, 0x1 ;  /* 0x0000000106069836 */ /* 0x000fe20000000000 */
[----:B------:R-:W-:Y:S02]  /*08b0*/  ISETP.NE.AND P1, PT, R14, RZ, PT ;  /* 0x000000ff0e00720c */ /* 0x000fe40003f25270 */
[----:B------:R-:W-:Y:S02]  /*08c0*/  ISETP.GE.U32.AND P0, PT, R0, R9, PT ;  /* 0x000000090000720c */ /* 0x000fe40003f06070 */
[----:B------:R-:W-:Y:S01]  /*08d0*/  LOP3.LUT R0, R15, R14, RZ, 0x3c, !PT ;  /* 0x0000000e0f007212 */ /* 0x000fe200078e3cff */
[----:B------:R3:W1:Y:S03]  /*08e0*/  F2I.FTZ.U32.TRUNC.NTZ R9, R8 ;  /* 0x0000000800097305 */ /* 0x000666000021f000 */
[----:B------:R-:W-:Y:S01]  /*08f0*/  ISETP.GE.AND P2, PT, R0, RZ, PT ;  /* 0x000000ff0000720c */ /* 0x000fe20003f46270 */
[----:B---3--:R-:W-:-:S06]  /*0900*/  IMAD.MOV.U32 R8, RZ, RZ, RZ ;  /* 0x000000ffff087224 */ /* 0x008fcc00078e00ff */
[----:B------:R-:W-:-:S04]  /*0910*/  @P0 VIADD R6, R6, 0x1 ;  /* 0x0000000106060836 */ /* 0x000fc80000000000 */
[----:B------:R-:W-:Y:S02]  /*0920*/  IMAD.MOV.U32 R4, RZ, RZ, R6 ;  /* 0x000000ffff047224 */ /* 0x000fe400078e0006 */
[----:B--2---:R-:W-:Y:S02]  /*0930*/  IMAD.MOV R6, RZ, RZ, -R7 ;  /* 0x000000ffff067224 */ /* 0x004fe400078e0a07 */
[----:B-1----:R-:W-:Y:S01]  /*0940*/  IMAD.MOV R2, RZ, RZ, -R9 ;  /* 0x000000ffff027224 */ /* 0x002fe200078e0a09 */
[----:B------:R-:W-:Y:S01]  /*0950*/  @!P2 IADD3 R4, PT, PT, -R4, RZ, RZ ;  /* 0x000000ff0404a210 */ /* 0x000fe20007ffe1ff */
[----:B------:R-:W-:Y:S01]  /*0960*/  IMAD R13, R6, R3, RZ ;  /* 0x00000003060d7224 */ /* 0x000fe200078e02ff */
[----:B------:R-:W-:Y:S01]  /*0970*/  @!P1 LOP3.LUT R4, RZ, R14, RZ, 0x33, !PT ;  /* 0x0000000eff049212 */ /* 0x000fe200078e33ff */
[----:B------:R-:W-:Y:S02]  /*0980*/  IMAD R11, R2, R5, RZ ;  /* 0x00000005020b7224 */ /* 0x000fe400078e02ff */
[----:B------:R-:W-:-:S02]  /*0990*/  IMAD.MOV.U32 R6, RZ, RZ, RZ ;  /* 0x000000ffff067224 */ /* 0x000fc400078e00ff */
[----:B------:R-:W-:Y:S02]  /*09a0*/  IMAD.SHL.U32 R0, R4, 0x40, RZ ;  /* 0x0000004004007824 */ /* 0x000fe400078e00ff */
[----:B------:R-:W-:-:S03]  /*09b0*/  IMAD.HI.U32 R2, R9, R11, R8 ;  /* 0x0000000b09027227 */ /* 0x000fc600078e0008 */
[C---:B------:R-:W-:Y:S01]  /*09c0*/  IADD3 R25, PT, PT, R0.reuse, 0x1, RZ ;  /* 0x0000000100197810 */ /* 0x040fe20007ffe0ff */
[C---:B------:R-:W-:Y:S01]  /*09d0*/  VIADD R139, R0.reuse, 0x2 ;  /* 0x00000002008b7836 */ /* 0x040fe20000000000 */
[C---:B------:R-:W-:Y:S01]  /*09e0*/  IADD3 R136, PT, PT, R0.reuse, 0x5, RZ ;  /* 0x0000000500887810 */ /* 0x040fe20007ffe0ff */
[C---:B------:R-:W-:Y:S01]  /*09f0*/  VIADD R138, R0.reuse, 0x3 ;  /* 0x00000003008a7836 */ /* 0x040fe20000000000 */
[----:B------:R-:W-:Y:S01]  /*0a00*/  IABS R12, R25 ;  /* 0x00000019000c7213 */ /* 0x000fe20000000000 */
[----:B------:R-:W-:Y:S01]  /*0a10*/  IMAD.HI.U32 R7, R7, R13, R6 ;  /* 0x0000000d07077227 */ /* 0x000fe200078e0006 */
[----:B------:R-:W-:Y:S01]  /*0a20*/  IABS R6, R139 ;  /* 0x0000008b00067213 */ /* 0x000fe20000000000 */
[----:B------:R1:W-:Y:S01]  /*0a30*/  STL [R1+0x984], R25 ;  /* 0x0009841901007387 */ /* 0x0003e20000100800 */
[----:B------:R-:W-:Y:S01]  /*0a40*/  IABS R8, R138 ;  /* 0x0000008a00087213 */ /* 0x000fe20000000000 */
[----:B------:R-:W-:Y:S01]  /*0a50*/  IMAD.MOV R9, RZ, RZ, -R4 ;  /* 0x000000ffff097224 */ /* 0x000fe200078e0a04 */
[----:B------:R-:W-:Y:S01]  /*0a60*/  IABS R18, R136 ;  /* 0x0000008800127213 */ /* 0x000fe20000000000 */
[C---:B------:R-:W-:Y:S01]  /*0a70*/  VIADD R137, R0.reuse, 0x4 ;  /* 0x0000000400897836 */ /* 0x040fe20000000000 */
[----:B------:R-:W-:Y:S01]  /*0a80*/  IADD3 R133, PT, PT, R0, 0x7, RZ ;  /* 0x0000000700857810 */ /* 0x000fe20007ffe0ff */
[----:B------:R-:W-:Y:S01]  /*0a90*/  IMAD R9, R14, R9, R15 ;  /* 0x000000090e097224 */ /* 0x000fe200078e020f */
[----:B------:R-:W-:Y:S01]  /*0aa0*/  MOV R14, R6 ;  /* 0x00000006000e7202 */ /* 0x000fe20000000f00 */
[C---:B------:R-:W-:Y:S01]  /*0ab0*/  IMAD.HI.U32 R6, R7.reuse, R12, RZ ;  /* 0x0000000c07067227 */ /* 0x040fe200078e00ff */
[----:B------:R-:W-:Y:S01]  /*0ac0*/  IABS R11, R137 ;  /* 0x00000089000b7213 */ /* 0x000fe20000000000 */
[----:B------:R-:W-:Y:S01]  /*0ad0*/  STL [R1+0x980], R139 ;  /* 0x0009808b01007387 */ /* 0x000fe20000100800 */
[----:B------:R-:W-:Y:S01]  /*0ae0*/  IABS R20, R133 ;  /* 0x0000008500147213 */ /* 0x000fe20000000000 */
[----:B------:R-:W-:Y:S01]  /*0af0*/  IMAD.IADD R9, R16, 0x1, R9 ;  /* 0x0000000110097824 */ /* 0x000fe200078e0209 */
[C---:B------:R-:W-:Y:S01]  /*0b00*/  IADD3 R123, PT, PT, R0.reuse, 0xc, RZ ;  /* 0x0000000c007b7810 */ /* 0x040fe20007ffe0ff */
[----:B------:R-:W-:Y:S01]  /*0b10*/  IMAD.MOV.U32 R16, RZ, RZ, R8 ;  /* 0x000000ffff107224 */ /* 0x000fe200078e0008 */
[C---:B------:R-:W-:Y:S01]  /*0b20*/  IADD3 R113, PT, PT, R0.reuse, 0x11, RZ ;  /* 0x0000001100717810 */ /* 0x040fe20007ffe0ff */
[----:B------:R-:W-:Y:S01]  /*0b30*/  IMAD.HI.U32 R8, R7, R14, RZ ;  /* 0x0000000e07087227 */ /* 0x000fe200078e00ff */
[----:B------:R-:W-:Y:S01]  /*0b40*/  IABS R32, R123 ;  /* 0x0000007b00207213 */ /* 0x000fe20000000000 */
[----:B------:R-:W-:Y:S01]  /*0b50*/  STL [R1+0x97c], R138 ;  /* 0x00097c8a01007387 */ /* 0x000fe20000100800 */
[----:B------:R-:W-:Y:S01]  /*0b60*/  IABS R42, R113 ;  /* 0x00000071002a7213 */ /* 0x000fe20000000000 */
[----:B------:R-:W-:Y:S01]  /*0b70*/  IMAD.MOV R8, RZ, RZ, -R8 ;  /* 0x000000ffff087224 */ /* 0x000fe200078e0a08 */
[C---:B------:R-:W-:Y:S01]  /*0b80*/  IADD3 R103, PT, PT, R0.reuse, 0x16, RZ ;  /* 0x0000001600677810 */ /* 0x040fe20007ffe0ff */
[----:B------:R-:W-:Y:S01]  /*0b90*/  IMAD.MOV R6, RZ, RZ, -R6 ;  /* 0x000000ffff067224 */ /* 0x000fe200078e0a06 */
[C---:B------:R-:W-:Y:S01]  /*0ba0*/  IADD3 R93, PT, PT, R0.reuse, 0x1b, RZ ;  /* 0x0000001b005d7810 */ /* 0x040fe20007ffe0ff */
[C---:B------:R-:W-:Y:S01]  /*0bb0*/  IMAD R8, R3.reuse, R8, R14 ;  /* 0x0000000803087224 */ /* 0x040fe200078e020e */
[----:B------:R-:W-:Y:S01]  /*0bc0*/  IABS R52, R103 ;  /* 0x0000006700347213 */ /* 0x000fe20000000000 */
[----:B------:R-:W-:Y:S01]  /*0bd0*/  IMAD.MOV.U32 R14, RZ, RZ, R11 ;  /* 0x000000ffff0e7224 */ /* 0x000fe200078e000b */
[----:B------:R-:W-:Y:S01]  /*0be0*/  IABS R62, R93 ;  /* 0x0000005d003e7213 */ /* 0x000fe20000000000 */
[----:B------:R-:W-:Y:S01]  /*0bf0*/  IMAD R6, R3, R6, R12 ;  /* 0x0000000603067224 */ /* 0x000fe200078e020c */
[C---:B------:R-:W-:Y:S01]  /*0c00*/  IADD3 R83, PT, PT, R0.reuse, 0x20, RZ ;  /* 0x0000002000537810 */ /* 0x040fe20007ffe0ff */
[C---:B------:R-:W-:Y:S01]  /*0c10*/  IMAD.HI.U32 R11, R7.reuse, R14, RZ ;  /* 0x0000000e070b7227 */ /* 0x040fe200078e00ff */
[C---:B------:R-:W-:Y:S01]  /*0c20*/  IADD3 R73, PT, PT, R0.reuse, 0x25, RZ ;  /* 0x0000002500497810 */ /* 0x040fe20007ffe0ff */
[----:B------:R-:W-:Y:S01]  /*0c30*/  STL [R1+0x978], R137 ;  /* 0x0009788901007387 */ /* 0x000fe20000100800 */
[----:B------:R-:W-:Y:S01]  /*0c40*/  IABS R72, R83 ;  /* 0x0000005300487213 */ /* 0x000fe20000000000 */
[----:B------:R-:W-:Y:S01]  /*0c50*/  IMAD.HI.U32 R12, R7, R18, RZ ;  /* 0x00000012070c7227 */ /* 0x000fe200078e00ff */
[----:B------:R-:W-:Y:S01]  /*0c60*/  IABS R82, R73 ;  /* 0x0000004900527213 */ /* 0x000fe20000000000 */
[----:B------:R-:W-:Y:S01]  /*0c70*/  STL [R1+0x9d0], R136 ;  /* 0x0009d08801007387 */ /* 0x000fe20000100800 */
[C---:B------:R-:W-:Y:S01]  /*0c80*/  IADD3 R63, PT, PT, R0.reuse, 0x2a, RZ ;  /* 0x0000002a003f7810 */ /* 0x040fe20007ffe0ff */
[----:B------:R-:W-:Y:S01]  /*0c90*/  IMAD.MOV R13, RZ, RZ, -R11 ;  /* 0x000000ffff0d7224 */ /* 0x000fe200078e0a0b */
[C---:B------:R-:W-:Y:S01]  /*0ca0*/  IADD3 R53, PT, PT, R0.reuse, 0x2f, RZ ;  /* 0x0000002f00357810 */ /* 0x040fe20007ffe0ff */
[----:B------:R-:W-:Y:S01]  /*0cb0*/  IMAD.MOV R15, RZ, RZ, -R12 ;  /* 0x000000ffff0f7224 */ /* 0x000fe200078e0a0c */
[----:B------:R-:W-:Y:S01]  /*0cc0*/  IABS R92, R63 ;  /* 0x0000003f005c7213 */ /* 0x000fe20000000000 */
[----:B------:R-:W-:Y:S01]  /*0cd0*/  IMAD R12, R3, R13, R14 ;  /* 0x0000000d030c7224 */ /* 0x000fe200078e020e */
[----:B------:R-:W-:Y:S01]  /*0ce0*/  IABS R102, R53 ;  /* 0x0000003500667213 */ /* 0x000fe20000000000 */
[C---:B------:R-:W-:Y:S01]  /*0cf0*/  VIADD R127, R0.reuse, 0xa ;  /* 0x0000000a007f7836 */ /* 0x040fe20000000000 */
[----:B------:R-:W-:Y:S01]  /*0d00*/  IABS R10, R0 ;  /* 0x00000000000a7213 */ /* 0x000fe20000000000 */
[----:B------:R-:W-:Y:S01]  /*0d10*/  IMAD.HI.U32 R13, R7, R20, RZ ;  /* 0x00000014070d7227 */ /* 0x000fe200078e00ff */
[----:B------:R-:W-:-:S02]  /*0d20*/  IADD3 R43, PT, PT, R0, 0x34, RZ ;  /* 0x00000034002b7810 */ /* 0x000fc40007ffe0ff */
[----:B------:R-:W-:Y:S01]  /*0d30*/  IABS R26, R127 ;  /* 0x0000007f001a7213 */ /* 0x000fe20000000000 */
[----:B------:R-:W-:Y:S01]  /*0d40*/  IMAD.MOV R13, RZ, RZ, -R13 ;  /* 0x000000ffff0d7224 */ /* 0x000fe200078e0a0d */
[----:B------:R-:W-:Y:S01]  /*0d50*/  IABS R112, R43 ;  /* 0x0000002b00707213 */ /* 0x000fe20000000000 */
[C---:B------:R-:W-:Y:S01]  /*0d60*/  IMAD R14, R3.reuse, R15, R18 ;  /* 0x0000000f030e7224 */ /* 0x040fe200078e0212 */
[C---:B------:R-:W-:Y:S01]  /*0d70*/  IADD3 R33, PT, PT, R0.reuse, 0x39, RZ ;  /* 0x0000003900217810 */ /* 0x040fe20007ffe0ff */
[----:B------:R-:W-:Y:S01]  /*0d80*/  IMAD R18, R3, R13, R20 ;  /* 0x0000000d03127224 */ /* 0x000fe200078e0214 */
[C---:B------:R-:W-:Y:S01]  /*0d90*/  IADD3 R129, PT, PT, R0.reuse, 0x9, RZ ;  /* 0x0000000900817810 */ /* 0x040fe20007ffe0ff */
[----:B------:R-:W-:Y:S01]  /*0da0*/  IMAD.HI.U32 R13, R7, R26, RZ ;  /* 0x0000001a070d7227 */ /* 0x000fe200078e00ff */
[----:B------:R-:W-:Y:S02]  /*0db0*/  IABS R122, R33 ;  /* 0x00000021007a7213 */ /* 0x000fe40000000000 */
[----:B------:R-:W-:Y:S01]  /*0dc0*/  IABS R24, R129 ;  /* 0x0000008100187213 */ /* 0x000fe20000000000 */
[----:B------:R-:W-:Y:S01]  /*0dd0*/  IMAD.MOV R13, RZ, RZ, -R13 ;  /* 0x000000ffff0d7224 */ /* 0x000fe200078e0a0d */
[C---:B------:R-:W-:Y:S01]  /*0de0*/  ISETP.GT.U32.AND P1, PT, R3.reuse, R12, PT ;  /* 0x0000000c0300720c */ /* 0x040fe20003f24070 */
[C---:B------:R-:W-:Y:S01]  /*0df0*/  VIADD R117, R0.reuse, 0xf ;  /* 0x0000000f00757836 */ /* 0x040fe20000000000 */
[C---:B------:R-:W-:Y:S01]  /*0e00*/  ISETP.GT.U32.AND P4, PT, R3.reuse, R6, PT ;  /* 0x000000060300720c */ /* 0x040fe20003f84070 */
[----:B------:R-:W-:Y:S01]  /*0e10*/  IMAD R26, R3, R13, R26 ;  /* 0x0000000d031a7224 */ /* 0x000fe200078e021a */
[----:B------:R-:W-:Y:S01]  /*0e20*/  IADD3 R119, PT, PT, R0, 0xe, RZ ;  /* 0x0000000e00777810 */ /* 0x000fe20007ffe0ff */
[----:B------:R-:W-:Y:S01]  /*0e30*/  IMAD.HI.U32 R13, R7, R32, RZ ;  /* 0x00000020070d7227 */ /* 0x000fe200078e00ff */
[----:B------:R-:W-:-:S02]  /*0e40*/  IABS R38, R117 ;  /* 0x0000007500267213 */ /* 0x000fc40000000000 */
[C---:B------:R-:W-:Y:S01]  /*0e50*/  ISETP.GT.U32.AND P2, PT, R3.reuse, R14, PT ;  /* 0x0000000e0300720c */ /* 0x040fe20003f44070 */
[----:B------:R-:W-:Y:S01]  /*0e60*/  IMAD.MOV R13, RZ, RZ, -R13 ;  /* 0x000000ffff0d7224 */ /* 0x000fe200078e0a0d */
[----:B------:R-:W-:Y:S01]  /*0e70*/  IABS R36, R119 ;  /* 0x0000007700247213 */ /* 0x000fe20000000000 */
[C---:B------:R-:W-:Y:S01]  /*0e80*/  VIADD R107, R0.reuse, 0x14 ;  /* 0x00000014006b7836 */ /* 0x040fe20000000000 */
[C---:B------:R-:W-:Y:S01]  /*0e90*/  ISETP.GT.U32.AND P5, PT, R3.reuse, R8, PT ;  /* 0x000000080300720c */ /* 0x040fe20003fa4070 */
[----:B------:R-:W-:Y:S01]  /*0ea0*/  IMAD R32, R3, R13, R32 ;  /* 0x0000000d03207224 */ /* 0x000fe200078e0220 */
[----:B------:R-:W-:Y:S01]  /*0eb0*/  IADD3 R109, PT, PT, R0, 0x13, RZ ;  /* 0x00000013006d7810 */ /* 0x000fe20007ffe0ff */
[----:B------:R-:W-:Y:S01]  /*0ec0*/  IMAD.HI.U32 R13, R7, R38, RZ ;  /* 0x00000026070d7227 */ /* 0x000fe200078e00ff */
[----:B------:R-:W-:Y:S02]  /*0ed0*/  IABS R48, R107 ;  /* 0x0000006b00307213 */ /* 0x000fe40000000000 */
[----:B------:R-:W-:Y:S01]  /*0ee0*/  @!P4 IADD3 R6, PT, PT, R6, -R3, RZ ;  /* 0x800000030606c210 */ /* 0x000fe20007ffe0ff */
[----:B------:R-:W-:Y:S01]  /*0ef0*/  IMAD.MOV R13, RZ, RZ, -R13 ;  /* 0x000000ffff0d7224 */ /* 0x000fe200078e0a0d */
[----:B------:R-:W-:Y:S01]  /*0f00*/  IABS R46, R109 ;  /* 0x0000006d002e7213 */ /* 0x000fe20000000000 */
[C---:B------:R-:W-:Y:S01]  /*0f10*/  VIADD R97, R0.reuse, 0x19 ;  /* 0x0000001900617836 */ /* 0x040fe20000000000 */
[C---:B------:R-:W-:Y:S01]  /*0f20*/  IADD3 R99, PT, PT, R0.reuse, 0x18, RZ ;  /* 0x0000001800637810 */ /* 0x040fe20007ffe0ff */
[----:B------:R-:W-:Y:S01]  /*0f30*/  IMAD R38, R3, R13, R38 ;  /* 0x0000000d03267224 */ /* 0x000fe200078e0226 */
[----:B------:R-:W-:Y:S01]  /*0f40*/  IADD3 R89, PT, PT, R0, 0x1d, RZ ;  /* 0x0000001d00597810 */ /* 0x000fe20007ffe0ff */
[----:B------:R-:W-:Y:S01]  /*0f50*/  IMAD.HI.U32 R13, R7, R42, RZ ;  /* 0x0000002a070d7227 */ /* 0x000fe200078e00ff */
[----:B------:R-:W-:-:S02]  /*0f60*/  IABS R58, R97 ;  /* 0x00000061003a7213 */ /* 0x000fc40000000000 */
[----:B------:R-:W-:Y:S01]  /*0f70*/  IABS R56, R99 ;  /* 0x0000006300387213 */ /* 0x000fe20000000000 */
[----:B------:R-:W-:Y:S01]  /*0f80*/  IMAD.MOV R13, RZ, RZ, -R13 ;  /* 0x000000ffff0d7224 */ /* 0x000fe200078e0a0d */
[----:B------:R-:W-:Y:S01]  /*0f90*/  IABS R66, R89 ;  /* 0x0000005900427213 */ /* 0x000fe20000000000 */
[C---:B------:R-:W-:Y:S01]  /*0fa0*/  VIADD R87, R0.reuse, 0x1e ;  /* 0x0000001e00577836 */ /* 0x040fe20000000000 */
[C---:B------:R-:W-:Y:S01]  /*0fb0*/  IADD3 R79, PT, PT, R0.reuse, 0x22, RZ ;  /* 0x00000022004f7810 */ /* 0x040fe20007ffe0ff */
[----:B------:R-:W-:Y:S01]  /*0fc0*/  IMAD R42, R3, R13, R42 ;  /* 0x0000000d032a7224 */ /* 0x000fe200078e022a */
[C---:B------:R-:W-:Y:S01]  /*0fd0*/  IADD3 R69, PT, PT, R0.reuse, 0x27, RZ ;  /* 0x0000002700457810 */ /* 0x040fe20007ffe0ff */
[----:B------:R-:W-:Y:S01]  /*0fe0*/  IMAD.HI.U32 R13, R7, R48, RZ ;  /* 0x00000030070d7227 */ /* 0x000fe200078e00ff */
[----:B------:R-:W-:Y:S02]  /*0ff0*/  IABS R68, R87 ;  /* 0x0000005700447213 */ /* 0x000fe40000000000 */
[----:B------:R-:W-:Y:S01]  /*1000*/  IABS R76, R79 ;  /* 0x0000004f004c7213 */ /* 0x000fe20000000000 */
        /* <DEDUP_REMOVED lines=21> */
[----:B------:R-:W-:Y:S01]  /*1160*/  IADD3 R21, PT, PT, R0, 0x3d, RZ ;  /* 0x0000003d00157810 */ /* 0x000fe20007ffe0ff */
[----:B------:R-:W-:-:S02]  /*1170*/  IMAD R58, R3, R13, R58 ;  /* 0x0000000d033a7224 */ /* 0x000fc400078e023a */
[----:B------:R-:W-:Y:S01]  /*1180*/  IMAD.HI.U32 R13, R7, R62, RZ ;  /* 0x0000003e070d7227 */ /* 0x000fe200078e00ff */
[----:B------:R-:W-:Y:S02]  /*1190*/  IABS R98, R57 ;  /* 0x0000003900627213 */ /* 0x000fe40000000000 */
[----:B------:R-:W-:Y:S01]  /*11a0*/  IABS R130, R21 ;  /* 0x0000001500827213 */ /* 0x000fe20000000000 */
[----:B------:R-:W-:Y:S02]  /*11b0*/  IMAD.MOV R13, RZ, RZ, -R13 ;  /* 0x000000ffff0d7224 */ /* 0x000fe400078e0a0d */
[----:B------:R-:W-:Y:S02]  /*11c0*/  VIADD R47, R0, 0x32 ;  /* 0x00000032002f7836 */ /* 0x000fe40000000000 */
[----:B------:R-:W-:Y:S02]  /*11d0*/  IMAD R62, R3, R13, R62 ;  /* 0x0000000d033e7224 */ /* 0x000fe400078e023e */
[----:B------:R-:W-:Y:S01]  /*11e0*/  IMAD.HI.U32 R13, R7, R68, RZ ;  /* 0x00000044070d7227 */ /* 0x000fe200078e00ff */
[----:B------:R-:W-:-:S03]  /*11f0*/  IABS R108, R47 ;  /* 0x0000002f006c7213 */ /* 0x000fc60000000000 */
[----:B------:R-:W-:Y:S02]  /*1200*/  IMAD.MOV R13, RZ, RZ, -R13 ;  /* 0x000000ffff0d7224 */ /* 0x000fe400078e0a0d */
[----:B------:R-:W-:-:S04]  /*1210*/  IMAD.HI.U32 R4, R7, R10, RZ ;  /* 0x0000000a07047227 */ /* 0x000fc800078e00ff */
[----:B------:R-:W-:Y:S02]  /*1220*/  IMAD R68, R3, R13, R68 ;  /* 0x0000000d03447224 */ /* 0x000fe400078e0244 */
[----:B------:R-:W-:-:S04]  /*1230*/  IMAD.HI.U32 R13, R7, R72, RZ ;  /* 0x00000048070d7227 */ /* 0x000fc800078e00ff */
[----:B------:R-:W-:Y:S02]  /*1240*/  IMAD.MOV R13, RZ, RZ, -R13 ;  /* 0x000000ffff0d7224 */ /* 0x000fe400078e0a0d */
[----:B------:R-:W-:Y:S02]  /*1250*/  IMAD.MOV R4, RZ, RZ, -R4 ;  /* 0x000000ffff047224 */ /* 0x000fe400078e0a04 */
[----:B------:R-:W-:Y:S02]  /*1260*/  IMAD R72, R3, R13, R72 ;  /* 0x0000000d03487224 */ /* 0x000fe400078e0248 */
[----:B------:R-:W-:-:S04]  /*1270*/  IMAD.HI.U32 R13, R7, R78, RZ ;  /* 0x0000004e070d7227 */ /* 0x000fc800078e00ff */
[----:B------:R-:W-:Y:S02]  /*1280*/  IMAD.MOV R13, RZ, RZ, -R13 ;  /* 0x000000ffff0d7224 */ /* 0x000fe400078e0a0d */
[----:B------:R-:W-:Y:S02]  /*1290*/  VIADD R37, R0, 0x37 ;  /* 0x0000003700257836 */ /* 0x000fe40000000000 */
[----:B------:R-:W-:Y:S02]  /*12a0*/  IMAD R78, R3, R13, R78 ;  /* 0x0000000d034e7224 */ /* 0x000fe400078e024e */
[----:B------:R-:W-:Y:S01]  /*12b0*/  IMAD.HI.U32 R13, R7, R82, RZ ;  /* 0x00000052070d7227 */ /* 0x000fe200078e00ff */
[----:B------:R-:W-:-:S03]  /*12c0*/  IABS R118, R37 ;  /* 0x0000002500767213 */ /* 0x000fc60000000000 */
[----:B------:R-:W-:Y:S02]  /*12d0*/  IMAD.MOV R13, RZ, RZ, -R13 ;  /* 0x000000ffff0d7224 */ /* 0x000fe400078e0a0d */
[C---:B------:R-:W-:Y:S02]  /*12e0*/  IMAD R4, R3.reuse, R4, R10 ;  /* 0x0000000403047224 */ /* 0x040fe400078e020a */
[----:B------:R-:W-:Y:S02]  /*12f0*/  IMAD R82, R3, R13, R82 ;  /* 0x0000000d03527224 */ /* 0x000fe400078e0252 */
[----:B------:R-:W-:Y:S01]  /*1300*/  IMAD.HI.U32 R13, R7, R88, RZ ;  /* 0x00000058070d7227 */ /* 0x000fe200078e00ff */
[----:B------:R-:W-:-:S03]  /*1310*/  ISETP.GT.U32.AND P0, PT, R3, R4, PT ;  /* 0x000000040300720c */ /* 0x000fc60003f04070 */
[----:B------:R-:W-:Y:S02]  /*1320*/  IMAD.MOV R13, RZ, RZ, -R13 ;  /* 0x000000ffff0d7224 */ /* 0x000fe400078e0a0d */
[----:B------:R-:W-:-:S04]  /*1330*/  IMAD.HI.U32 R10, R7, R16, RZ ;  /* 0x00000010070a7227 */ /* 0x000fc800078e00ff */
[----:B------:R-:W-:Y:S02]  /*1340*/  IMAD R88, R3, R13, R88 ;  /* 0x0000000d03587224 */ /* 0x000fe400078e0258 */
[----:B------:R-:W-:Y:S02]  /*1350*/  IMAD.HI.U32 R13, R7, R92, RZ ;  /* 0x0000005c070d7227 */ /* 0x000fe400078e00ff */
[----:B------:R-:W-:Y:S02]  /*1360*/  @!P0 IADD3 R4, PT, PT, R4, -R3, RZ ;  /* 0x8000000304048210 */ /* 0x000fe40007ffe0ff */
[----:B------:R-:W-:Y:S02]  /*1370*/  IMAD.MOV R13, RZ, RZ, -R13 ;  /* 0x000000ffff0d7224 */ /* 0x000fe400078e0a0d */
[----:B------:R-:W-:Y:S01]  /*1380*/  IMAD.MOV R10, RZ, RZ, -R10 ;  /* 0x000000ffff0a7224 */ /* 0x000fe200078e0a0a */
[C---:B------:R-:W-:Y:S01]  /*1390*/  ISETP.GT.U32.AND P3, PT, R3.reuse, R4, PT ;  /* 0x000000040300720c */ /* 0x040fe20003f64070 */
[----:B------:R-:W-:-:S02]  /*13a0*/  IMAD R92, R3, R13, R92 ;  /* 0x0000000d035c7224 */ /* 0x000fc400078e025c */
[----:B------:R-:W-:-:S04]  /*13b0*/  IMAD.HI.U32 R13, R7, R98, RZ ;  /* 0x00000062070d7227 */ /* 0x000fc800078e00ff */
[----:B------:R-:W-:Y:S02]  /*13c0*/  IMAD.MOV R13, RZ, RZ, -R13 ;  /* 0x000000ffff0d7224 */ /* 0x000fe400078e0a0d */
[----:B------:R-:W-:Y:S02]  /*13d0*/  VIADD R135, R0, 0x6 ;  /* 0x0000000600877836 */ /* 0x000fe40000000000 */
[----:B------:R-:W-:Y:S02]  /*13e0*/  IMAD R98, R3, R13, R98 ;  /* 0x0000000d03627224 */ /* 0x000fe400078e0262 */
[----:B------:R-:W-:Y:S01]  /*13f0*/  IMAD.HI.U32 R13, R7, R102, RZ ;  /* 0x00000066070d7227 */ /* 0x000fe200078e00ff */
[----:B------:R2:W-:Y:S03]  /*1400*/  STL [R1+0x9cc], R135 ;  /* 0x0009cc8701007387 */ /* 0x0005e60000100800 */
[----:B------:R-:W-:Y:S01]  /*1410*/  IMAD.MOV R13, RZ, RZ, -R13 ;  /* 0x000000ffff0d7224 */ /* 0x000fe200078e0a0d */
[----:B------:R-:W-:Y:S01]  /*1420*/  STL [R1+0x9c8], R133 ;  /* 0x0009c88501007387 */ /* 0x000fe20000100800 */
[C---:B------:R-:W-:Y:S01]  /*1430*/  IMAD R10, R3.reuse, R10, R16 ;  /* 0x0000000a030a7224 */ /* 0x040fe200078e0210 */
[----:B------:R-:W-:Y:S01]  /*1440*/  IABS R16, R135 ;  /* 0x0000008700107213 */ /* 0x000fe20000000000 */
[----:B------:R-:W-:-:S02]  /*1450*/  IMAD R102, R3, R13, R102 ;  /* 0x0000000d03667224 */ /* 0x000fc400078e0266 */
[----:B------:R-:W-:Y:S01]  /*1460*/  IMAD.HI.U32 R13, R7, R108, RZ ;  /* 0x0000006c070d7227 */ /* 0x000fe200078e00ff */
[----:B------:R-:W-:-:S03]  /*1470*/  ISETP.GT.U32.AND P0, PT, R3, R10, PT ;  /* 0x0000000a0300720c */ /* 0x000fc60003f04070 */
[----:B------:R-:W-:Y:S02]  /*1480*/  IMAD.MOV R13, RZ, RZ, -R13 ;  /* 0x000000ffff0d7224 */ /* 0x000fe400078e0a0d */
[----:B------:R-:W-:Y:S02]  /*1490*/  VIADD R131, R0, 0x8 ;  /* 0x0000000800837836 */ /* 0x000fe40000000000 */
[----:B------:R-:W-:Y:S02]  /*14a0*/  IMAD R108, R3, R13, R108 ;  /* 0x0000000d036c7224 */ /* 0x000fe400078e026c */
[----:B------:R-:W-:Y:S01]  /*14b0*/  IMAD.HI.U32 R13, R7, R112, RZ ;  /* 0x00000070070d7227 */ /* 0x000fe200078e00ff */
[----:B------:R-:W-:Y:S01]  /*14c0*/  IABS R22, R131 ;  /* 0x0000008300167213 */ /* 0x000fe20000000000 */
[----:B------:R-:W-:Y:S02]  /*14d0*/  STL [R1+0x9c4], R131 ;  /* 0x0009c48301007387 */ /* 0x000fe40000100800 */
[----:B------:R-:W-:-:S02]  /*14e0*/  IMAD.MOV R13, RZ, RZ, -R13 ;  /* 0x000000ffff0d7224 */ /* 0x000fc400078e0a0d */
[----:B------:R-:W-:Y:S01]  /*14f0*/  IMAD.HI.U32 R11, R7, R16, RZ ;  /* 0x00000010070b7227 */ /* 0x000fe200078e00ff */
[----:B------:R-:W-:Y:S03]  /*1500*/  STL [R1+0x9c0], R129 ;  /* 0x0009c08101007387 */ /* 0x000fe60000100800 */
[----:B------:R-:W-:Y:S01]  /*1510*/  IMAD R112, R3, R13, R112 ;  /* 0x0000000d03707224 */ /* 0x000fe200078e0270 */
[----:B------:R-:W-:Y:S01]  /*1520*/  STL [R1+0x9bc], R127 ;  /* 0x0009bc7f01007387 */ /* 0x000fe20000100800 */
[----:B------:R-:W-:-:S04]  /*1530*/  IMAD.HI.U32 R13, R7, R118, RZ ;  /* 0x00000076070d7227 */ /* 0x000fc800078e00ff */
[----:B------:R-:W-:Y:S02]  /*1540*/  IMAD.MOV R13, RZ, RZ, -R13 ;  /* 0x000000ffff0d7224 */ /* 0x000fe400078e0a0d */
[----:B------:R-:W-:Y:S02]  /*1550*/  VIADD R19, R0, 0x3f ;  /* 0x0000003f00137836 */ /* 0x000fe40000000000 */
[----:B------:R-:W-:Y:S02]  /*1560*/  IMAD R118, R3, R13, R118 ;  /* 0x0000000d03767224 */ /* 0x000fe400078e0276 */
[----:B------:R-:W-:Y:S01]  /*1570*/  IMAD.HI.U32 R13, R7, R122, RZ ;  /* 0x0000007a070d7227 */ /* 0x000fe200078e00ff */
[----:B------:R-:W-:-:S03]  /*1580*/  IABS R134, R19 ;  /* 0x0000001300867213 */ /* 0x000fc60000000000 */
[----:B------:R-:W-:Y:S02]  /*1590*/  IMAD.MOV R15, RZ, RZ, -R11 ;  /* 0x000000ffff0f7224 */ /* 0x000fe400078e0a0b */
[----:B------:R-:W-:-:S04]  /*15a0*/  IMAD.HI.U32 R11, R7, R22, RZ ;  /* 0x00000016070b7227 */ /* 0x000fc800078e00ff */
[----:B------:R-:W-:Y:S02]  /*15b0*/  IMAD.MOV R13, RZ, RZ, -R13 ;  /* 0x000000ffff0d7224 */ /* 0x000fe400078e0a0d */
[----:B------:R-:W-:Y:S02]  /*15c0*/  IMAD.MOV R11, RZ, RZ, -R11 ;  /* 0x000000ffff0b7224 */ /* 0x000fe400078e0a0b */
[----:B------:R-:W-:Y:S02]  /*15d0*/  VIADD R125, R0, 0xb ;  /* 0x0000000b007d7836 */ /* 0x000fe40000000000 */
[----:B------:R-:W-:Y:S02]  /*15e0*/  IMAD R122, R3, R13, R122 ;  /* 0x0000000d037a7224 */ /* 0x000fe400078e027a */
[----:B------:R-:W-:Y:S01]  /*15f0*/  IMAD.HI.U32 R13, R7, R134, RZ ;  /* 0x00000086070d7227 */ /* 0x000fe200078e00ff */
[----:B------:R-:W-:Y:S01]  /*1600*/  IABS R30, R125 ;  /* 0x0000007d001e7213 */ /* 0x000fe20000000000 */
[----:B------:R-:W-:Y:S02]  /*1610*/  STL [R1+0x9b8], R125 ;  /* 0x0009b87d01007387 */ /* 0x000fe40000100800 */
[----:B------:R-:W-:-:S02]  /*1620*/  IMAD R20, R3, R11, R22 ;  /* 0x0000000b03147224 */ /* 0x000fc400078e0216 */
[----:B------:R-:W-:Y:S01]  /*1630*/  IMAD.HI.U32 R11, R7, R24, RZ ;  /* 0x00000018070b7227 */ /* 0x000fe200078e00ff */
[----:B------:R-:W-:Y:S02]  /*1640*/  STL [R1+0x9b4], R123 ;  /* 0x0009b47b01007387 */ /* 0x000fe40000100800 */
[----:B------:R-:W-:Y:S01]  /*1650*/  ISETP.GT.U32.AND P4, PT, R3, R20, PT ;  /* 0x000000140300720c */ /* 0x000fe20003f84070 */
[----:B------:R-:W-:Y:S02]  /*1660*/  VIADD R121, R0, 0xd ;  /* 0x0000000d00797836 */ /* 0x000fe40000000000 */
[----:B------:R-:W-:Y:S02]  /*1670*/  IMAD.MOV R13, RZ, RZ, -R13 ;  /* 0x000000ffff0d7224 */ /* 0x000fe400078e0a0d */
[----:B------:R-:W-:Y:S01]  /*1680*/  IMAD.MOV R22, RZ, RZ, -R11 ;  /* 0x000000ffff167224 */ /* 0x000fe200078e0a0b */
[----:B------:R-:W-:Y:S01]  /*1690*/  IABS R34, R121 ;  /* 0x0000007900227213 */ /* 0x000fe20000000000 */
[----:B------:R-:W-:Y:S01]  /*16a0*/  IMAD.HI.U32 R11, R7, R30, RZ ;  /* 0x0000001e070b7227 */ /* 0x000fe200078e00ff */
[----:B------:R3:W-:Y:S03]  /*16b0*/  STL [R1+0x9b0], R121 ;  /* 0x0009b07901007387 */ /* 0x0007e60000100800 */
[C---:B------:R-:W-:Y:S01]  /*16c0*/  IMAD R134, R3.reuse, R13, R134 ;  /* 0x0000000d03867224 */ /* 0x040fe200078e0286 */
[----:B------:R1:W-:Y:S01]  /*16d0*/  STL [R1+0x9ac], R119 ;  /* 0x0009ac7701007387 */ /* 0x0003e20000100800 */
[----:B------:R-:W-:-:S02]  /*16e0*/  IMAD R16, R3, R15, R16 ;  /* 0x0000000f03107224 */ /* 0x000fc400078e0210 */
[----:B------:R-:W-:Y:S01]  /*16f0*/  IMAD.MOV R15, RZ, RZ, -R11 ;  /* 0x000000ffff0f7224 */ /* 0x000fe200078e0a0b */
[----:B------:R-:W-:Y:S01]  /*1700*/  ISETP.GT.U32.AND P6, PT, R3, R134, PT ;  /* 0x000000860300720c */ /* 0x000fe20003fc4070 */
[----:B------:R-:W-:Y:S01]  /*1710*/  IMAD.HI.U32 R11, R7, R34, RZ ;  /* 0x00000022070b7227 */ /* 0x000fe200078e00ff */
[----:B------:R1:W-:Y:S03]  /*1720*/  STL [R1+0x9a8], R117 ;  /* 0x0009a87501007387 */ /* 0x0003e60000100800 */
[C---:B------:R-:W-:Y:S02]  /*1730*/  IMAD R30, R3.reuse, R15, R30 ;  /* 0x0000000f031e7224 */ /* 0x040fe400078e021e */
[--C-:B------:R-:W-:Y:S01]  /*1740*/  @!P3 IMAD.IADD R4, R4, 0x1, -R3.reuse ;  /* 0x000000010404b824 */ /* 0x100fe200078e0a03 */
[C---:B------:R-:W-:Y:S01]  /*1750*/  ISETP.GT.U32.AND P3, PT, R3.reuse, R18, PT ;  /* 0x000000120300720c */ /* 0x040fe20003f64070 */
[----:B------:R-:W-:Y:S01]  /*1760*/  @!P0 IMAD.IADD R10, R10, 0x1, -R3 ;  /* 0x000000010a0a8824 */ /* 0x000fe200078e0a03 */
[----:B------:R-:W-:Y:S01]  /*1770*/  ISETP.GT.U32.AND P0, PT, R3, R26, PT ;  /* 0x0000001a0300720c */ /* 0x000fe20003f04070 */
[----:B------:R-:W-:-:S02]  /*1780*/  IMAD.MOV R11, RZ, RZ, -R11 ;  /* 0x000000ffff0b7224 */ /* 0x000fc400078e0a0b */
[----:B------:R-:W-:Y:S02]  /*1790*/  VIADD R115, R0, 0x10 ;  /* 0x0000001000737836 */ /* 0x000fe40000000000 */
[----:B------:R-:W-:Y:S01]  /*17a0*/  @!P1 IMAD.IADD R12, R12, 0x1, -R3 ;  /* 0x000000010c0c9824 */ /* 0x000fe200078e0a03 */
[C---:B------:R-:W-:Y:S01]  /*17b0*/  ISETP.GT.U32.AND P1, PT, R3.reuse, R30, PT ;  /* 0x0000001e0300720c */ /* 0x040fe20003f24070 */
[----:B------:R-:W-:Y:S01]  /*17c0*/  IMAD R34, R3, R11, R34 ;  /* 0x0000000b03227224 */ /* 0x000fe200078e0222 */
[----:B------:R-:W-:Y:S01]  /*17d0*/  IABS R40, R115 ;  /* 0x0000007300287213 */ /* 0x000fe20000000000 */
[----:B------:R-:W-:Y:S01]  /*17e0*/  IMAD.HI.U32 R11, R7, R36, RZ ;  /* 0x00000024070b7227 */ /* 0x000fe200078e00ff */
[----:B------:R-:W-:Y:S03]  /*17f0*/  STL [R1+0x9a4], R115 ;  /* 0x0009a47301007387 */ /* 0x000fe60000100800 */
[----:B------:R-:W-:Y:S01]  /*1800*/  VIADD R111, R0, 0x12 ;  /* 0x00000012006f7836 */ /* 0x000fe20000000000 */
[----:B------:R-:W-:Y:S01]  /*1810*/  STL [R1+0x9a0], R113 ;  /* 0x0009a07101007387 */ /* 0x000fe20000100800 */
[----:B------:R-:W-:-:S02]  /*1820*/  IMAD.MOV R15, RZ, RZ, -R11 ;  /* 0x000000ffff0f7224 */ /* 0x000fc400078e0a0b */
[--C-:B------:R-:W-:Y:S01]  /*1830*/  @!P6 IMAD.IADD R134, R134, 0x1, -R3.reuse ;  /* 0x000000018686e824 */ /* 0x100fe200078e0a03 */
[----:B------:R-:W-:Y:S01]  /*1840*/  IABS R44, R111 ;  /* 0x0000006f002c7213 */ /* 0x000fe20000000000 */
[----:B------:R-:W-:Y:S01]  /*1850*/  IMAD.HI.U32 R11, R7, R40, RZ ;  /* 0x00000028070b7227 */ /* 0x000fe200078e00ff */
[C---:B------:R-:W-:Y:S01]  /*1860*/  ISETP.GT.U32.AND P6, PT, R3.reuse, R16, PT ;  /* 0x000000100300720c */ /* 0x040fe20003fc4070 */
[----:B------:R-:W-:Y:S01]  /*1870*/  STL [R1+0x99c], R111 ;  /* 0x00099c6f01007387 */ /* 0x000fe20000100800 */
[----:B------:R-:W-:Y:S01]  /*1880*/  @!P1 IADD3 R30, PT, PT, R30, -R3, RZ ;  /* 0x800000031e1e9210 */ /* 0x000fe20007ffe0ff */
[--C-:B------:R-:W-:Y:S01]  /*1890*/  @!P2 IMAD.IADD R14, R14, 0x1, -R3.reuse ;  /* 0x000000010e0ea824 */ /* 0x100fe200078e0a03 */
[C---:B------:R-:W-:Y:S01]  /*18a0*/  ISETP.GT.U32.AND P2, PT, R3.reuse, R32, PT ;  /* 0x000000200300720c */ /* 0x040fe20003f44070 */
[--C-:B------:R-:W-:Y:S01]  /*18b0*/  @!P3 IMAD.IADD R18, R18, 0x1, -R3.reuse ;  /* 0x000000011212b824 */ /* 0x100fe200078e0a03 */
[C---:B------:R-:W-:Y:S01]  /*18c0*/  ISETP.GT.U32.AND P3, PT, R3.reuse, R6, PT ;  /* 0x000000060300720c */ /* 0x040fe20003f64070 */
[C---:B------:R-:W-:Y:S01]  /*18d0*/  IMAD R22, R3.reuse, R22, R24 ;  /* 0x0000001603167224 */ /* 0x040fe200078e0218 */
[C---:B------:R-:W-:Y:S01]  /*18e0*/  ISETP.GT.U32.AND P1, PT, R3.reuse, R14, PT ;  /* 0x0000000e0300720c */ /* 0x040fe20003f24070 */
[C---:B------:R-:W-:Y:S01]  /*18f0*/  IMAD R36, R3.reuse, R15, R36 ;  /* 0x0000000f03247224 */ /* 0x040fe200078e0224 */
[----:B------:R-:W-:Y:S01]  /*1900*/  STL [R1+0x998], R109 ;  /* 0x0009986d01007387 */ /* 0x000fe20000100800 */
[----:B------:R-:W-:Y:S01]  /*1910*/  @!P0 IMAD.IADD R26, R26, 0x1, -R3 ;  /* 0x000000011a1a8824 */ /* 0x000fe200078e0a03 */
[----:B------:R-:W-:Y:S01]  /*1920*/  ISETP.GT.U32.AND P0, PT, R3, R12, PT ;  /* 0x0000000c0300720c */ /* 0x000fe20003f04070 */
[----:B------:R-:W-:Y:S01]  /*1930*/  IMAD.MOV R15, RZ, RZ, -R11 ;  /* 0x000000ffff0f7224 */ /* 0x000fe200078e0a0b */
[----:B------:R-:W-:Y:S01]  /*1940*/  @!P6 IADD3 R16, PT, PT, R16, -R3, RZ ;  /* 0x800000031010e210 */ /* 0x000fe20007ffe0ff */
[----:B------:R-:W-:Y:S01]  /*1950*/  IMAD.HI.U32 R11, R7, R44, RZ ;  /* 0x0000002c070b7227 */ /* 0x000fe200078e00ff */
[C---:B------:R-:W-:Y:S01]  /*1960*/  ISETP.GT.U32.AND P6, PT, R3.reuse, R134, PT ;  /* 0x000000860300720c */ /* 0x040fe20003fc4070 */
[----:B------:R-:W-:Y:S02]  /*1970*/  STL [R1+0x994], R107 ;  /* 0x0009946b01007387 */ /* 0x000fe40000100800 */
[----:B------:R-:W-:Y:S01]  /*1980*/  @!P5 IMAD.IADD R8, R8, 0x1, -R3 ;  /* 0x000000010808d824 */ /* 0x000fe200078e0a03 */
[----:B------:R-:W-:Y:S01]  /*1990*/  ISETP.GT.U32.AND P5, PT, R3, R22, PT ;  /* 0x000000160300720c */ /* 0x000fe20003fa4070 */
[----:B------:R-:W-:-:S02]  /*19a0*/  IMAD.MOV R11, RZ, RZ, -R11 ;  /* 0x000000ffff0b7224 */ /* 0x000fc400078e0a0b */
[----:B------:R-:W-:Y:S02]  /*19b0*/  VIADD R105, R0, 0x15 ;  /* 0x0000001500697836 */ /* 0x000fe40000000000 */
[--C-:B------:R-:W-:Y:S01]  /*19c0*/  @!P4 IMAD.IADD R20, R20, 0x1, -R3.reuse ;  /* 0x000000011414c824 */ /* 0x100fe200078e0a03 */
[C---:B------:R-:W-:Y:S01]  /*19d0*/  ISETP.GT.U32.AND P4, PT, R3.reuse, R8, PT ;  /* 0x000000080300720c */ /* 0x040fe20003f84070 */
[----:B------:R-:W-:Y:S01]  /*19e0*/  IMAD R44, R3, R11, R44 ;  /* 0x0000000b032c7224 */ /* 0x000fe200078e022c */
[----:B------:R-:W-:Y:S01]  /*19f0*/  IABS R50, R105 ;  /* 0x0000006900327213 */ /* 0x000fe20000000000 */
[----:B------:R-:W-:Y:S01]  /*1a00*/  IMAD.HI.U32 R11, R7, R46, RZ ;  /* 0x0000002e070b7227 */ /* 0x000fe200078e00ff */
[----:B------:R-:W-:Y:S03]  /*1a10*/  STL [R1+0x990], R105 ;  /* 0x0009906901007387 */ /* 0x000fe60000100800 */
[----:B------:R-:W-:Y:S01]  /*1a20*/  VIADD R101, R0, 0x17 ;  /* 0x0000001700657836 */ /* 0x000fe20000000000 */
[----:B------:R-:W-:Y:S01]  /*1a30*/  STL [R1+0x98c], R103 ;  /* 0x00098c6701007387 */ /* 0x000fe20000100800 */
[--C-:B------:R-:W-:Y:S01]  /*1a40*/  @!P2 IMAD.IADD R32, R32, 0x1, -R3.reuse ;  /* 0x000000012020a824 */ /* 0x100fe200078e0a03 */
[C---:B------:R-:W-:Y:S01]  /*1a50*/  ISETP.GT.U32.AND P2, PT, R3.reuse, R16, PT ;  /* 0x000000100300720c */ /* 0x040fe20003f44070 */
[--C-:B------:R-:W-:Y:S01]  /*1a60*/  @!P3 IMAD.IADD R6, R6, 0x1, -R3.reuse ;  /* 0x000000010606b824 */ /* 0x100fe200078e0a03 */
[C---:B------:R-:W-:Y:S01]  /*1a70*/  ISETP.GT.U32.AND P3, PT, R3.reuse, R18, PT ;  /* 0x000000120300720c */ /* 0x040fe20003f64070 */
[C---:B------:R-:W-:Y:S01]  /*1a80*/  IMAD R40, R3.reuse, R15, R40 ;  /* 0x0000000f03287224 */ /* 0x040fe200078e0228 */
[----:B------:R-:W-:Y:S01]  /*1a90*/  IABS R54, R101 ;  /* 0x0000006500367213 */ /* 0x000fe20000000000 */
[----:B------:R-:W-:Y:S01]  /*1aa0*/  @!P0 IMAD.IADD R12, R12, 0x1, -R3 ;  /* 0x000000010c0c8824 */ /* 0x000fe200078e0a03 */
[----:B------:R-:W-:Y:S01]  /*1ab0*/  ISETP.GT.U32.AND P0, PT, R3, R26, PT ;  /* 0x0000001a0300720c */ /* 0x000fe20003f04070 */
[----:B------:R-:W-:Y:S01]  /*1ac0*/  IMAD.MOV R15, RZ, RZ, -R11 ;  /* 0x000000ffff0f7224 */ /* 0x000fe200078e0a0b */
[----:B------:R-:W-:Y:S01]  /*1ad0*/  STL [R1+0x988], R101 ;  /* 0x0009886501007387 */ /* 0x000fe20000100800 */
[----:B------:R-:W-:-:S03]  /*1ae0*/  IMAD.HI.U32 R11, R7, R50, RZ ;  /* 0x00000032070b7227 */ /* 0x000fc600078e00ff */
[----:B------:R-:W-:Y:S01]  /*1af0*/  STL [R1+0x974], R99 ;  /* 0x0009746301007387 */ /* 0x000fe20000100800 */
[--C-:B------:R-:W-:Y:S01]  /*1b00*/  @!P1 IMAD.IADD R14, R14, 0x1, -R3.reuse ;  /* 0x000000010e0e9824 */ /* 0x100fe200078e0a03 */
[C---:B------:R-:W-:Y:S01]  /*1b10*/  ISETP.GT.U32.AND P1, PT, R3.reuse, R30, PT ;  /* 0x0000001e0300720c */ /* 0x040fe20003f24070 */
[----:B------:R-:W-:Y:S01]  /*1b20*/  @!P5 IMAD.IADD R22, R22, 0x1, -R3 ;  /* 0x000000011616d824 */ /* 0x000fe200078e0a03 */
[C---:B------:R-:W-:Y:S01]  /*1b30*/  ISETP.GT.U32.AND P5, PT, R3.reuse, R10, PT ;  /* 0x0000000a0300720c */ /* 0x040fe20003fa4070 */
[----:B------:R-:W-:Y:S01]  /*1b40*/  IMAD R46, R3, R15, R46 ;  /* 0x0000000f032e7224 */ /* 0x000fe200078e022e */
[----:B------:R-:W-:Y:S01]  /*1b50*/  STL [R1+0x970], R97 ;  /* 0x0009706101007387 */ /* 0x000fe20000100800 */
[----:B------:R-:W-:Y:S02]  /*1b60*/  IMAD.MOV R15, RZ, RZ, -R11 ;  /* 0x000000ffff0f7224 */ /* 0x000fe400078e0a0b */
[----:B------:R-:W-:-:S04]  /*1b70*/  IMAD.HI.U32 R11, R7, R54, RZ ;  /* 0x00000036070b7227 */ /* 0x000fc800078e00ff */
[----:B------:R-:W-:Y:S01]  /*1b80*/  @!P4 IMAD.IADD R8, R8, 0x1, -R3 ;  /* 0x000000010808c824 */ /* 0x000fe200078e0a03 */
[C---:B------:R-:W-:Y:S01]  /*1b90*/  ISETP.GT.U32.AND P4, PT, R3.reuse, R20, PT ;  /* 0x000000140300720c */ /* 0x040fe20003f84070 */
[----:B------:R-:W-:Y:S02]  /*1ba0*/  IMAD.MOV R11, RZ, RZ, -R11 ;  /* 0x000000ffff0b7224 */ /* 0x000fe400078e0a0b */
[--C-:B------:R-:W-:Y:S01]  /*1bb0*/  @!P6 IMAD.IADD R134, R134, 0x1, -R3.reuse ;  /* 0x000000018686e824 */ /* 0x100fe200078e0a03 */
[C---:B------:R-:W-:Y:S01]  /*1bc0*/  ISETP.GT.U32.AND P6, PT, R3.reuse, R32, PT ;  /* 0x000000200300720c */ /* 0x040fe20003fc4070 */
[--C-:B------:R-:W-:Y:S01]  /*1bd0*/  @!P2 IMAD.IADD R16, R16, 0x1, -R3.reuse ;  /* 0x000000011010a824 */ /* 0x100fe200078e0a03 */
[C---:B------:R-:W-:Y:S01]  /*1be0*/  ISETP.GT.U32.AND P2, PT, R3.reuse, R34, PT ;  /* 0x000000220300720c */ /* 0x040fe20003f44070 */
[--C-:B------:R-:W-:Y:S01]  /*1bf0*/  @!P3 IMAD.IADD R18, R18, 0x1, -R3.reuse ;  /* 0x000000011212b824 */ /* 0x100fe200078e0a03 */
[C---:B------:R-:W-:Y:S01]  /*1c00*/  ISETP.GT.U32.AND P3, PT, R3.reuse, R36, PT ;  /* 0x000000240300720c */ /* 0x040fe20003f64070 */
[--C-:B------:R-:W-:Y:S01]  /*1c10*/  @!P0 IMAD.IADD R26, R26, 0x1, -R3.reuse ;  /* 0x000000011a1a8824 */ /* 0x100fe200078e0a03 */
[C---:B------:R-:W-:Y:S01]  /*1c20*/  ISETP.GT.U32.AND P0, PT, R3.reuse, R42, PT ;  /* 0x0000002a0300720c */ /* 0x040fe20003f04070 */
[----:B------:R-:W-:Y:S01]  /*1c30*/  VIADD R95, R0, 0x1a ;  /* 0x0000001a005f7836 */ /* 0x000fe20000000000 */
[----:B------:R-:W-:Y:S01]  /*1c40*/  @!P5 IADD3 R10, PT, PT, R10, -R3, RZ ;  /* 0x800000030a0ad210 */ /* 0x000fe20007ffe0ff */
[C---:B------:R-:W-:Y:S01]  /*1c50*/  IMAD R54, R3.reuse, R11, R54 ;  /* 0x0000000b03367224 */ /* 0x040fe200078e0236 */
[----:B------:R-:W-:Y:S01]  /*1c60*/  ISETP.GT.U32.AND P5, PT, R3, R22, PT ;  /* 0x000000160300720c */ /* 0x000fe20003fa4070 */
[----:B------:R-:W-:Y:S01]  /*1c70*/  IMAD.HI.U32 R11, R7, R56, RZ ;  /* 0x00000038070b7227 */ /* 0x000fe200078e00ff */
[----:B------:R-:W-:Y:S01]  /*1c80*/  IABS R60, R95 ;  /* 0x0000005f003c7213 */ /* 0x000fe20000000000 */
[----:B------:R-:W-:Y:S01]  /*1c90*/  STL [R1+0x96c], R95 ;  /* 0x00096c5f01007387 */ /* 0x000fe20000100800 */
[----:B------:R-:W-:Y:S01]  /*1ca0*/  @!P4 IADD3 R20, PT, PT, R20, -R3, RZ ;  /* 0x800000031414c210 */ /* 0x000fe20007ffe0ff */
[----:B------:R-:W-:Y:S01]  /*1cb0*/  @!P1 IMAD.IADD R30, R30, 0x1, -R3 ;  /* 0x000000011e1e9824 */ /* 0x000fe200078e0a03 */
[C---:B------:R-:W-:Y:S01]  /*1cc0*/  ISETP.GT.U32.AND P1, PT, R3.reuse, R44, PT ;  /* 0x0000002c0300720c */ /* 0x040fe20003f24070 */
[C---:B------:R-:W-:Y:S01]  /*1cd0*/  IMAD R50, R3.reuse, R15, R50 ;  /* 0x0000000f03327224 */ /* 0x040fe200078e0232 */
[C---:B------:R-:W-:Y:S01]  /*1ce0*/  ISETP.GT.U32.AND P4, PT, R3.reuse, R38, PT ;  /* 0x000000260300720c */ /* 0x040fe20003f84070 */
[----:B------:R-:W-:Y:S01]  /*1cf0*/  VIADD R91, R0, 0x1c ;  /* 0x0000001c005b7836 */ /* 0x000fe20000000000 */
[----:B------:R-:W-:Y:S01]  /*1d00*/  @!P2 IADD3 R34, PT, PT, R34, -R3, RZ ;  /* 0x800000032222a210 */ /* 0x000fe20007ffe0ff */
[----:B------:R-:W-:Y:S01]  /*1d10*/  IMAD.MOV R15, RZ, RZ, -R11 ;  /* 0x000000ffff0f7224 */ /* 0x000fe200078e0a0b */
[----:B------:R-:W-:Y:S01]  /*1d20*/  ISETP.GT.U32.AND P2, PT, R3, R48, PT ;  /* 0x000000300300720c */ /* 0x000fe20003f44070 */
[----:B------:R-:W-:Y:S01]  /*1d30*/  IMAD.HI.U32 R11, R7, R60, RZ ;  /* 0x0000003c070b7227 */ /* 0x000fe200078e00ff */
[----:B------:R-:W-:Y:S01]  /*1d40*/  IABS R64, R91 ;  /* 0x0000005b00407213 */ /* 0x000fe20000000000 */
[----:B------:R-:W-:Y:S02]  /*1d50*/  STL [R1+0x968], R93 ;  /* 0x0009685d01007387 */ /* 0x000fe40000100800 */
[----:B------:R-:W-:-:S02]  /*1d60*/  IMAD R56, R3, R15, R56 ;  /* 0x0000000f03387224 */ /* 0x000fc400078e0238 */
[--C-:B------:R-:W-:Y:S01]  /*1d70*/  @!P6 IMAD.IADD R32, R32, 0x1, -R3.reuse ;  /* 0x000000012020e824 */ /* 0x100fe200078e0a03 */
[C---:B------:R-:W-:Y:S01]  /*1d80*/  ISETP.GT.U32.AND P6, PT, R3.reuse, R46, PT ;  /* 0x0000002e0300720c */ /* 0x040fe20003fc4070 */
[--C-:B------:R-:W-:Y:S01]  /*1d90*/  @!P3 IMAD.IADD R36, R36, 0x1, -R3.reuse ;  /* 0x000000012424b824 */ /* 0x100fe200078e0a03 */
[C---:B------:R-:W-:Y:S01]  /*1da0*/  ISETP.GT.U32.AND P3, PT, R3.reuse, R50, PT ;  /* 0x000000320300720c */ /* 0x040fe20003f64070 */
        /* <DEDUP_REMOVED lines=9> */
[----:B------:R-:W-:Y:S01]  /*1e40*/  IMAD.MOV R11, RZ, RZ, -R11 ;  /* 0x000000ffff0b7224 */ /* 0x000fe200078e0a0b */
[----:B------:R-:W-:Y:S01]  /*1e50*/  STL [R1+0x960], R89 ;  /* 0x0009605901007387 */ /* 0x000fe20000100800 */
[----:B------:R-:W-:-:S02]  /*1e60*/  VIADD R85, R0, 0x1f ;  /* 0x0000001f00557836 */ /* 0x000fc40000000000 */
        /* <DEDUP_REMOVED lines=26> */
[C---:B------:R-:W-:Y:S01]  /*2010*/  IMAD R66, R3.reuse, R15, R66 ;  /* 0x0000000f03427224 */ /* 0x040fe200078e0242 */
[-C--:B------:R-:W-:Y:S01]  /*2020*/  @!P2 IADD3 R36, PT, PT, R36, -R3.reuse, RZ ;  /* 0x800000032424a210 */ /* 0x080fe20007ffe0ff */
[----:B------:R-:W-:Y:S01]  /*2030*/  IMAD.MOV R15, RZ, RZ, -R11 ;  /* 0x000000ffff0f7224 */ /* 0x000fe200078e0a0b */
[----:B------:R-:W-:Y:S01]  /*2040*/  ISETP.GT.U32.AND P2, PT, R3, R48, PT ;  /* 0x000000300300720c */ /* 0x000fe20003f44070 */
[----:B------:R-:W-:Y:S01]  /*2050*/  IMAD.HI.U32 R11, R7, R74, RZ ;  /* 0x0000004a070b7227 */ /* 0x000fe200078e00ff */
[----:B------:R-:W-:Y:S03]  /*2060*/  STL [R1+0x94c], R79 ;  /* 0x00094c4f01007387 */ /* 0x000fe60000100800 */
[----:B------:R-:W-:Y:S01]  /*2070*/  @!P4 IMAD.IADD R52, R52, 0x1, -R3 ;  /* 0x000000013434c824 */ /* 0x000fe200078e0a03 */
[C---:B------:R-:W-:Y:S01]  /*2080*/  ISETP.GT.U32.AND P4, PT, R3.reuse, R40, PT ;  /* 0x000000280300720c */ /* 0x040fe20003f84070 */
[----:B------:R-:W-:Y:S01]  /*2090*/  IMAD.MOV R11, RZ, RZ, -R11 ;  /* 0x000000ffff0b7224 */ /* 0x000fe200078e0a0b */
[-C--:B------:R-:W-:Y:S01]  /*20a0*/  @!P1 IADD3 R46, PT, PT, R46, -R3.reuse, RZ ;  /* 0x800000032e2e9210 */ /* 0x080fe20007ffe0ff */
[----:B------:R-:W-:Y:S01]  /*20b0*/  VIADD R75, R0, 0x24 ;  /* 0x00000024004b7836 */ /* 0x000fe20000000000 */
[----:B------:R-:W-:Y:S01]  /*20c0*/  @!P5 IADD3 R54, PT, PT, R54, -R3, RZ ;  /* 0x800000033636d210 */ /* 0x000fe20007ffe0ff */
[--C-:B------:R-:W-:Y:S01]  /*20d0*/  @!P3 IMAD.IADD R38, R38, 0x1, -R3.reuse ;  /* 0x000000012626b824 */ /* 0x100fe200078e0a03 */
[C---:B------:R-:W-:Y:S01]  /*20e0*/  ISETP.GT.U32.AND P3, PT, R3.reuse, R50, PT ;  /* 0x000000320300720c */ /* 0x040fe20003f64070 */
[----:B------:R-:W-:Y:S01]  /*20f0*/  @!P0 IMAD.IADD R44, R44, 0x1, -R3 ;  /* 0x000000012c2c8824 */ /* 0x000fe200078e0a03 */
[C---:B------:R-:W-:Y:S01]  /*2100*/  ISETP.GT.U32.AND P0, PT, R3.reuse, R56, PT ;  /* 0x000000380300720c */ /* 0x040fe20003f04070 */
[----:B------:R-:W-:Y:S01]  /*2110*/  IMAD R74, R3, R11, R74 ;  /* 0x0000000b034a7224 */ /* 0x000fe200078e024a */
[----:B------:R-:W-:Y:S01]  /*2120*/  IABS R80, R75 ;  /* 0x0000004b00507213 */ /* 0x000fe20000000000 */
[----:B------:R-:W-:Y:S01]  /*2130*/  IMAD.HI.U32 R11, R7, R76, RZ ;  /* 0x0000004c070b7227 */ /* 0x000fe200078e00ff */
[C---:B------:R-:W-:Y:S01]  /*2140*/  ISETP.GT.U32.AND P1, PT, R3.reuse, R60, PT ;  /* 0x0000003c0300720c */ /* 0x040fe20003f24070 */
[----:B------:R-:W-:Y:S01]  /*2150*/  STL [R1+0x948], R77 ;  /* 0x0009484d01007387 */ /* 0x000fe20000100800 */
[----:B------:R-:W-:Y:S01]  /*2160*/  ISETP.GT.U32.AND P5, PT, R3, R42, PT ;  /* 0x0000002a0300720c */ /* 0x000fe20003fa4070 */
[----:B------:R-:W-:-:S02]  /*2170*/  VIADD R71, R0, 0x26 ;  /* 0x0000002600477836 */ /* 0x000fc40000000000 */
[----:B------:R-:W-:Y:S01]  /*2180*/  IMAD R70, R3, R15, R70 ;  /* 0x0000000f03467224 */ /* 0x000fe200078e0246 */
[----:B------:R-:W-:Y:S01]  /*2190*/  STL [R1+0x944], R75 ;  /* 0x0009444b01007387 */ /* 0x000fe20000100800 */
[----:B------:R-:W-:Y:S01]  /*21a0*/  IMAD.MOV R15, RZ, RZ, -R11 ;  /* 0x000000ffff0f7224 */ /* 0x000fe200078e0a0b */
[----:B------:R-:W-:Y:S01]  /*21b0*/  IABS R84, R71 ;  /* 0x0000004700547213 */ /* 0x000fe20000000000 */
[----:B------:R-:W-:Y:S01]  /*21c0*/  IMAD.HI.U32 R11, R7, R80, RZ ;  /* 0x00000050070b7227 */ /* 0x000fe200078e00ff */
[----:B------:R-:W-:Y:S01]  /*21d0*/  @!P0 IADD3 R56, PT, PT, R56, -R3, RZ ;  /* 0x8000000338388210 */ /* 0x000fe20007ffe0ff */
[----:B------:R-:W-:Y:S01]  /*21e0*/  STL [R1+0x940], R73 ;  /* 0x0009404901007387 */ /* 0x000fe20000100800 */
[C---:B------:R-:W-:Y:S01]  /*21f0*/  ISETP.GT.U32.AND P0, PT, R3.reuse, R70, PT ;  /* 0x000000460300720c */ /* 0x040fe20003f04070 */
[--C-:B------:R-:W-:Y:S01]  /*2200*/  @!P4 IMAD.IADD R40, R40, 0x1, -R3.reuse ;  /* 0x000000012828c824 */ /* 0x100fe200078e0a03 */
[C---:B------:R-:W-:Y:S01]  /*2210*/  ISETP.GT.U32.AND P4, PT, R3.reuse, R52, PT ;  /* 0x000000340300720c */ /* 0x040fe20003f84070 */
[C---:B------:R-:W-:Y:S01]  /*2220*/  IMAD R76, R3.reuse, R15, R76 ;  /* 0x0000000f034c7224 */ /* 0x040fe200078e024c */
[----:B------:R-:W-:Y:S01]  /*2230*/  STL [R1+0x93c], R71 ;  /* 0x00093c4701007387 */ /* 0x000fe20000100800 */
        /* <DEDUP_REMOVED lines=10> */
[----:B------:R-:W-:Y:S02]  /*22e0*/  IMAD.MOV R11, RZ, RZ, -R11 ;  /* 0x000000ffff0b7224 */ /* 0x000fe400078e0a0b */
[----:B------:R-:W-:Y:S02]  /*22f0*/  VIADD R65, R0, 0x29 ;  /* 0x0000002900417836 */ /* 0x000fe40000000000 */
[--C-:B------:R-:W-:Y:S01]  /*2300*/  @!P1 IMAD.IADD R60, R60, 0x1, -R3.reuse ;  /* 0x000000013c3c9824 */ /* 0x100fe200078e0a03 */
[C---:B------:R-:W-:Y:S01]  /*2310*/  ISETP.GT.U32.AND P1, PT, R3.reuse, R74, PT ;  /* 0x0000004a0300720c */ /* 0x040fe20003f24070 */
        /* <DEDUP_REMOVED lines=30> */
[--C-:B------:R-:W-:Y:S01]  /*2500*/  @!P1 IMAD.IADD R74, R74, 0x1, -R3.reuse ;  /* 0x000000014a4a9824 */ /* 0x100fe200078e0a03 */
[C---:B------:R-:W-:Y:S01]  /*2510*/  ISETP.GT.U32.AND P1, PT, R3.reuse, R62, PT ;  /* 0x0000003e0300720c */ /* 0x040fe20003f24070 */
[----:B------:R-:W-:Y:S01]  /*2520*/  @!P5 IMAD.IADD R54, R54, 0x1, -R3 ;  /* 0x000000013636d824 */ /* 0x000fe200078e0a03 */
[C---:B------:R-:W-:Y:S01]  /*2530*/  ISETP.GT.U32.AND P5, PT, R3.reuse, R68, PT ;  /* 0x000000440300720c */ /* 0x040fe20003fa4070 */
[----:B------:R-:W-:Y:S01]  /*2540*/  IMAD.MOV R11, RZ, RZ, -R11 ;  /* 0x000000ffff0b7224 */ /* 0x000fe200078e0a0b */
[----:B------:R-:W-:Y:S01]  /*2550*/  @!P2 IADD3 R76, PT, PT, R76, -R3, RZ ;  /* 0x800000034c4ca210 */ /* 0x000fe20007ffe0ff */
[----:B------:R-:W-:Y:S01]  /*2560*/  VIADD R55, R0, 0x2e ;  /* 0x0000002e00377836 */ /* 0x000fe20000000000 */
        /* <DEDUP_REMOVED lines=11> */
[----:B------:R-:W-:Y:S01]  /*2620*/  @!P0 IMAD.IADD R84, R84, 0x1, -R3 ;  /* 0x0000000154548824 */ /* 0x000fe200078e0a03 */
[C---:B------:R-:W-:Y:S01]  /*2630*/  ISETP.GT.U32.AND P0, PT, R3.reuse, R72, PT ;  /* 0x000000480300720c */ /* 0x040fe20003f04070 */
[----:B------:R-:W-:Y:S01]  /*2640*/  IMAD R90, R3, R15, R90 ;  /* 0x0000000f035a7224 */ /* 0x000fe200078e025a */
[----:B------:R-:W-:Y:S01]  /*2650*/  IABS R104, R51 ;  /* 0x0000003300687213 */ /* 0x000fe20000000000 */
[----:B------:R-:W-:Y:S01]  /*2660*/  IMAD.MOV R15, RZ, RZ, -R11 ;  /* 0x000000ffff0f7224 */ /* 0x000fe200078e0a0b */
[----:B------:R-:W-:Y:S01]  /*2670*/  @!P6 IADD3 R60, PT, PT, R60, -R3, RZ ;  /* 0x800000033c3ce210 */ /* 0x000fe20007ffe0ff */
[----:B------:R-:W-:Y:S01]  /*2680*/  IMAD.HI.U32 R11, R7, R100, RZ ;  /* 0x00000064070b7227 */ /* 0x000fe200078e00ff */
[C---:B------:R-:W-:Y:S01]  /*2690*/  ISETP.GT.U32.AND P6, PT, R3.reuse, R84, PT ;  /* 0x000000540300720c */ /* 0x040fe20003fc4070 */
[----:B------:R-:W-:Y:S02]  /*26a0*/  STL [R1+0x914], R51 ;  /* 0x0009143301007387 */ /* 0x000fe40000100800 */
[--C-:B------:R-:W-:Y:S01]  /*26b0*/  @!P1 IMAD.IADD R62, R62, 0x1, -R3.reuse ;  /* 0x000000013e3e9824 */ /* 0x100fe200078e0a03 */
[C---:B------:R-:W-:Y:S01]  /*26c0*/  ISETP.GT.U32.AND P1, PT, R3.reuse, R74, PT ;  /* 0x0000004a0300720c */ /* 0x040fe20003f24070 */
[----:B------:R-:W-:Y:S01]  /*26d0*/  @!P5 IMAD.IADD R68, R68, 0x1, -R3 ;  /* 0x000000014444d824 */ /* 0x000fe200078e0a03 */
[C---:B------:R-:W-:Y:S01]  /*26e0*/  ISETP.GT.U32.AND P5, PT, R3.reuse, R82, PT ;  /* 0x000000520300720c */ /* 0x040fe20003fa4070 */
[----:B------:R-:W-:Y:S01]  /*26f0*/  IMAD R96, R3, R15, R96 ;  /* 0x0000000f03607224 */ /* 0x000fe200078e0260 */
[----:B------:R-:W-:Y:S01]  /*2700*/  STL [R1+0x910], R49 ;  /* 0x0009103101007387 */ /* 0x000fe20000100800 */
[----:B------:R-:W-:-:S02]  /*2710*/  IMAD.MOV R15, RZ, RZ, -R11 ;  /* 0x000000ffff0f7224 */ /* 0x000fc400078e0a0b */
[----:B------:R-:W-:Y:S01]  /*2720*/  IMAD.HI.U32 R11, R7, R104, RZ ;  /* 0x00000068070b7227 */ /* 0x000fe200078e00ff */
[----:B------:R-:W-:Y:S03]  /*2730*/  STL [R1+0x90c], R47 ;  /* 0x00090c2f01007387 */ /* 0x000fe60000100800 */
        /* <DEDUP_REMOVED lines=23> */
[----:B------:R-:W-:Y:S01]  /*28b0*/  STL [R1+0x900], R41 ;  /* 0x0009002901007387 */ /* 0x000fe20000100800 */
[----:B------:R-:W-:-:S03]  /*28c0*/  IMAD.HI.U32 R11, R7, R110, RZ ;  /* 0x0000006e070b7227 */ /* 0x000fc600078e00ff */
[----:B------:R-:W-:Y:S01]  /*28d0*/  STL [R1+0x8fc], R39 ;  /* 0x0008fc2701007387 */ /* 0x000fe20000100800 */
[----:B------:R-:W-:Y:S01]  /*28e0*/  @!P4 IMAD.IADD R68, R68, 0x1, -R3 ;  /* 0x000000014444c824 */ /* 0x000fe200078e0a03 */
[C---:B------:R-:W-:Y:S01]  /*28f0*/  ISETP.GT.U32.AND P4, PT, R3.reuse, R80, PT ;  /* 0x000000500300720c */ /* 0x040fe20003f84070 */
[----:B------:R-:W-:Y:S01]  /*2900*/  IMAD R106, R3, R15, R106 ;  /* 0x0000000f036a7224 */ /* 0x000fe200078e026a */
[----:B------:R-:W-:Y:S01]  /*2910*/  STL [R1+0x8f8], R37 ;  /* 0x0008f82501007387 */ /* 0x000fe20000100800 */
[----:B------:R-:W-:Y:S01]  /*2920*/  IMAD.MOV R15, RZ, RZ, -R11 ;  /* 0x000000ffff0f7224 */ /* 0x000fe200078e0a0b */
[----:B------:R-:W-:Y:S01]  /*2930*/  @!P5 IADD3 R70, PT, PT, R70, -R3, RZ ;  /* 0x800000034646d210 */ /* 0x000fe20007ffe0ff */
[----:B------:R-:W-:Y:S01]  /*2940*/  IMAD.HI.U32 R11, R7, R114, RZ ;  /* 0x00000072070b7227 */ /* 0x000fe200078e00ff */
[----:B------:R-:W-:-:S03]  /*2950*/  ISETP.GT.U32.AND P5, PT, R3, R82, PT ;  /* 0x000000520300720c */ /* 0x000fc60003fa4070 */
[--C-:B------:R-:W-:Y:S01]  /*2960*/  @!P3 IMAD.IADD R78, R78, 0x1, -R3.reuse ;  /* 0x000000014e4eb824 */ /* 0x100fe200078e0a03 */
[C---:B------:R-:W-:Y:S01]  /*2970*/  ISETP.GT.U32.AND P3, PT, R3.reuse, R92, PT ;  /* 0x0000005c0300720c */ /* 0x040fe20003f64070 */
        /* <DEDUP_REMOVED lines=8> */
[----:B------:R-:W-:Y:S01]  /*2a00*/  @!P1 IMAD.IADD R88, R88, 0x1, -R3 ;  /* 0x0000000158589824 */ /* 0x000fe200078e0a03 */
[C---:B------:R-:W-:Y:S01]  /*2a10*/  ISETP.GT.U32.AND P1, PT, R3.reuse, R102, PT ;  /* 0x000000660300720c */ /* 0x040fe20003f24070 */
[----:B------:R-:W-:Y:S01]  /*2a20*/  IMAD R114, R3, R11, R114 ;  /* 0x0000000b03727224 */ /* 0x000fe200078e0272 */
[----:B------:R-:W-:Y:S01]  /*2a30*/  IABS R120, R35 ;  /* 0x0000002300787213 */ /* 0x000fe20000000000 */
[----:B------:R-:W-:Y:S01]  /*2a40*/  IMAD.HI.U32 R11, R7, R116, RZ ;  /* 0x00000074070b7227 */ /* 0x000fe200078e00ff */
[----:B------:R-:W-:Y:S01]  /*2a50*/  STL [R1+0x8f4], R35 ;  /* 0x0008f42301007387 */ /* 0x000fe20000100800 */
[----:B------:R-:W-:-:S02]  /*2a60*/  @!P2 IADD3 R90, PT, PT, R90, -R3, RZ ;  /* 0x800000035a5aa210 */ /* 0x000fc40007ffe0ff */
[----:B------:R-:W-:Y:S01]  /*2a70*/  VIADD R31, R0, 0x3a ;  /* 0x0000003a001f7836 */ /* 0x000fe20000000000 */
[----:B------:R-:W-:Y:S01]  /*2a80*/  @!P0 IADD3 R100, PT, PT, R100, -R3, RZ ;  /* 0x8000000364648210 */ /* 0x000fe20007ffe0ff */
[C---:B------:R-:W-:Y:S01]  /*2a90*/  IMAD R110, R3.reuse, R15, R110 ;  /* 0x0000000f036e7224 */ /* 0x040fe200078e026e */
[----:B------:R-:W-:Y:S01]  /*2aa0*/  ISETP.GT.U32.AND P0, PT, R3, R88, PT ;  /* 0x000000580300720c */ /* 0x000fe20003f04070 */
[----:B------:R-:W-:Y:S01]  /*2ab0*/  IMAD.MOV R15, RZ, RZ, -R11 ;  /* 0x000000ffff0f7224 */ /* 0x000fe200078e0a0b */
[----:B------:R-:W-:Y:S01]  /*2ac0*/  IABS R124, R31 ;  /* 0x0000001f007c7213 */ /* 0x000fe20000000000 */
[----:B------:R-:W-:Y:S01]  /*2ad0*/  IMAD.HI.U32 R11, R7, R120, RZ ;  /* 0x00000078070b7227 */ /* 0x000fe200078e00ff */
[C---:B------:R-:W-:Y:S01]  /*2ae0*/  ISETP.GT.U32.AND P2, PT, R3.reuse, R104, PT ;  /* 0x000000680300720c */ /* 0x040fe20003f44070 */
[----:B------:R-:W-:Y:S02]  /*2af0*/  STL [R1+0x8f0], R33 ;  /* 0x0008f02101007387 */ /* 0x000fe40000100800 */
[----:B------:R-:W-:Y:S01]  /*2b00*/  @!P3 IMAD.IADD R92, R92, 0x1, -R3 ;  /* 0x000000015c5cb824 */ /* 0x000fe200078e0a03 */
[C---:B------:R-:W-:Y:S01]  /*2b10*/  ISETP.GT.U32.AND P3, PT, R3.reuse, R106, PT ;  /* 0x0000006a0300720c */ /* 0x040fe20003f64070 */
[----:B------:R-:W-:Y:S01]  /*2b20*/  IMAD R116, R3, R15, R116 ;  /* 0x0000000f03747224 */ /* 0x000fe200078e0274 */
[----:B------:R-:W-:Y:S01]  /*2b30*/  STL [R1+0x8ec], R31 ;  /* 0x0008ec1f01007387 */ /* 0x000fe20000100800 */
[----:B------:R-:W-:-:S02]  /*2b40*/  IMAD.MOV R15, RZ, RZ, -R11 ;  /* 0x000000ffff0f7224 */ /* 0x000fc400078e0a0b */
[--C-:B------:R-:W-:Y:S01]  /*2b50*/  @!P1 IMAD.IADD R102, R102, 0x1, -R3.reuse ;  /* 0x0000000166669824 */ /* 0x100fe200078e0a03 */
[----:B------:R-:W-:Y:S01]  /*2b60*/  ISETP.GT.U32.AND P1, PT, R3, R90, PT ;  /* 0x0000005a0300720c */ /* 0x000fe20003f24070 */
[----:B------:R-:W-:Y:S01]  /*2b70*/  IMAD.HI.U32 R11, R7, R124, RZ ;  /* 0x0000007c070b7227 */ /* 0x000fe200078e00ff */
[----:B------:R-:W-:Y:S03]  /*2b80*/  STL [R1+0x8e8], R27 ;  /* 0x0008e81b01007387 */ /* 0x000fe60000100800 */
        /* <DEDUP_REMOVED lines=11> */
[--C-:B------:R-:W-:Y:S01]  /*2c40*/  @!P3 IMAD.IADD R106, R106, 0x1, -R3.reuse ;  /* 0x000000016a6ab824 */ /* 0x100fe200078e0a03 */
[C---:B------:R-:W-:Y:S01]  /*2c50*/  ISETP.GT.U32.AND P3, PT, R3.reuse, R94, PT ;  /* 0x0000005e0300720c */ /* 0x040fe20003f64070 */
[--C-:B------:R-:W-:Y:S01]  /*2c60*/  @!P6 IMAD.IADD R84, R84, 0x1, -R3.reuse ;  /* 0x000000015454e824 */ /* 0x100fe200078e0a03 */
[C---:B------:R-:W-:Y:S01]  /*2c70*/  ISETP.GT.U32.AND P6, PT, R3.reuse, R98, PT ;  /* 0x000000620300720c */ /* 0x040fe20003fc4070 */
[--C-:B------:R-:W-:Y:S01]  /*2c80*/  @!P0 IMAD.IADD R88, R88, 0x1, -R3.reuse ;  /* 0x0000000158588824 */ /* 0x100fe200078e0a03 */
[C---:B------:R-:W-:Y:S01]  /*2c90*/  ISETP.GT.U32.AND P0, PT, R3.reuse, R100, PT ;  /* 0x000000640300720c */ /* 0x040fe20003f04070 */
[C---:B------:R-:W-:Y:S01]  /*2ca0*/  IMAD R120, R3.reuse, R15, R120 ;  /* 0x0000000f03787224 */ /* 0x040fe200078e0278 */
[----:B------:R-:W-:Y:S01]  /*2cb0*/  STL [R1+0x8e0], R21 ;  /* 0x0008e01501007387 */ /* 0x000fe20000100800 */
[----:B------:R-:W-:Y:S01]  /*2cc0*/  @!P2 IMAD.IADD R104, R104, 0x1, -R3 ;  /* 0x000000016868a824 */ /* 0x000fe200078e0a03 */
[----:B------:R-:W-:Y:S01]  /*2cd0*/  ISETP.GT.U32.AND P2, PT, R3, R92, PT ;  /* 0x0000005c0300720c */ /* 0x000fe20003f44070 */
[----:B------:R-:W-:-:S02]  /*2ce0*/  IMAD.MOV R15, RZ, RZ, -R11 ;  /* 0x000000ffff0f7224 */ /* 0x000fc400078e0a0b */
[----:B------:R-:W-:Y:S01]  /*2cf0*/  @!P1 IMAD.IADD R90, R90, 0x1, -R3 ;  /* 0x000000015a5a9824 */ /* 0x000fe200078e0a03 */
[----:B------:R-:W-:Y:S01]  /*2d00*/  ISETP.GT.U32.AND P1, PT, R3, R102, PT ;  /* 0x000000660300720c */ /* 0x000fe20003f24070 */
[----:B------:R-:W-:Y:S02]  /*2d10*/  VIADD R17, R0, 0x3e ;  /* 0x0000003e00117836 */ /* 0x000fe40000000000 */
[----:B------:R-:W-:-:S03]  /*2d20*/  IMAD.HI.U32 R11, R7, R128, RZ ;  /* 0x00000080070b7227 */ /* 0x000fc600078e00ff */
[----:B------:R-:W-:Y:S01]  /*2d30*/  IABS R132, R17 ;  /* 0x0000001100847213 */ /* 0x000fe20000000000 */
[----:B------:R-:W-:Y:S01]  /*2d40*/  @!P5 IMAD.IADD R96, R96, 0x1, -R3 ;  /* 0x000000016060d824 */ /* 0x000fe200078e0a03 */
[C---:B------:R-:W-:Y:S01]  /*2d50*/  ISETP.GT.U32.AND P5, PT, R3.reuse, R110, PT ;  /* 0x0000006e0300720c */ /* 0x040fe20003fa4070 */
[----:B------:R-:W-:Y:S01]  /*2d60*/  IMAD.MOV R11, RZ, RZ, -R11 ;  /* 0x000000ffff0b7224 */ /* 0x000fe200078e0a0b */
[----:B------:R-:W-:Y:S01]  /*2d70*/  @!P2 IADD3 R92, PT, PT, R92, -R3, RZ ;  /* 0x800000035c5ca210 */ /* 0x000fe20007ffe0ff */
[--C-:B------:R-:W-:Y:S01]  /*2d80*/  @!P4 IMAD.IADD R108, R108, 0x1, -R3.reuse ;  /* 0x000000016c6cc824 */ /* 0x100fe200078e0a03 */
[C---:B------:R-:W-:Y:S01]  /*2d90*/  ISETP.GT.U32.AND P4, PT, R3.reuse, R96, PT ;  /* 0x000000600300720c */ /* 0x040fe20003f84070 */
[----:B------:R-:W-:Y:S01]  /*2da0*/  IMAD R128, R3, R11, R128 ;  /* 0x0000000b03807224 */ /* 0x000fe200078e0280 */
[----:B----4-:R-:W-:Y:S01]  /*2db0*/  LOP3.LUT R11, R140, 0x3f, RZ, 0xc0, !PT ;  /* 0x0000003f8c0b7812 */ /* 0x010fe200078ec0ff */
[----:B------:R-:W-:Y:S01]  /*2dc0*/  IMAD.HI.U32 R13, R7, R130, RZ ;  /* 0x00000082070d7227 */ /* 0x000fe200078e00ff */
[C---:B------:R-:W-:Y:S01]  /*2dd0*/  ISETP.GT.U32.AND P2, PT, R3.reuse, R104, PT ;  /* 0x000000680300720c */ /* 0x040fe20003f44070 */
[----:B------:R-:W-:Y:S01]  /*2de0*/  STL [R1+0x8dc], R17 ;  /* 0x0008dc1101007387 */ /* 0x000fe20000100800 */
[----:B------:R-:W-:Y:S01]  /*2df0*/  @!P1 IADD3 R102, PT, PT, R102, -R3, RZ ;  /* 0x8000000366669210 */ /* 0x000fe20007ffe0ff */
[----:B------:R-:W-:Y:S01]  /*2e00*/  @!P3 IMAD.IADD R94, R94, 0x1, -R3 ;  /* 0x000000015e5eb824 */ /* 0x000fe200078e0a03 */
[----:B------:R-:W-:Y:S01]  /*2e10*/  ISETP.GT.U32.AND P3, PT, R3, R106, PT ;  /* 0x0000006a0300720c */ /* 0x000fe20003f64070 */
[----:B------:R-:W-:Y:S01]  /*2e20*/  IMAD.HI.U32 R7, R7, R132, RZ ;  /* 0x0000008407077227 */ /* 0x000fe200078e00ff */
[----:B------:R-:W-:-:S03]  /*2e30*/  ISETP.GT.U32.AND P1, PT, R3, R116, PT ;  /* 0x000000740300720c */ /* 0x000fc60003f24070 */
[--C-:B------:R-:W-:Y:S01]  /*2e40*/  @!P6 IMAD.IADD R98, R98, 0x1, -R3.reuse ;  /* 0x000000016262e824 */ /* 0x100fe200078e0a03 */
[C---:B------:R-:W-:Y:S01]  /*2e50*/  ISETP.GT.U32.AND P6, PT, R3.reuse, R86, PT ;  /* 0x000000560300720c */ /* 0x040fe20003fc4070 */
[----:B------:R-:W-:Y:S01]  /*2e60*/  @!P0 IMAD.IADD R100, R100, 0x1, -R3 ;  /* 0x0000000164648824 */ /* 0x000fe200078e0a03 */
[----:B------:R-:W-:Y:S01]  /*2e70*/  ISETP.GT.U32.AND P0, PT, R3, R114, PT ;  /* 0x000000720300720c */ /* 0x000fe20003f04070 */
[----:B------:R-:W-:Y:S02]  /*2e80*/  IMAD.MOV R7, RZ, RZ, -R7 ;  /* 0x000000ffff077224 */ /* 0x000fe400078e0a07 */
[----:B------:R-:W-:Y:S02]  /*2e90*/  IMAD R9, R9, 0x40, R11 ;  /* 0x0000004009097824 */ /* 0x000fe400078e020b */
[----:B------:R-:W-:Y:S01]  /*2ea0*/  @!P5 IMAD.IADD R110, R110, 0x1, -R3 ;  /* 0x000000016e6ed824 */ /* 0x000fe200078e0a03 */
[C---:B------:R-:W-:Y:S01]  /*2eb0*/  ISETP.GT.U32.AND P5, PT, R3.reuse, R98, PT ;  /* 0x000000620300720c */ /* 0x040fe20003fa4070 */
[C---:B------:R-:W-:Y:S01]  /*2ec0*/  IMAD R132, R3.reuse, R7, R132 ;  /* 0x0000000703847224 */ /* 0x040fe200078e0284 */
[----:B------:R-:W-:Y:S01]  /*2ed0*/  IABS R7, R9 ;  /* 0x0000000900077213 */ /* 0x000fe20000000000 */
[----:B------:R-:W-:Y:S01]  /*2ee0*/  IMAD.MOV R13, RZ, RZ, -R13 ;  /* 0x000000ffff0d7224 */ /* 0x000fe200078e0a0d */
[----:B------:R-:W-:Y:S01]  /*2ef0*/  STL [R1+0x8d4], R9 ;  /* 0x0008d40901007387 */ /* 0x000fe20000100800 */
[--C-:B------:R-:W-:Y:S01]  /*2f00*/  @!P4 IMAD.IADD R96, R96, 0x1, -R3.reuse ;  /* 0x000000016060c824 */ /* 0x100fe200078e0a03 */
[C---:B------:R-:W-:Y:S01]  /*2f10*/  ISETP.GT.U32.AND P4, PT, R3.reuse, R108, PT ;  /* 0x0000006c0300720c */ /* 0x040fe20003f84070 */
[C---:B------:R-:W-:Y:S01]  /*2f20*/  IMAD R130, R3.reuse, R13, R130 ;  /* 0x0000000d03827224 */ /* 0x040fe200078e0282 */
[----:B------:R4:W-:Y:S01]  /*2f30*/  STL [R1+0xda8], R0 ;  /* 0x000da80001007387 */ /* 0x0009e20000100800 */
[----:B------:R-:W-:Y:S01]  /*2f40*/  @!P3 IMAD.IADD R106, R106, 0x1, -R3 ;  /* 0x000000016a6ab824 */ /* 0x000fe200078e0a03 */
[----:B------:R-:W-:Y:S01]  /*2f50*/  ISETP.GT.U32.AND P3, PT, R3, R120, PT ;  /* 0x000000780300720c */ /* 0x000fe20003f64070 */
[----:B------:R-:W-:-:S04]  /*2f60*/  IMAD.HI.U32 R2, R2, R7, RZ ;  /* 0x0000000702027227 */ /* 0x000fc800078e00ff */
[--C-:B------:R-:W-:Y:S01]  /*2f70*/  @!P0 IMAD.IADD R114, R114, 0x1, -R3.reuse ;  /* 0x0000000172728824 */ /* 0x100fe200078e0a03 */
[C---:B------:R-:W-:Y:S01]  /*2f80*/  ISETP.GT.U32.AND P0, PT, R3.reuse, R128, PT ;  /* 0x000000800300720c */ /* 0x040fe20003f04070 */
[--C-:B------:R-:W-:Y:S01]  /*2f90*/  @!P2 IMAD.IADD R104, R104, 0x1, -R3.reuse ;  /* 0x000000016868a824 */ /* 0x100fe200078e0a03 */
[C---:B------:R-:W-:Y:S01]  /*2fa0*/  ISETP.GT.U32.AND P2, PT, R3.reuse, R118, PT ;  /* 0x000000760300720c */ /* 0x040fe20003f44070 */
[--C-:B------:R-:W-:Y:S01]  /*2fb0*/  @!P1 IMAD.IADD R116, R116, 0x1, -R3.reuse ;  /* 0x0000000174749824 */ /* 0x100fe200078e0a03 */
[C---:B------:R-:W-:Y:S01]  /*2fc0*/  ISETP.GT.U32.AND P1, PT, R3.reuse, R130, PT ;  /* 0x000000820300720c */ /* 0x040fe20003f24070 */
[--C-:B------:R-:W-:Y:S01]  /*2fd0*/  @!P5 IMAD.IADD R98, R98, 0x1, -R3.reuse ;  /* 0x000000016262d824 */ /* 0x100fe200078e0a03 */
[----:B------:R-:W-:Y:S01]  /*2fe0*/  IADD3 R2, PT, PT, -R2, RZ, RZ ;  /* 0x000000ff02027210 */ /* 0x000fe20007ffe1ff */
[--C-:B------:R-:W-:Y:S01]  /*2ff0*/  @!P6 IMAD.IADD R86, R86, 0x1, -R3.reuse ;  /* 0x000000015656e824 */ /* 0x100fe200078e0a03 */
[C---:B------:R-:W-:Y:S01]  /*3000*/  ISETP.GT.U32.AND P5, PT, R3.reuse, R112, PT ;  /* 0x000000700300720c */ /* 0x040fe20003fa4070 */
[----:B------:R-:W-:Y:S01]  /*3010*/  @!P4 IMAD.IADD R108, R108, 0x1, -R3 ;  /* 0x000000016c6cc824 */ /* 0x000fe200078e0a03 */
[----:B------:R-:W-:Y:S01]  /*3020*/  ISETP.GT.U32.AND P6, PT, R3, R110, PT ;  /* 0x0000006e0300720c */ /* 0x000fe20003fc4070 */
[----:B------:R-:W-:Y:S01]  /*3030*/  IMAD R2, R5, R2, R7 ;  /* 0x0000000205027224 */ /* 0x000fe200078e0207 */
[----:B------:R-:W-:Y:S01]  /*3040*/  ISETP.GT.U32.AND P4, PT, R3, R122, PT ;  /* 0x0000007a0300720c */ /* 0x000fe20003f84070 */
[----:B------:R-:W-:-:S02]  /*3050*/  @!P3 IMAD.IADD R120, R120, 0x1, -R3 ;  /* 0x000000017878b824 */ /* 0x000fc400078e0a03 */
[----:B------:R-:W-:Y:S02]  /*3060*/  IMAD R126, R3, R15, R126 ;  /* 0x0000000f037e7224 */ /* 0x000fe400078e027e */
[--C-:B------:R-:W-:Y:S01]  /*3070*/  @!P0 IMAD.IADD R128, R128, 0x1, -R3.reuse ;  /* 0x0000000180808824 */ /* 0x100fe200078e0a03 */
[----:B------:R-:W-:Y:S01]  /*3080*/  ISETP.GT.U32.AND P0, PT, R5, R2, PT ;  /* 0x000000020500720c */ /* 0x000fe20003f04070 */
[--C-:B------:R-:W-:Y:S01]  /*3090*/  @!P2 IMAD.IADD R118, R118, 0x1, -R3.reuse ;  /* 0x000000017676a824 */ /* 0x100fe200078e0a03 */
[C---:B------:R-:W-:Y:S01]  /*30a0*/  ISETP.GT.U32.AND P2, PT, R3.reuse, R132, PT ;  /* 0x000000840300720c */ /* 0x040fe20003f44070 */
[--C-:B------:R-:W-:Y:S01]  /*30b0*/  @!P1 IMAD.IADD R130, R130, 0x1, -R3.reuse ;  /* 0x0000000182829824 */ /* 0x100fe200078e0a03 */
[-C--:B------:R-:W-:Y:S01]  /*30c0*/  @!P5 IADD3 R112, PT, PT, R112, -R3.reuse, RZ ;  /* 0x800000037070d210 */ /* 0x080fe20007ffe0ff */
[----:B------:R-:W-:Y:S01]  /*30d0*/  @!P6 IMAD.IADD R110, R110, 0x1, -R3 ;  /* 0x000000016e6ee824 */ /* 0x000fe200078e0a03 */
[C---:B------:R-:W-:Y:S01]  /*30e0*/  ISETP.GT.U32.AND P1, PT, R3.reuse, R120, PT ;  /* 0x000000780300720c */ /* 0x040fe20003f24070 */
[C---:B------:R-:W-:Y:S01]  /*30f0*/  IMAD R11, R240.reuse, 0xc, RZ ;  /* 0x0000000cf00b7824 */ /* 0x040fe200078e02ff */
[C---:B------:R-:W-:Y:S01]  /*3100*/  ISETP.GT.U32.AND P5, PT, R3.reuse, R126, PT ;  /* 0x0000007e0300720c */ /* 0x040fe20003fa4070 */
[C---:B------:R-:W-:Y:S01]  /*3110*/  IMAD R13, R240.reuse, 0x14, RZ ;  /* 0x00000014f00d7824 */ /* 0x040fe200078e02ff */
[C---:B------:R-:W-:Y:S01]  /*3120*/  ISETP.GT.U32.AND P6, PT, R3.reuse, R124, PT ;  /* 0x0000007c0300720c */ /* 0x040fe20003fc4070 */
[----:B------:R-:W-:Y:S01]  /*3130*/  IMAD R15, R240, 0x18, RZ ;  /* 0x00000018f00f7824 */ /* 0x000fe200078e02ff */
[----:B------:R-:W-:Y:S01]  /*3140*/  @!P4 IADD3 R122, PT, PT, R122, -R3, RZ ;  /* 0x800000037a7ac210 */ /* 0x000fe20007ffe0ff */
[----:B------:R-:W-:Y:S01]  /*3150*/  IMAD R140, R240, 0x154, RZ ;  /* 0x00000154f08c7824 */ /* 0x000fe200078e02ff */
[----:B------:R-:W-:-:S02]  /*3160*/  ISETP.GT.U32.AND P3, PT, R3, R112, PT ;  /* 0x000000700300720c */ /* 0x000fc40003f64070 */
[C---:B------:R-:W-:Y:S02]  /*3170*/  ISETP.GT.U32.AND P4, PT, R3.reuse, R114, PT ;  /* 0x000000720300720c */ /* 0x040fe40003f84070 */
[----:B------:R-:W-:Y:S01]  /*3180*/  @!P0 IADD3 R2, PT, PT, R2, -R5, RZ ;  /* 0x8000000502028210 */ /* 0x000fe20007ffe0ff */
[--C-:B------:R-:W-:Y:S01]  /*3190*/  @!P1 IMAD.IADD R120, R120, 0x1, -R3.reuse ;  /* 0x0000000178789824 */ /* 0x100fe200078e0a03 */
[----:B------:R-:W-:Y:S01]  /*31a0*/  @!P2 IADD3 R132, PT, PT, R132, -R3, RZ ;  /* 0x800000038484a210 */ /* 0x000fe20007ffe0ff */
[--C-:B------:R-:W-:Y:S01]  /*31b0*/  @!P5 IMAD.IADD R126, R126, 0x1, -R3.reuse ;  /* 0x000000017e7ed824 */ /* 0x100fe200078e0a03 */
[----:B------:R-:W-:Y:S01]  /*31c0*/  ISETP.GT.U32.AND P2, PT, R3, R122, PT ;  /* 0x0000007a0300720c */ /* 0x000fe20003f44070 */
[--C-:B------:R-:W-:Y:S01]  /*31d0*/  @!P6 IMAD.IADD R124, R124, 0x1, -R3.reuse ;  /* 0x000000017c7ce824 */ /* 0x100fe200078e0a03 */
[----:B------:R-:W-:Y:S02]  /*31e0*/  ISETP.GT.U32.AND P1, PT, R5, R2, PT ;  /* 0x000000020500720c */ /* 0x000fe40003f24070 */
[C---:B------:R-:W-:Y:S01]  /*31f0*/  ISETP.GT.U32.AND P5, PT, R3.reuse, R118, PT ;  /* 0x000000760300720c */ /* 0x040fe20003fa4070 */
[--C-:B------:R-:W-:Y:S01]  /*3200*/  @!P3 IMAD.IADD R112, R112, 0x1, -R3.reuse ;  /* 0x000000017070b824 */ /* 0x100fe200078e0a03 */
[C---:B------:R-:W-:Y:S01]  /*3210*/  ISETP.GT.U32.AND P3, PT, R3.reuse, R124, PT ;  /* 0x0000007c0300720c */ /* 0x040fe20003f64070 */
[----:B------:R-:W-:Y:S01]  /*3220*/  @!P4 IMAD.IADD R114, R114, 0x1, -R3 ;  /* 0x000000017272c824 */ /* 0x000fe200078e0a03 */
[----:B------:R-:W-:-:S02]  /*3230*/  ISETP.GT.U32.AND P4, PT, R3, R126, PT ;  /* 0x0000007e0300720c */ /* 0x000fc40003f84070 */
[C---:B------:R-:W-:Y:S02]  /*3240*/  ISETP.GT.U32.AND P6, PT, R3.reuse, R116, PT ;  /* 0x000000740300720c */ /* 0x040fe40003fc4070 */
[C---:B------:R-:W-:Y:S01]  /*3250*/  ISETP.GT.U32.AND P0, PT, R3.reuse, R130, PT ;  /* 0x000000820300720c */ /* 0x040fe20003f04070 */
[----:B------:R-:W-:Y:S01]  /*3260*/  @!P2 IMAD.IADD R122, R122, 0x1, -R3 ;  /* 0x000000017a7aa824 */ /* 0x000fe200078e0a03 */
[----:B------:R-:W-:Y:S01]  /*3270*/  ISETP.GE.AND P2, PT, R0, RZ, PT ;  /* 0x000000ff0000720c */ /* 0x000fe20003f46270 */
[----:B------:R-:W-:Y:S01]  /*3280*/  @!P1 IMAD.IADD R2, R2, 0x1, -R5 ;  /* 0x0000000102029824 */ /* 0x000fe200078e0a05 */
[----:B------:R-:W-:Y:S01]  /*3290*/  ISETP.GE.AND P1, PT, R138, RZ, PT ;  /* 0x000000ff8a00720c */ /* 0x000fe20003f26270 */
[--C-:B------:R-:W-:Y:S01]  /*32a0*/  @!P5 IMAD.IADD R118, R118, 0x1, -R3.reuse ;  /* 0x000000017676d824 */ /* 0x100fe200078e0a03 */
[----:B------:R-:W-:Y:S01]  /*32b0*/  ISETP.GT.U32.AND P5, PT, R3, R128, PT ;  /* 0x000000800300720c */ /* 0x000fe20003fa4070 */
[--C-:B------:R-:W-:Y:S01]  /*32c0*/  @!P3 IMAD.IADD R124, R124, 0x1, -R3.reuse ;  /* 0x000000017c7cb824 */ /* 0x100fe200078e0a03 */
[----:B------:R-:W-:Y:S01]  /*32d0*/  ISETP.GE.AND P3, PT, R139, RZ, PT ;  /* 0x000000ff8b00720c */ /* 0x000fe20003f66270 */
[--C-:B------:R-:W-:Y:S01]  /*32e0*/  @!P4 IMAD.IADD R126, R126, 0x1, -R3.reuse ;  /* 0x000000017e7ec824 */ /* 0x100fe200078e0a03 */
[----:B------:R-:W-:Y:S01]  /*32f0*/  ISETP.GE.AND P4, PT, R25, RZ, PT ;  /* 0x000000ff1900720c */ /* 0x000fe20003f86270 */
[--C-:B------:R-:W-:Y:S01]  /*3300*/  @!P6 IMAD.IADD R116, R116, 0x1, -R3.reuse ;  /* 0x000000017474e824 */ /* 0x100fe200078e0a03 */
[----:B------:R-:W-:Y:S01]  /*3310*/  ISETP.GT.U32.AND P6, PT, R3, R132, PT ;  /* 0x000000840300720c */ /* 0x000fe20003fc4070 */
[----:B------:R-:W-:Y:S01]  /*3320*/  @!P0 IMAD.IADD R130, R130, 0x1, -R3 ;  /* 0x0000000182828824 */ /* 0x000fe200078e0a03 */
[----:B------:R-:W-:Y:S01]  /*3330*/  ISETP.NE.AND P0, PT, R29, RZ, PT ;  /* 0x000000ff1d00720c */ /* 0x000fe20003f05270 */
[----:B------:R-:W-:Y:S01]  /*3340*/  @!P2 IMAD.MOV R4, RZ, RZ, -R4 ;  /* 0x000000ffff04a224 */ /* 0x000fe200078e0a04 */
[----:B------:R-:W-:Y:S01]  /*3350*/  ISETP.GE.AND P2, PT, R129, RZ, PT ;  /* 0x000000ff8100720c */ /* 0x000fe20003f46270 */
[----:B------:R-:W-:Y:S01]  /*3360*/  @!P1 IMAD.MOV R10, RZ, RZ, -R10 ;  /* 0x000000ffff0a9224 */ /* 0x000fe200078e0a0a */
[----:B------:R-:W-:Y:S01]  /*3370*/  ISETP.GE.AND P1, PT, R131, RZ, PT ;  /* 0x000000ff8300720c */ /* 0x000fe20003f26270 */
[----:B-1----:R-:W1:Y:S01]  /*3380*/  LDC.64 R24, c[0x0][0x3a0] ;  /* 0x0000e800ff187b82 */ /* 0x002e620000000a00 */
[----:B------:R-:W-:Y:S01]  /*3390*/  @!P5 IADD3 R128, PT, PT, R128, -R3, RZ ;  /* 0x800000038080d210 */ /* 0x000fe20007ffe0ff */
[----:B------:R-:W-:Y:S01]  /*33a0*/  @!P3 IMAD.MOV R8, RZ, RZ, -R8 ;  /* 0x000000ffff08b224 */ /* 0x000fe200078e0a08 */
[----:B------:R-:W-:-:S02]  /*33b0*/  ISETP.GE.AND P5, PT, R137, RZ, PT ;  /* 0x000000ff8900720c */ /* 0x000fc40003fa6270 */
[----:B------:R-:W-:Y:S01]  /*33c0*/  @!P4 IADD3 R6, PT, PT, -R6, RZ, RZ ;  /* 0x000000ff0606c210 */ /* 0x000fe20007ffe1ff */
[----:B------:R-:W-:Y:S01]  /*33d0*/  @!P6 IMAD.IADD R132, R132, 0x1, -R3 ;  /* 0x000000018484e824 */ /* 0x000fe200078e0a03 */
[----:B------:R-:W-:Y:S01]  /*33e0*/  ISETP.GE.AND P4, PT, R135, RZ, PT ;  /* 0x000000ff8700720c */ /* 0x000fe20003f86270 */
[C---:B--2---:R-:W-:Y:S01]  /*33f0*/  IMAD R135, R240.reuse, 0x5b, RZ ;  /* 0x0000005bf0877824 */ /* 0x044fe200078e02ff */
[----:B------:R-:W-:Y:S01]  /*3400*/  ISETP.GE.AND P3, PT, R133, RZ, PT ;  /* 0x000000ff8500720c */ /* 0x000fe20003f66270 */
[----:B------:R-:W-:Y:S01]  /*3410*/  @!P2 IMAD.MOV R22, RZ, RZ, -R22 ;  /* 0x000000ffff16a224 */ /* 0x000fe200078e0a16 */
[----:B------:R-:W-:Y:S01]  /*3420*/  ISETP.GE.AND P2, PT, R119, RZ, PT ;  /* 0x000000ff7700720c */ /* 0x000fe20003f46270 */
[----:B------:R-:W-:Y:S01]  /*3430*/  @!P1 IMAD.MOV R20, RZ, RZ, -R20 ;  /* 0x000000ffff149224 */ /* 0x000fe200078e0a14 */
[----:B------:R-:W-:Y:S01]  /*3440*/  ISETP.GE.AND P1, PT, R121, RZ, PT ;  /* 0x000000ff7900720c */ /* 0x000fe20003f26270 */
[----:B---3--:R-:W-:Y:S01]  /*3450*/  IMAD.SHL.U32 R121, R240, 0x2, RZ ;  /* 0x00000002f0797824 */ /* 0x008fe200078e00ff */
[----:B------:R-:W-:Y:S01]  /*3460*/  ISETP.GE.AND P6, PT, R136, RZ, PT ;  /* 0x000000ff8800720c */ /* 0x000fe20003fc6270 */
[----:B------:R-:W-:Y:S01]  /*3470*/  @!P5 IMAD.MOV R12, RZ, RZ, -R12 ;  /* 0x000000ffff0cd224 */ /* 0x000fe200078e0a0c */
[----:B------:R-:W-:Y:S01]  /*3480*/  ISETP.GE.AND P5, PT, R127, RZ, PT ;  /* 0x000000ff7f00720c */ /* 0x000fe20003fa6270 */
[----:B------:R-:W-:Y:S01]  /*3490*/  IMAD R119, R240, 0x3, RZ ;  /* 0x00000003f0777824 */ /* 0x000fe200078e02ff */
[----:B------:R-:W-:-:S02]  /*34a0*/  LOP3.LUT R3, RZ, R29, RZ, 0x33, !PT ;  /* 0x0000001dff037212 */ /* 0x000fc400078e33ff */
[----:B------:R-:W-:Y:S01]  /*34b0*/  @!P4 IADD3 R16, PT, PT, -R16, RZ, RZ ;  /* 0x000000ff1010c210 */ /* 0x000fe20007ffe1ff */
[----:B------:R-:W-:Y:S01]  /*34c0*/  @!P3 IMAD.MOV R18, RZ, RZ, -R18 ;  /* 0x000000ffff12b224 */ /* 0x000fe200078e0a12 */
[----:B------:R-:W-:Y:S01]  /*34d0*/  ISETP.GE.AND P4, PT, R125, RZ, PT ;  /* 0x000000ff7d00720c */ /* 0x000fe20003f86270 */
        /* <DEDUP_REMOVED lines=8> */
[C---:B------:R-:W-:Y:S01]  /*3560*/  IMAD R117, R240.reuse, 0x5, RZ ;  /* 0x00000005f0757824 */ /* 0x040fe200078e02ff */
[C---:B----4-:R-:W-:Y:S01]  /*3570*/  SEL R0, R3.reuse, R4, !P0 ;  /* 0x0000000403007207 */ /* 0x050fe20004000000 */
[C---:B------:R-:W-:Y:S01]  /*3580*/  IMAD R111, R240.reuse, 0xa0, RZ ;  /* 0x000000a0f06f7824 */ /* 0x040fe200078e02ff */
[----:B------:R-:W-:Y:S01]  /*3590*/  SEL R6, R3, R6, !P0 ;  /* 0x0000000603067207 */ /* 0x000fe20004000000 */
[----:B------:R-:W-:Y:S01]  /*35a0*/  IMAD R109, R240, 0xa4, RZ ;  /* 0x000000a4f06d7824 */ /* 0x000fe200078e02ff */
        /* <DEDUP_REMOVED lines=9> */
[----:B------:R2:W-:Y:S01]  /*3640*/  STL [R1+0x140], R0 ;  /* 0x0001400001007387 */ /* 0x0005e20000100800 */
[----:B------:R-:W-:Y:S01]  /*3650*/  ISETP.GE.AND P5, PT, R107, RZ, PT ;  /* 0x000000ff6b00720c */ /* 0x000fe20003fa6270 */
[C---:B------:R-:W-:Y:S01]  /*3660*/  IMAD R115, R240.reuse, 0x1d, RZ ;  /* 0x0000001df0737824 */ /* 0x040fe200078e02ff */
[----:B------:R-:W-:Y:S01]  /*3670*/  SEL R4, R3, R8, !P0 ;  /* 0x0000000803047207 */ /* 0x000fe20004000000 */
[----:B------:R3:W-:Y:S01]  /*3680*/  STL [R1+0x13c], R6 ;  /* 0x00013c0601007387 */ /* 0x0007e20000100800 */
[----:B------:R-:W-:Y:S01]  /*3690*/  ISETP.GE.AND P6, PT, R17, RZ, PT ;  /* 0x000000ff1100720c */ /* 0x000fe20003fc6270 */
[----:B------:R-:W-:Y:S01]  /*36a0*/  IMAD.SHL.U32 R17, R240, 0x8, RZ ;  /* 0x00000008f0117824 */ /* 0x000fe200078e00ff */
        /* <DEDUP_REMOVED lines=10> */
[----:B--2---:R-:W-:Y:S01]  /*3750*/  SEL R0, R3, R10, !P0 ;  /* 0x0000000a03007207 */ /* 0x004fe20004000000 */
[----:B------:R-:W-:Y:S01]  /*3760*/  IMAD R10, R240, 0xa, RZ ;  /* 0x0000000af00a7824 */ /* 0x000fe200078e02ff */
[----:B------:R-:W-:Y:S01]  /*3770*/  ISETP.GE.AND P5, PT, R97, RZ, PT ;  /* 0x000000ff6100720c */ /* 0x000fe20003fa6270 */
[----:B------:R-:W-:Y:S01]  /*3780*/  @!P6 IMAD.MOV R132, RZ, RZ, -R132 ;  /* 0x000000ffff84e224 */ /* 0x000fe200078e0a84 */
[----:B---3--:R-:W-:Y:S01]  /*3790*/  SEL R6, R3, R12, !P0 ;  /* 0x0000000c03067207 */ /* 0x008fe20004000000 */
[----:B------:R2:W-:Y:S01]  /*37a0*/  STL [R1+0x134], R0 ;  /* 0x0001340001007387 */ /* 0x0005e20000100800 */
[----:B------:R-:W-:Y:S01]  /*37b0*/  @!P4 IADD3 R50, PT, PT, -R50, RZ, RZ ;  /* 0x000000ff3232c210 */ /* 0x000fe20007ffe1ff */
[----:B------:R-:W-:Y:S01]  /*37c0*/  @!P3 IMAD.MOV R52, RZ, RZ, -R52 ;  /* 0x000000ffff34b224 */ /* 0x000fe200078e0a34 */
[----:B------:R-:W-:Y:S01]  /*37d0*/  ISETP.GE.AND P4, PT, R95, RZ, PT ;  /* 0x000000ff5f00720c */ /* 0x000fe20003f86270 */
[----:B------:R3:W-:Y:S01]  /*37e0*/  STL [R1+0x130], R6 ;  /* 0x0001300601007387 */ /* 0x0007e20000100800 */
[----:B----4-:R-:W-:Y:S01]  /*37f0*/  SEL R4, R3, R14, !P0 ;  /* 0x0000000e03047207 */ /* 0x010fe20004000000 */
[----:B------:R-:W-:Y:S01]  /*3800*/  @!P2 IMAD.MOV R66, RZ, RZ, -R66 ;  /* 0x000000ffff42a224 */ /* 0x000fe200078e0a42 */
[----:B------:R-:W-:Y:S01]  /*3810*/  ISETP.GE.AND P3, PT, R93, RZ, PT ;  /* 0x000000ff5d00720c */ /* 0x000fe20003f66270 */
[----:B------:R-:W-:Y:S01]  /*3820*/  @!P1 IMAD.MOV R64, RZ, RZ, -R64 ;  /* 0x000000ffff409224 */ /* 0x000fe200078e0a40 */
[----:B------:R-:W-:Y:S01]  /*3830*/  ISETP.GE.AND P2, PT, R79, RZ, PT ;  /* 0x000000ff4f00720c */ /* 0x000fe20003f46270 */
[----:B------:R4:W-:Y:S01]  /*3840*/  STL [R1+0x12c], R4 ;  /* 0x00012c0401007387 */ /* 0x0009e20000100800 */
[----:B--2---:R-:W-:Y:S01]  /*3850*/  SEL R0, R3, R16, !P0 ;  /* 0x0000001003007207 */ /* 0x004fe20004000000 */
[----:B------:R-:W-:Y:S01]  /*3860*/  @!P5 IMAD.MOV R58, RZ, RZ, -R58 ;  /* 0x000000ffff3ad224 */ /* 0x000fe200078e0a3a */
[----:B------:R-:W-:Y:S01]  /*3870*/  ISETP.GE.AND P1, PT, R81, RZ, PT ;  /* 0x000000ff5100720c */ /* 0x000fe20003f26270 */
[C---:B------:R-:W-:Y:S01]  /*3880*/  IMAD R16, R240.reuse, 0x6, RZ ;  /* 0x00000006f0107824 */ /* 0x040fe200078e02ff */
[----:B---3--:R-:W-:Y:S01]  /*3890*/  SEL R6, R3, R18, !P0 ;  /* 0x0000001203067207 */ /* 0x008fe20004000000 */
[----:B------:R2:W-:Y:S01]  /*38a0*/  STL [R1+0x128], R0 ;  /* 0x0001280001007387 */ /* 0x0005e20000100800 */
[----:B------:R-:W-:Y:S01]  /*38b0*/  ISETP.GE.AND P5, PT, R87, RZ, PT ;  /* 0x000000ff5700720c */ /* 0x000fe20003fa6270 */
[----:B------:R-:W-:Y:S01]  /*38c0*/  IMAD R12, R240, 0x12, RZ ;  /* 0x00000012f00c7824 */ /* 0x000fe200078e02ff */
[----:B------:R-:W-:Y:S01]  /*38d0*/  @!P4 IADD3 R60, PT, PT, -R60, RZ, RZ ;  /* 0x000000ff3c3cc210 */ /* 0x000fe20007ffe1ff */
        /* <DEDUP_REMOVED lines=10> */
[----:B------:R-:W-:Y:S01]  /*3980*/  @!P5 IMAD.MOV R68, RZ, RZ, -R68 ;  /* 0x000000ffff44d224 */ /* 0x000fe200078e0a44 */
[----:B---3--:R-:W-:Y:S01]  /*3990*/  SEL R6, R3, R26, !P0 ;  /* 0x0000001a03067207 */ /* 0x008fe20004000000 */
[----:B------:R2:W-:Y:S01]  /*39a0*/  STL [R1+0x11c], R0 ;  /* 0x00011c0001007387 */ /* 0x0005e20000100800 */
[----:B------:R-:W-:Y:S01]  /*39b0*/  ISETP.GE.AND P1, PT, R71, RZ, PT ;  /* 0x000000ff4700720c */ /* 0x000fe20003f26270 */
[----:B------:R-:W-:Y:S01]  /*39c0*/  IMAD R83, R240, 0xd, RZ ;  /* 0x0000000df0537824 */ /* 0x000fe200078e02ff */
[----:B------:R-:W-:Y:S01]  /*39d0*/  ISETP.GE.AND P5, PT, R77, RZ, PT ;  /* 0x000000ff4d00720c */ /* 0x000fe20003fa6270 */
[----:B------:R3:W-:Y:S01]  /*39e0*/  STL [R1+0x118], R6 ;  /* 0x0001180601007387 */ /* 0x0007e20000100800 */
[----:B----4-:R-:W-:Y:S01]  /*39f0*/  SEL R4, R3, R30, !P0 ;  /* 0x0000001e03047207 */ /* 0x010fe20004000000 */
[----:B------:R-:W-:Y:S01]  /*3a00*/  @!P3 IMAD.MOV R72, RZ, RZ, -R72 ;  /* 0x000000ffff48b224 */ /* 0x000fe200078e0a48 */
[----:B------:R-:W-:Y:S01]  /*3a10*/  @!P4 IADD3 R70, PT, PT, -R70, RZ, RZ ;  /* 0x000000ff4646c210 */ /* 0x000fe20007ffe1ff */
[C---:B------:R-:W-:Y:S01]  /*3a20*/  IMAD R85, R240.reuse, 0x15, RZ ;  /* 0x00000015f0557824 */ /* 0x040fe200078e02ff */
        /* <DEDUP_REMOVED lines=9> */
[----:B------:R-:W-:Y:S01]  /*3ac0*/  @!P5 IMAD.MOV R78, RZ, RZ, -R78 ;  /* 0x000000ffff4ed224 */ /* 0x000fe200078e0a4e */
[----:B------:R-:W-:Y:S01]  /*3ad0*/  ISETP.GE.AND P1, PT, R61, RZ, PT ;  /* 0x000000ff3d00720c */ /* 0x000fe20003f26270 */
[----:B------:R3:W-:Y:S01]  /*3ae0*/  STL [R1+0x10c], R6 ;  /* 0x00010c0601007387 */ /* 0x0007e20000100800 */
[----:B----4-:R-:W-:Y:S01]  /*3af0*/  SEL R4, R3, R36, !P0 ;  /* 0x0000002403047207 */ /* 0x010fe20004000000 */
[C---:B------:R-:W-:Y:S01]  /*3b00*/  IMAD R73, R240.reuse, 0x11, RZ ;  /* 0x00000011f0497824 */ /* 0x040fe200078e02ff */
[----:B------:R-:W-:Y:S01]  /*3b10*/  ISETP.GE.AND P5, PT, R67, RZ, PT ;  /* 0x000000ff4300720c */ /* 0x000fe20003fa6270 */
[----:B------:R-:W-:Y:S01]  /*3b20*/  IMAD R67, R240, 0x9, RZ ;  /* 0x00000009f0437824 */ /* 0x000fe200078e02ff */
[----:B------:R-:W-:Y:S01]  /*3b30*/  @!P4 IADD3 R80, PT, PT, -R80, RZ, RZ ;  /* 0x000000ff5050c210 */ /* 0x000fe20007ffe1ff */
        /* <DEDUP_REMOVED lines=12> */
[----:B------:R-:W-:Y:S01]  /*3c00*/  @!P5 IMAD.MOV R88, RZ, RZ, -R88 ;  /* 0x000000ffff58d224 */ /* 0x000fe200078e0a58 */
[----:B------:R-:W-:Y:S01]  /*3c10*/  ISETP.GE.AND P1, PT, R51, RZ, PT ;  /* 0x000000ff3300720c */ /* 0x000fe20003f26270 */
[C---:B------:R-:W-:Y:S01]  /*3c20*/  IMAD R63, R240.reuse, 0x2c, RZ ;  /* 0x0000002cf03f7824 */ /* 0x040fe200078e02ff */
[----:B------:R-:W-:Y:S01]  /*3c30*/  ISETP.GE.AND P5, PT, R57, RZ, PT ;  /* 0x000000ff3900720c */ /* 0x000fe20003fa6270 */
[----:B------:R4:W-:Y:S01]  /*3c40*/  STL [R1+0xfc], R4 ;  /* 0x0000fc0401007387 */ /* 0x0009e20000100800 */
[C---:B--2---:R-:W-:Y:S01]  /*3c50*/  SEL R0, R3.reuse, R44, !P0 ;  /* 0x0000002c03007207 */ /* 0x044fe20004000000 */
[----:B------:R-:W-:Y:S01]  /*3c60*/  IMAD.SHL.U32 R49, R240, 0x10, RZ ;  /* 0x00000010f0317824 */ /* 0x000fe200078e00ff */
[----:B------:R-:W-:Y:S01]  /*3c70*/  @!P4 IADD3 R90, PT, PT, -R90, RZ, RZ ;  /* 0x000000ff5a5ac210 */ /* 0x000fe20007ffe1ff */
        /* <DEDUP_REMOVED lines=14> */
[C---:B------:R-:W-:Y:S01]  /*3d60*/  IMAD R48, R240.reuse, 0xe, RZ ;  /* 0x0000000ef0307824 */ /* 0x040fe200078e02ff */
[----:B------:R-:W-:Y:S01]  /*3d70*/  ISETP.GE.AND P5, PT, R47, RZ, PT ;  /* 0x000000ff2f00720c */ /* 0x000fe20003fa6270 */
[----:B------:R-:W-:Y:S01]  /*3d80*/  IMAD R39, R240, 0x4c, RZ ;  /* 0x0000004cf0277824 */ /* 0x000fe200078e02ff */
        /* <DEDUP_REMOVED lines=34> */
[----:B------:R-:W-:Y:S01]  /*3fb0*/  ISETP.NE.AND P1, PT, R28, RZ, PT ;  /* 0x000000ff1c00720c */ /* 0x000fe20003f25270 */
        /* <DEDUP_REMOVED lines=9> */
[C---:B--2---:R-:W-:Y:S01]  /*4050*/  SEL R0, R3.reuse, R68, !P0 ;  /* 0x0000004403007207 */ /* 0x044fe20004000000 */
[----:B------:R-:W-:Y:S01]  /*4060*/  IMAD R23, R240, 0x30, RZ ;  /* 0x00000030f0177824 */ /* 0x000fe200078e02ff */
[----:B------:R-:W-:Y:S01]  /*4070*/  @!P2 IADD3 R2, PT, PT, -R2, RZ, RZ ;  /* 0x000000ff0202a210 */ /* 0x000fe20007ffe1ff */
[C---:B------:R-:W-:Y:S01]  /*4080*/  IMAD R43, R240.reuse, 0x38, RZ ;  /* 0x00000038f02b7824 */ /* 0x040fe200078e02ff */
[----:B---3--:R-:W-:Y:S01]  /*4090*/  SEL R6, R3, R70, !P0 ;  /* 0x0000004603067207 */ /* 0x008fe20004000000 */
[----:B------:R2:W-:Y:S01]  /*40a0*/  STL [R1+0xc8], R0 ;  /* 0x0000c80001007387 */ /* 0x0005e20000100800 */
[----:B------:R-:W-:Y:S01]  /*40b0*/  @!P1 LOP3.LUT R2, RZ, R28, RZ, 0x33, !PT ;  /* 0x0000001cff029212 */ /* 0x000fe200078e33ff */
[----:B------:R-:W-:Y:S01]  /*40c0*/  IMAD R35, R240, 0x3c, RZ ;  /* 0x0000003cf0237824 */ /* 0x000fe200078e02ff */
[----:B------:R-:W-:Y:S01]  /*40d0*/  ISETP.GE.AND P4, PT, R21, RZ, PT ;  /* 0x000000ff1500720c */ /* 0x000fe20003f86270 */
[----:B------:R3:W-:Y:S01]  /*40e0*/  STL [R1+0xc4], R6 ;  /* 0x0000c40601007387 */ /* 0x0007e20000100800 */
[C---:B----4-:R-:W-:Y:S01]  /*40f0*/  SEL R4, R3.reuse, R72, !P0 ;  /* 0x0000004803047207 */ /* 0x050fe20004000000 */
[----:B-1----:R-:W-:Y:S01]  /*4100*/  IMAD R7, R2, R25, RZ ;  /* 0x0000001902077224 */ /* 0x002fe200078e02ff */
[----:B------:R-:W-:Y:S01]  /*4110*/  @!P5 IADD3 R128, PT, PT, -R128, RZ, RZ ;  /* 0x000000ff8080d210 */ /* 0x000fe20007ffe1ff */
[----:B------:R-:W-:Y:S01]  /*4120*/  @!P3 IMAD.MOV R134, RZ, RZ, -R134 ;  /* 0x000000ffff86b224 */ /* 0x000fe200078e0a86 */
[C---:B------:R-:W-:Y:S01]  /*4130*/  SEL R251, R3.reuse, R132, !P0 ;  /* 0x0000008403fb7207 */ /* 0x040fe20004000000 */
[----:B------:R1:W-:Y:S01]  /*4140*/  STL [R1+0xc0], R4 ;  /* 0x0000c00401007387 */ /* 0x0003e20000100800 */
[C---:B--2---:R-:W-:Y:S01]  /*4150*/  SEL R0, R3.reuse, R74, !P0 ;  /* 0x0000004a03007207 */ /* 0x044fe20004000000 */
[C---:B------:R-:W-:Y:S01]  /*4160*/  IMAD R21, R240.reuse, 0x28, RZ ;  /* 0x00000028f0157824 */ /* 0x040fe200078e02ff */
[----:B---3--:R-:W-:Y:S01]  /*4170*/  SEL R6, R3, R76, !P0 ;  /* 0x0000004c03067207 */ /* 0x008fe20004000000 */
[----:B------:R-:W-:-:S02]  /*4180*/  IMAD R72, R240, 0xf, RZ ;  /* 0x0000000ff0487824 */ /* 0x000fc400078e02ff */
[----:B------:R2:W-:Y:S01]  /*4190*/  STL [R1+0xbc], R0 ;  /* 0x0000bc0001007387 */ /* 0x0005e20000100800 */
[----:B------:R-:W-:Y:S02]  /*41a0*/  @!P4 IMAD.MOV R130, RZ, RZ, -R130 ;  /* 0x000000ffff82c224 */ /* 0x000fe400078e0a82 */
[C---:B------:R-:W-:Y:S01]  /*41b0*/  IMAD R37, R240.reuse, 0x44, RZ ;  /* 0x00000044f0257824 */ /* 0x040fe200078e02ff */
[C---:B-1----:R-:W-:Y:S01]  /*41c0*/  SEL R4, R3.reuse, R78, !P0 ;  /* 0x0000004e03047207 */ /* 0x042fe20004000000 */
[----:B------:R1:W-:Y:S01]  /*41d0*/  STL [R1+0xb8], R6 ;  /* 0x0000b80601007387 */ /* 0x0003e20000100800 */
[C---:B------:R-:W-:Y:S01]  /*41e0*/  SEL R252, R3.reuse, R130, !P0 ;  /* 0x0000008203fc7207 */ /* 0x040fe20004000000 */
[C---:B------:R-:W-:Y:S02]  /*41f0*/  IMAD R58, R240.reuse, 0x48, RZ ;  /* 0x00000048f03a7824 */ /* 0x040fe400078e02ff */
[----:B------:R3:W-:Y:S01]  /*4200*/  STL [R1+0xb4], R4 ;  /* 0x0000b40401007387 */ /* 0x0007e20000100800 */
[----:B--2---:R-:W-:Y:S01]  /*4210*/  SEL R0, R3, R80, !P0 ;  /* 0x0000005003007207 */ /* 0x004fe20004000000 */
[----:B------:R-:W-:-:S02]  /*4220*/  IMAD R41, R240, 0x50, RZ ;  /* 0x00000050f0297824 */ /* 0x000fc400078e02ff */
[C---:B------:R-:W-:Y:S01]  /*4230*/  IMAD R9, R240.reuse, 0x54, RZ ;  /* 0x00000054f0097824 */ /* 0x040fe200078e02ff */
[C---:B-1----:R-:W-:Y:S01]  /*4240*/  SEL R6, R3.reuse, R82, !P0 ;  /* 0x0000005203067207 */ /* 0x042fe20004000000 */
[----:B------:R1:W-:Y:S01]  /*4250*/  STL [R1+0xb0], R0 ;  /* 0x0000b00001007387 */ /* 0x0003e20000100800 */
[C---:B------:R-:W-:Y:S01]  /*4260*/  IMAD R82, R240.reuse, 0xb, RZ ;  /* 0x0000000bf0527824 */ /* 0x040fe200078e02ff */
[C---:B---3--:R-:W-:Y:S02]  /*4270*/  SEL R4, R3.reuse, R84, !P0 ;  /* 0x0000005403047207 */ /* 0x048fe40004000000 */
[----:B------:R2:W-:Y:S01]  /*4280*/  STL [R1+0xac], R6 ;  /* 0x0000ac0601007387 */ /* 0x0005e20000100800 */
[C---:B------:R-:W-:Y:S02]  /*4290*/  IMAD R84, R240.reuse, 0x13, RZ ;  /* 0x00000013f0547824 */ /* 0x040fe400078e02ff */
[C---:B------:R-:W-:Y:S01]  /*42a0*/  IMAD R2, R240.reuse, 0x5c, RZ ;  /* 0x0000005cf0027824 */ /* 0x040fe200078e02ff */
[----:B------:R3:W-:Y:S01]  /*42b0*/  STL [R1+0xa8], R4 ;  /* 0x0000a80401007387 */ /* 0x0007e20000100800 */
[C---:B------:R-:W-:Y:S01]  /*42c0*/  IMAD R14, R240.reuse, 0x16, RZ ;  /* 0x00000016f00e7824 */ /* 0x040fe200078e02ff */
[----:B-1----:R-:W-:Y:S01]  /*42d0*/  SEL R0, R3, R86, !P0 ;  /* 0x0000005603007207 */ /* 0x002fe20004000000 */
[----:B------:R-:W-:-:S02]  /*42e0*/  IMAD R76, R240, 0x17, RZ ;  /* 0x00000017f04c7824 */ /* 0x000fc400078e02ff */
[C---:B------:R-:W-:Y:S01]  /*42f0*/  IMAD R77, R240.reuse, 0x19, RZ ;  /* 0x00000019f04d7824 */ /* 0x040fe200078e02ff */
[C---:B--2---:R-:W-:Y:S01]  /*4300*/  SEL R6, R3.reuse, R88, !P0 ;  /* 0x0000005803067207 */ /* 0x044fe20004000000 */
[----:B------:R1:W-:Y:S01]  /*4310*/  STL [R1+0xa4], R0 ;  /* 0x0000a40001007387 */ /* 0x0003e20000100800 */
[C---:B------:R-:W-:Y:S01]  /*4320*/  IMAD R30, R240.reuse, 0x1a, RZ ;  /* 0x0000001af01e7824 */ /* 0x040fe200078e02ff */
[C---:B---3--:R-:W-:Y:S02]  /*4330*/  SEL R4, R3.reuse, R90, !P0 ;  /* 0x0000005a03047207 */ /* 0x048fe40004000000 */
[----:B------:R2:W-:Y:S01]  /*4340*/  STL [R1+0xa0], R6 ;  /* 0x0000a00601007387 */ /* 0x0005e20000100800 */
[C---:B------:R-:W-:Y:S02]  /*4350*/  IMAD R18, R240.reuse, 0x1e, RZ ;  /* 0x0000001ef0127824 */ /* 0x040fe400078e02ff */
[C---:B------:R-:W-:Y:S01]  /*4360*/  IMAD R78, R240.reuse, 0x84, RZ ;  /* 0x00000084f04e7824 */ /* 0x040fe200078e02ff */
[----:B------:R3:W-:Y:S01]  /*4370*/  STL [R1+0x9c], R4 ;  /* 0x00009c0401007387 */ /* 0x0007e20000100800 */
[C---:B------:R-:W-:Y:S01]  /*4380*/  IMAD.SHL.U32 R19, R240.reuse, 0x20, RZ ;  /* 0x00000020f0137824 */ /* 0x040fe200078e00ff */
        /* <DEDUP_REMOVED lines=53> */
[C---:B------:R-:W-:Y:S01]  /*46e0*/  SHF.L.U32 R118, R240.reuse, 0x2, RZ ;  /* 0x00000002f0767819 */ /* 0x040fe200000006ff */
[C---:B------:R-:W-:Y:S01]  /*46f0*/  IMAD R42, R240.reuse, 0x36, RZ ;  /* 0x00000036f02a7824 */ /* 0x040fe200078e02ff */
[C---:B---3--:R-:W-:Y:S01]  /*4700*/  SEL R4, R3.reuse, R120, !P0 ;  /* 0x0000007803047207 */ /* 0x048fe20004000000 */
        /* <DEDUP_REMOVED lines=15> */
[----:B------:R-:W-:Y:S01]  /*4800*/  STL [R1+0x54], R4 ;  /* 0x0000540401007387 */ /* 0x000fe20000100800 */
[C---:B------:R-:W-:Y:S01]  /*4810*/  IMAD R92, R240.reuse, 0xf4, RZ ;  /* 0x000000f4f05c7824 */ /* 0x040fe200078e02ff */
[----:B-1----:R-:W-:Y:S01]  /*4820*/  SEL R0, R3, R128, !P0 ;  /* 0x0000008003007207 */ /* 0x002fe20004000000 */
[----:B------:R-:W-:-:S02]  /*4830*/  IMAD R70, R240, 0x3d, RZ ;  /* 0x0000003df0467824 */ /* 0x000fc400078e02ff */
[----:B------:R-:W-:Y:S02]  /*4840*/  IMAD R44, R240, 0x3e, RZ ;  /* 0x0000003ef02c7824 */ /* 0x000fe400078e02ff */
[----:B--2---:R-:W-:Y:S01]  /*4850*/  VIADD R6, R24, 0xfffffff7 ;  /* 0xfffffff718067836 */ /* 0x004fe20000000000 */
[----:B------:R1:W-:Y:S01]  /*4860*/  STL [R1+0x50], R0 ;  /* 0x0000500001007387 */ /* 0x0003e20000100800 */
[C---:B------:R-:W-:Y:S02]  /*4870*/  IMAD R69, R240.reuse, 0x3f, RZ ;  /* 0x0000003ff0457824 */ /* 0x040fe400078e02ff */
[----:B------:R-:W-:Y:S01]  /*4880*/  IMAD R94, R240, 0x104, RZ ;  /* 0x00000104f05e7824 */ /* 0x000fe200078e02ff */
[----:B------:R-:W-:Y:S01]  /*4890*/  ISETP.GE.U32.AND P1, PT, R6, 0x7fffff78, PT ;  /* 0x7fffff780600780c */ /* 0x000fe20003f26070 */
[C---:B------:R-:W-:Y:S01]  /*48a0*/  IMAD.SHL.U32 R45, R240.reuse, 0x40, RZ ;  /* 0x00000040f02d7824 */ /* 0x040fe200078e00ff */
[----:B------:R-:W-:Y:S01]  /*48b0*/  LEA R6, P2, R7, UR12, 0x2 ;  /* 0x0000000c07067c11 */ /* 0x000fe2000f8410ff */
[----:B------:R-:W-:-:S02]  /*48c0*/  IMAD R68, R240, 0x41, RZ ;  /* 0x00000041f0447824 */ /* 0x000fc400078e02ff */
[C---:B------:R-:W-:Y:S01]  /*48d0*/  IMAD R36, R240.reuse, 0x42, RZ ;  /* 0x00000042f0247824 */ /* 0x040fe200078e02ff */
[----:B------:R-:W-:Y:S01]  /*48e0*/  LEA.HI.X.SX32 R7, R7, UR13, 0x2, P2 ;  /* 0x0000000d07077c11 */ /* 0x000fe200090f16ff */
[C---:B------:R-:W-:Y:S01]  /*48f0*/  IMAD R65, R240.reuse, 0x110, RZ ;  /* 0x00000110f0417824 */ /* 0x040fe200078e02ff */
[C---:B------:R-:W-:Y:S01]  /*4900*/  LEA R128, P2, R240.reuse, R6, 0x3 ;  /* 0x00000006f0807211 */ /* 0x040fe200078418ff */
[----:B------:R-:W-:Y:S01]  /*4910*/  IMAD R64, R240, 0x43, RZ ;  /* 0x00000043f0407824 */ /* 0x000fe200078e02ff */
[----:B-1----:R-:W-:Y:S01]  /*4920*/  SEL R0, R3, R134, !P0 ;  /* 0x0000008603007207 */ /* 0x002fe20004000000 */
[----:B------:R-:W-:Y:S01]  /*4930*/  VIADD R3, R24, 0xfffffffe ;  /* 0xfffffffe18037836 */ /* 0x000fe20000000000 */
[-C--:B------:R-:W-:Y:S01]  /*4940*/  LEA.HI.X.SX32 R129, R121, R7.reuse, 0x2, P2 ;  /* 0x0000000779817211 */ /* 0x080fe200010f16ff */
[C---:B------:R-:W-:Y:S01]  /*4950*/  IMAD R108, R240.reuse, 0x114, RZ ;  /* 0x00000114f06c7824 */ /* 0x040fe200078e02ff */
[----:B------:R-:W-:Y:S01]  /*4960*/  IADD3 R130, P3, PT, R11, R6, RZ ;  /* 0x000000060b827210 */ /* 0x000fe20007f7e0ff */
[----:B------:R1:W-:Y:S01]  /*4970*/  STL [R1+0x144], R0 ;  /* 0x0001440001007387 */ /* 0x0003e20000100800 */
[----:B------:R-:W-:Y:S01]  /*4980*/  ISETP.GE.U32.AND P0, PT, R3, 0x7fffff7f, PT ;  /* 0x7fffff7f0300780c */ /* 0x000fe20003f06070 */
[C---:B------:R-:W-:Y:S01]  /*4990*/  IMAD R3, R240.reuse, 0x58, RZ ;  /* 0x00000058f0037824 */ /* 0x040fe200078e02ff */
[----:B------:R-:W-:Y:S01]  /*49a0*/  LEA.HI.X.SX32 R131, R119, R7, 0x2, P3 ;  /* 0x0000000777837211 */ /* 0x000fe200018f16ff */
[----:B------:R2:W-:Y:S01]  /*49b0*/  STL.64 [R1+0x9d8], R28 ;  /* 0x0009d81c01007387 */ /* 0x0005e20000100a00 */
[----:B------:R-:W-:-:S02]  /*49c0*/  IMAD R61, R240, 0x45, RZ ;  /* 0x00000045f03d7824 */ /* 0x000fc400078e02ff */
[C---:B------:R-:W-:Y:S01]  /*49d0*/  IMAD R60, R240.reuse, 0x46, RZ ;  /* 0x00000046f03c7824 */ /* 0x040fe200078e02ff */
[----:B------:R3:W-:Y:S01]  /*49e0*/  STL.64 [R1+0x18], R128 ;  /* 0x0000188001007387 */ /* 0x0007e20000100a00 */
[C---:B------:R-:W-:Y:S01]  /*49f0*/  IMAD R74, R240.reuse, 0x120, RZ ;  /* 0x00000120f04a7824 */ /* 0x040fe200078e02ff */
[----:B-1----:R-:W1:Y:S01]  /*4a00*/  LDC R0, c[0x0][0x3a0] ;  /* 0x0000e800ff007b82 */ /* 0x002e620000000800 */
[C---:B------:R-:W-:Y:S01]  /*4a10*/  IMAD R59, R240.reuse, 0x47, RZ ;  /* 0x00000047f03b7824 */ /* 0x040fe200078e02ff */
[----:B------:R4:W-:Y:S01]  /*4a20*/  STL.64 [R1+0x10], R130 ;  /* 0x0000108201007387 */ /* 0x0009e20000100a00 */
[C---:B------:R-:W-:Y:S02]  /*4a30*/  IMAD R100, R240.reuse, 0x124, RZ ;  /* 0x00000124f0647824 */ /* 0x040fe400078e02ff */
[C---:B------:R-:W-:Y:S02]  /*4a40*/  IMAD R57, R240.reuse, 0x49, RZ ;  /* 0x00000049f0397824 */ /* 0x040fe400078e02ff */
[----:B--2---:R-:W-:-:S02]  /*4a50*/  IMAD R29, R240, 0x78, RZ ;  /* 0x00000078f01d7824 */ /* 0x004fc400078e02ff */
[----:B------:R-:W-:Y:S01]  /*4a60*/  IMAD R28, R240, 0x7c, RZ ;  /* 0x0000007cf01c7824 */ /* 0x000fe200078e02ff */
[-C--:B---3--:R-:W-:Y:S01]  /*4a70*/  IADD3 R128, P2, PT, R118, R6.reuse, RZ ;  /* 0x0000000676807210 */ /* 0x088fe20007f5e0ff */
[C---:B------:R-:W-:Y:S02]  /*4a80*/  IMAD R38, R240.reuse, 0x4a, RZ ;  /* 0x0000004af0267824 */ /* 0x040fe400078e02ff */
[C---:B------:R-:W-:Y:S01]  /*4a90*/  IMAD R55, R240.reuse, 0x130, RZ ;  /* 0x00000130f0377824 */ /* 0x040fe200078e02ff */
[CC--:B------:R-:W-:Y:S01]  /*4aa0*/  LEA.HI.X.SX32 R129, R240.reuse, R7.reuse, 0x2, P2 ;  /* 0x00000007f0817211 */ /* 0x0c0fe200010f16ff */
[C---:B------:R-:W-:Y:S01]  /*4ab0*/  IMAD R54, R240.reuse, 0x4b, RZ ;  /* 0x0000004bf0367824 */ /* 0x040fe200078e02ff */
[CC--:B----4-:R-:W-:Y:S01]  /*4ac0*/  LEA R130, P3, R240.reuse, R6.reuse, 0x4 ;  /* 0x00000006f0827211 */ /* 0x0d0fe200078620ff */
[----:B------:R-:W-:Y:S02]  /*4ad0*/  IMAD R110, R240, 0x134, RZ ;  /* 0x00000134f06e7824 */ /* 0x000fe400078e02ff */
[----:B------:R2:W-:Y:S01]  /*4ae0*/  STL.64 [R1+0x20], R128 ;  /* 0x0000208001007387 */ /* 0x0005e20000100a00 */
[----:B------:R-:W-:Y:S01]  /*4af0*/  LEA.HI.X.SX32 R131, R118, R7, 0x2, P3 ;  /* 0x0000000776837211 */ /* 0x000fe200018f16ff */
[C---:B------:R-:W-:Y:S01]  /*4b00*/  IMAD R53, R240.reuse, 0x4d, RZ ;  /* 0x0000004df0357824 */ /* 0x040fe200078e02ff */
[----:B------:R-:W-:Y:S01]  /*4b10*/  IADD3 R136, P3, PT, R15, R6, RZ ;  /* 0x000000060f887210 */ /* 0x000fe20007f7e0ff */
[----:B------:R-:W-:-:S02]  /*4b20*/  IMAD R40, R240, 0x4e, RZ ;  /* 0x0000004ef0287824 */ /* 0x000fc400078e02ff */
[----:B------:R-:W-:Y:S01]  /*4b30*/  STL.64 [R1+0x8], R130 ;  /* 0x0000088201007387 */ /* 0x000fe20000100a00 */
[-C--:B------:R-:W-:Y:S01]  /*4b40*/  LEA.HI.X.SX32 R137, R16, R7.reuse, 0x2, P3 ;  /* 0x0000000710897211 */ /* 0x080fe200018f16ff */
[C---:B------:R-:W-:Y:S01]  /*4b50*/  IMAD R52, R240.reuse, 0x140, RZ ;  /* 0x00000140f0347824 */ /* 0x040fe200078e02ff */
[CC--:B------:R-:W-:Y:S01]  /*4b60*/  LEA R16, P3, R240.reuse, R6.reuse, 0x5 ;  /* 0x00000006f0107211 */ /* 0x0c0fe200078628ff */
[C---:B------:R-:W-:Y:S01]  /*4b70*/  IMAD R51, R240.reuse, 0x4f, RZ ;  /* 0x0000004ff0337824 */ /* 0x040fe200078e02ff */
[-C--:B--2---:R-:W-:Y:S01]  /*4b80*/  IADD3 R128, P2, PT, R13, R6.reuse, RZ ;  /* 0x000000060d807210 */ /* 0x084fe20007f5e0ff */
[----:B------:R2:W-:Y:S01]  /*4b90*/  STL.64 [R1+0xdb0], R136 ;  /* 0x000db08801007387 */ /* 0x0005e20000100a00 */
[-C--:B------:R-:W-:Y:S01]  /*4ba0*/  LEA.HI.X.SX32 R17, R17, R7.reuse, 0x2, P3 ;  /* 0x0000000711117211 */ /* 0x080fe200018f16ff */
[----:B------:R-:W-:Y:S01]  /*4bb0*/  IMAD R102, R240, 0x144, RZ ;  /* 0x00000144f0667824 */ /* 0x000fe200078e02ff */
[----:B------:R-:W-:Y:S01]  /*4bc0*/  LEA.HI.X.SX32 R129, R117, R7, 0x2, P2 ;  /* 0x0000000775817211 */ /* 0x000fe200010f16ff */
[----:B------:R-:W-:Y:S01]  /*4bd0*/  VIADD R5, R24, 0xffffffff ;  /* 0xffffffff18057836 */ /* 0x000fe20000000000 */
[----:B------:R-:W-:Y:S01]  /*4be0*/  IADD3 R186, P2, PT, R31, R6, RZ ;  /* 0x000000061fba7210 */ /* 0x000fe20007f5e0ff */
[----:B------:R-:W-:-:S02]  /*4bf0*/  IMAD R50, R240, 0x51, RZ ;  /* 0x00000051f0327824 */ /* 0x000fc400078e02ff */
[----:B------:R3:W-:Y:S01]  /*4c00*/  STL.64 [R1], R128 ;  /* 0x0000008001007387 */ /* 0x0007e20000100a00 */
[-C--:B------:R-:W-:Y:S01]  /*4c10*/  LEA.HI.X.SX32 R187, R66, R7.reuse, 0x2, P2 ;  /* 0x0000000742bb7211 */ /* 0x080fe200010f16ff */
[C---:B------:R-:W-:Y:S01]  /*4c20*/  IMAD R47, R240.reuse, 0x52, RZ ;  /* 0x00000052f02f7824 */ /* 0x040fe200078e02ff */
[-C--:B------:R-:W-:Y:S01]  /*4c30*/  IADD3 R66, P2, PT, R33, R6.reuse, RZ ;  /* 0x0000000621427210 */ /* 0x080fe20007f5e0ff */
[----:B------:R4:W-:Y:S01]  /*4c40*/  STL [R1+0xdb8], R137 ;  /* 0x000db88901007387 */ /* 0x0009e20000100800 */
[C---:B--2---:R-:W-:Y:S01]  /*4c50*/  IMAD R136, R240.reuse, 0x74, RZ ;  /* 0x00000074f0887824 */ /* 0x044fe200078e02ff */
[----:B------:R-:W-:Y:S01]  /*4c60*/  ISETP.GE.U32.AND P4, PT, R5, 0x7fffff80, PT ;  /* 0x7fffff800500780c */ /* 0x000fe20003f86070 */
[C---:B------:R-:W-:Y:S01]  /*4c70*/  IMAD R56, R240.reuse, 0x150, RZ ;  /* 0x00000150f0387824 */ /* 0x040fe200078e02ff */
[-C--:B------:R-:W-:Y:S01]  /*4c80*/  LEA.HI.X.SX32 R67, R67, R7.reuse, 0x2, P2 ;  /* 0x0000000743437211 */ /* 0x080fe200010f16ff */
[----:B------:R2:W-:Y:S01]  /*4c90*/  STL.64 [R1+0xdc0], R186 ;  /* 0x000dc0ba01007387 */ /* 0x0005e20000100a00 */
[-C--:B------:R-:W-:Y:S01]  /*4ca0*/  IADD3 R202, P2, PT, R63, R6.reuse, RZ ;  /* 0x000000063fca7210 */ /* 0x080fe20007f5e0ff */
[----:B------:R-:W-:Y:S01]  /*4cb0*/  IMAD R25, R240, 0x53, RZ ;  /* 0x00000053f0197824 */ /* 0x000fe200078e02ff */
[-C--:B---3--:R-:W-:Y:S01]  /*4cc0*/  IADD3 R128, P3, PT, R21, R6.reuse, RZ ;  /* 0x0000000615807210 */ /* 0x088fe20007f7e0ff */
[----:B------:R-:W-:Y:S01]  /*4cd0*/  VIADD R5, R24, 0xfffffffa ;  /* 0xfffffffa18057836 */ /* 0x000fe20000000000 */
[-C--:B------:R-:W-:Y:S01]  /*4ce0*/  LEA.HI.X.SX32 R203, R82, R7.reuse, 0x2, P2 ;  /* 0x0000000752cb7211 */ /* 0x080fe200010f16ff */
[----:B----4-:R-:W-:Y:S01]  /*4cf0*/  IMAD R137, R240, 0x70, RZ ;  /* 0x00000070f0897824 */ /* 0x010fe200078e02ff */
[-C--:B------:R-:W-:Y:S01]  /*4d00*/  LEA.HI.X.SX32 R129, R10, R7.reuse, 0x2, P3 ;  /* 0x000000070a817211 */ /* 0x080fe200018f16ff */
[----:B------:R-:W-:Y:S01]  /*4d10*/  VIADD R4, R24, 0xfffffffb ;  /* 0xfffffffb18047836 */ /* 0x000fe20000000000 */
[-C--:B------:R-:W-:Y:S01]  /*4d20*/  IADD3 R10, P3, PT, R23, R6.reuse, RZ ;  /* 0x00000006170a7210 */ /* 0x080fe20007f7e0ff */
[C---:B------:R-:W-:Y:S01]  /*4d30*/  IMAD R8, R240.reuse, 0x55, RZ ;  /* 0x00000055f0087824 */ /* 0x040fe200078e02ff */
[-C--:B------:R-:W-:Y:S01]  /*4d40*/  IADD3 R82, P2, PT, R27, R6.reuse, RZ ;  /* 0x000000061b527210 */ /* 0x080fe20007f5e0ff */
[C---:B--2---:R-:W-:Y:S01]  /*4d50*/  IMAD R186, R240.reuse, 0x68, RZ ;  /* 0x00000068f0ba7824 */ /* 0x044fe200078e02ff */
[-C--:B------:R-:W-:Y:S01]  /*4d60*/  LEA.HI.X.SX32 R11, R11, R7.reuse, 0x2, P3 ;  /* 0x000000070b0b7211 */ /* 0x080fe200018f16ff */
[C---:B------:R-:W-:Y:S01]  /*4d70*/  IMAD R187, R240.reuse, 0x6c, RZ ;  /* 0x0000006cf0bb7824 */ /* 0x040fe200078e02ff */
[-C--:B------:R-:W-:Y:S01]  /*4d80*/  IADD3 R168, P3, PT, R43, R6.reuse, RZ ;  /* 0x000000062ba87210 */ /* 0x080fe20007f7e0ff */
[C---:B------:R-:W-:Y:S01]  /*4d90*/  IMAD R46, R240.reuse, 0x160, RZ ;  /* 0x00000160f02e7824 */ /* 0x040fe200078e02ff */
[-C--:B------:R-:W-:Y:S01]  /*4da0*/  LEA.HI.X.SX32 R83, R83, R7.reuse, 0x2, P2 ;  /* 0x0000000753537211 */ /* 0x080fe200010f16ff */
[C---:B------:R-:W-:Y:S01]  /*4db0*/  IMAD R104, R240.reuse, 0x164, RZ ;  /* 0x00000164f0687824 */ /* 0x040fe200078e02ff */
[-C--:B------:R-:W-:Y:S01]  /*4dc0*/  IADD3 R192, P2, PT, R35, R6.reuse, RZ ;  /* 0x0000000623c07210 */ /* 0x080fe20007f5e0ff */
[----:B------:R-:W-:Y:S01]  /*4dd0*/  IMAD R120, R240, 0x59, RZ ;  /* 0x00000059f0787824 */ /* 0x000fe200078e02ff */
[-C--:B------:R-:W-:Y:S01]  /*4de0*/  LEA.HI.X.SX32 R169, R48, R7.reuse, 0x2, P3 ;  /* 0x0000000730a97211 */ /* 0x080fe200018f16ff */
[C---:B------:R-:W-:Y:S01]  /*4df0*/  IMAD R123, R240.reuse, 0x5a, RZ ;  /* 0x0000005af07b7824 */ /* 0x040fe200078e02ff */
[CC--:B------:R-:W-:Y:S01]  /*4e00*/  LEA R48, P3, R240.reuse, R6.reuse, 0x6 ;  /* 0x00000006f0307211 */ /* 0x0c0fe200078630ff */
[----:B------:R-:W-:Y:S01]  /*4e10*/  IMAD R122, R240, 0x170, RZ ;  /* 0x00000170f07a7824 */ /* 0x000fe200078e02ff */
[-C--:B------:R-:W-:Y:S01]  /*4e20*/  LEA.HI.X.SX32 R193, R72, R7.reuse, 0x2, P2 ;  /* 0x0000000748c17211 */ /* 0x080fe200010f16ff */
[C---:B------:R-:W-:Y:S01]  /*4e30*/  IMAD R125, R240.reuse, 0x174, RZ ;  /* 0x00000174f07d7824 */ /* 0x040fe200078e02ff */
[-C--:B------:R-:W-:Y:S01]  /*4e40*/  IADD3 R72, P2, PT, R37, R6.reuse, RZ ;  /* 0x0000000625487210 */ /* 0x080fe20007f5e0ff */
[C---:B------:R-:W-:Y:S01]  /*4e50*/  IMAD R134, R240.reuse, 0x1ac, RZ ;  /* 0x000001acf0867824 */ /* 0x040fe200078e02ff */
[-C--:B------:R-:W-:Y:S01]  /*4e60*/  LEA.HI.X.SX32 R49, R49, R7.reuse, 0x2, P3 ;  /* 0x0000000731317211 */ /* 0x080fe200018f16ff */
[----:B------:R-:W-:Y:S01]  /*4e70*/  IMAD R117, R240, 0x1b0, RZ ;  /* 0x000001b0f0757824 */ /* 0x000fe200078e02ff */
[-C--:B------:R-:W-:Y:S01]  /*4e80*/  IADD3 R130, P3, PT, R58, R6.reuse, RZ ;  /* 0x000000063a827210 */ /* 0x080fe20007f7e0ff */
[C---:B------:R-:W-:Y:S01]  /*4e90*/  IMAD R121, R240.reuse, 0x72, RZ ;  /* 0x00000072f0797824 */ /* 0x040fe200078e02ff */
[-C--:B------:R-:W-:Y:S01]  /*4ea0*/  LEA.HI.X.SX32 R73, R73, R7.reuse, 0x2, P2 ;  /* 0x0000000749497211 */ /* 0x080fe200010f16ff */
[C---:B------:R-:W-:Y:S01]  /*4eb0*/  IMAD R119, R240.reuse, 0x73, RZ ;  /* 0x00000073f0777824 */ /* 0x040fe200078e02ff */
[----:B------:R-:W-:Y:S01]  /*4ec0*/  IADD3 R204, P2, PT, R39, R6, RZ ;  /* 0x0000000627cc7210 */ /* 0x000fe20007f5e0ff */
[----:B------:R-:W-:Y:S01]  /*4ed0*/  IMAD R118, R240, 0x1d4, RZ ;  /* 0x000001d4f0767824 */ /* 0x000fe200078e02ff */
[----:B------:R-:W-:-:S02]  /*4ee0*/  LEA.HI.X.SX32 R131, R12, R7, 0x2, P3 ;  /* 0x000000070c837211 */ /* 0x000fc400018f16ff */
[-C--:B------:R-:W-:Y:S02]  /*4ef0*/  IADD3 R12, P3, PT, R41, R6.reuse, RZ ;  /* 0x00000006290c7210 */ /* 0x080fe40007f7e0ff */
[-C--:B------:R-:W-:Y:S02]  /*4f00*/  LEA.HI.X.SX32 R205, R84, R7.reuse, 0x2, P2 ;  /* 0x0000000754cd7211 */ /* 0x080fe400010f16ff */
[-C--:B------:R-:W-:Y:S02]  /*4f10*/  IADD3 R84, P2, PT, R9, R6.reuse, RZ ;  /* 0x0000000609547210 */ /* 0x080fe40007f5e0ff */
[-C--:B------:R-:W-:Y:S02]  /*4f20*/  LEA.HI.X.SX32 R13, R13, R7.reuse, 0x2, P3 ;  /* 0x000000070d0d7211 */ /* 0x080fe400018f16ff */
[----:B------:R-:W-:Y:S02]  /*4f30*/  IADD3 R132, P3, PT, R3, R6, RZ ;  /* 0x0000000603847210 */ /* 0x000fe40007f7e0ff */
        /* <DEDUP_REMOVED lines=19> */
[-C--:B------:R-:W-:Y:S02]  /*5070*/  LEA R18, P3, R240, R6.reuse, 0x7 ;  /* 0x00000006f0127211 */ /* 0x080fe400078638ff */
[-C--:B------:R-:W-:Y:S01]  /*5080*/  LEA.HI.X.SX32 R199, R116, R7.reuse, 0x2, P2 ;  /* 0x0000000774c77211 */ /* 0x080fe200010f16ff */
[----:B------:R-:W-:Y:S01]  /*5090*/  IMAD R116, R240, 0x1b4, RZ ;  /* 0x000001b4f0747824 */ /* 0x000fe200078e02ff */
[-C--:B------:R-:W-:Y:S02]  /*50a0*/  IADD3 R78, P2, PT, R78, R6.reuse, RZ ;  /* 0x000000064e4e7210 */ /* 0x080fe40007f5e0ff */
[-C--:B------:R-:W-:Y:S02]  /*50b0*/  LEA.HI.X.SX32 R19, R19, R7.reuse, 0x2, P3 ;  /* 0x0000000713137211 */ /* 0x080fe400018f16ff */
[----:B------:R-:W-:Y:S02]  /*50c0*/  IADD3 R150, P3, PT, R150, R6, RZ ;  /* 0x0000000696967210 */ /* 0x000fe40007f7e0ff */
[----:B------:R-:W-:-:S02]  /*50d0*/  LEA.HI.X.SX32 R79, R79, R7, 0x2, P2 ;  /* 0x000000074f4f7211 */ /* 0x000fc400010f16ff */
[-C--:B------:R-:W-:Y:S02]  /*50e0*/  IADD3 R200, P2, PT, R200, R6.reuse, RZ ;  /* 0x00000006c8c87210 */ /* 0x080fe40007f5e0ff */
[-C--:B------:R-:W-:Y:S02]  /*50f0*/  LEA.HI.X.SX32 R151, R32, R7.reuse, 0x2, P3 ;  /* 0x0000000720977211 */ /* 0x080fe400018f16ff */
[-C--:B------:R-:W-:Y:S01]  /*5100*/  IADD3 R32, P3, PT, R113, R6.reuse, RZ ;  /* 0x0000000671207210 */ /* 0x080fe20007f7e0ff */
[----:B------:R-:W-:Y:S01]  /*5110*/  IMAD R113, R240, 0x61, RZ ;  /* 0x00000061f0717824 */ /* 0x000fe200078e02ff */
[-C--:B------:R-:W-:Y:S02]  /*5120*/  LEA.HI.X.SX32 R201, R80, R7.reuse, 0x2, P2 ;  /* 0x0000000750c97211 */ /* 0x080fe400010f16ff */
        /* <DEDUP_REMOVED lines=48> */
[-C--:B------:R-:W-:Y:S01]  /*5430*/  LEA.HI.X.SX32 R213, R71, R7.reuse, 0x2, P2 ;  /* 0x0000000747d57211 */ /* 0x080fe200010f16ff */
[----:B------:R-:W-:Y:S01]  /*5440*/  IMAD R71, R240, 0x75, RZ ;  /* 0x00000075f0477824 */ /* 0x000fe200078e02ff */
[----:B------:R-:W-:Y:S02]  /*5450*/  IADD3 R92, P2, PT, R92, R6, RZ ;  /* 0x000000065c5c7210 */ /* 0x000fe40007f5e0ff */
[----:B------:R-:W-:-:S02]  /*5460*/  LEA.HI.X.SX32 R35, R35, R7, 0x2, P3 ;  /* 0x0000000723237211 */ /* 0x000fc400018f16ff */
[-C--:B------:R-:W-:Y:S02]  /*5470*/  IADD3 R164, P3, PT, R164, R6.reuse, RZ ;  /* 0x00000006a4a47210 */ /* 0x080fe40007f7e0ff */
[-C--:B------:R-:W-:Y:S01]  /*5480*/  LEA.HI.X.SX32 R93, R70, R7.reuse, 0x2, P2 ;  /* 0x00000007465d7211 */ /* 0x080fe200010f16ff */
[----:B------:R-:W-:Y:S01]  /*5490*/  IMAD R70, R240, 0x1e0, RZ ;  /* 0x000001e0f0467824 */ /* 0x000fe200078e02ff */
[-C--:B------:R-:W-:Y:S02]  /*54a0*/  IADD3 R214, P2, PT, R214, R6.reuse, RZ ;  /* 0x00000006d6d67210 */ /* 0x080fe40007f5e0ff */
[-C--:B------:R-:W-:Y:S02]  /*54b0*/  LEA.HI.X.SX32 R165, R44, R7.reuse, 0x2, P3 ;  /* 0x000000072ca57211 */ /* 0x080fe400018f16ff */
[CC--:B------:R-:W-:Y:S02]  /*54c0*/  LEA R44, P3, R240.reuse, R6.reuse, 0x8 ;  /* 0x00000006f02c7211 */ /* 0x0c0fe400078640ff */
[----:B------:R-:W-:Y:S01]  /*54d0*/  LEA.HI.X.SX32 R215, R69, R7, 0x2, P2 ;  /* 0x0000000745d77211 */ /* 0x000fe200010f16ff */
[----:B------:R-:W-:Y:S01]  /*54e0*/  IMAD R69, R240, 0x1bc, RZ ;  /* 0x000001bcf0457824 */ /* 0x000fe200078e02ff */
[----:B------:R-:W-:-:S02]  /*54f0*/  IADD3 R94, P2, PT, R94, R6, RZ ;  /* 0x000000065e5e7210 */ /* 0x000fc40007f5e0ff */
[-C--:B------:R-:W-:Y:S02]  /*5500*/  LEA.HI.X.SX32 R45, R45, R7.reuse, 0x2, P3 ;  /* 0x000000072d2d7211 */ /* 0x080fe400018f16ff */
[-C--:B------:R-:W-:Y:S02]  /*5510*/  IADD3 R156, P3, PT, R156, R6.reuse, RZ ;  /* 0x000000069c9c7210 */ /* 0x080fe40007f7e0ff */
[-C--:B------:R-:W-:Y:S01]  /*5520*/  LEA.HI.X.SX32 R95, R68, R7.reuse, 0x2, P2 ;  /* 0x00000007445f7211 */ /* 0x080fe200010f16ff */
[----:B------:R-:W-:Y:S01]  /*5530*/  IMAD R68, R240, 0x1c0, RZ ;  /* 0x000001c0f0447824 */ /* 0x000fe200078e02ff */
[-C--:B------:R-:W-:Y:S02]  /*5540*/  IADD3 R230, P2, PT, R230, R6.reuse, RZ ;  /* 0x00000006e6e67210 */ /* 0x080fe40007f5e0ff */
[-C--:B------:R-:W-:Y:S02]  /*5550*/  LEA.HI.X.SX32 R157, R36, R7.reuse, 0x2, P3 ;  /* 0x00000007249d7211 */ /* 0x080fe400018f16ff */
[-C--:B------:R-:W-:Y:S01]  /*5560*/  IADD3 R36, P3, PT, R65, R6.reuse, RZ ;  /* 0x0000000641247210 */ /* 0x080fe20007f7e0ff */
[----:B------:R-:W-:Y:S01]  /*5570*/  IMAD R65, R240, 0x79, RZ ;  /* 0x00000079f0417824 */ /* 0x000fe200078e02ff */
        /* <DEDUP_REMOVED lines=8> */
[----:B------:R-:W-:Y:S01]  /*5600*/  LEA.HI.X.SX32 R195, R60, R7, 0x2, P3 ;  /* 0x000000073cc37211 */ /* 0x000fe200018f16ff */
[----:B------:R-:W-:Y:S01]  /*5610*/  IMAD R60, R240, 0x1d0, RZ ;  /* 0x000001d0f03c7824 */ /* 0x000fe200078e02ff */
[----:B------:R-:W-:-:S02]  /*5620*/  IADD3 R74, P3, PT, R74, R6, RZ ;  /* 0x000000064a4a7210 */ /* 0x000fc40007f7e0ff */
[-C--:B------:R-:W-:Y:S02]  /*5630*/  LEA.HI.X.SX32 R221, R59, R7.reuse, 0x2, P2 ;  /* 0x000000073bdd7211 */ /* 0x080fe400010f16ff */
[-C--:B------:R-:W-:Y:S02]  /*5640*/  IADD3 R100, P2, PT, R100, R6.reuse, RZ ;  /* 0x0000000664647210 */ /* 0x080fe40007f5e0ff */
[-C--:B------:R-:W-:Y:S02]  /*5650*/  LEA.HI.X.SX32 R75, R58, R7.reuse, 0x2, P3 ;  /* 0x000000073a4b7211 */ /* 0x080fe400018f16ff */
[-C--:B------:R-:W-:Y:S02]  /*5660*/  IADD3 R158, P3, PT, R158, R6.reuse, RZ ;  /* 0x000000069e9e7210 */ /* 0x080fe40007f7e0ff */
[----:B------:R-:W-:Y:S02]  /*5670*/  LEA.HI.X.SX32 R101, R57, R7, 0x2, P2 ;  /* 0x0000000739657211 */ /* 0x000fe400010f16ff */
[----:B------:R-:W-:-:S02]  /*5680*/  IADD3 R236, P2, PT, R236, R6, RZ ;  /* 0x00000006ecec7210 */ /* 0x000fc40007f5e0ff */
[-C--:B------:R-:W-:Y:S02]  /*5690*/  LEA.HI.X.SX32 R159, R38, R7.reuse, 0x2, P3 ;  /* 0x00000007269f7211 */ /* 0x080fe400018f16ff */
[-C--:B------:R-:W-:Y:S01]  /*56a0*/  IADD3 R38, P3, PT, R55, R6.reuse, RZ ;  /* 0x0000000637267210 */ /* 0x080fe20007f7e0ff */
[----:B------:R-:W-:Y:S01]  /*56b0*/  IMAD R55, R240, 0x65, RZ ;  /* 0x00000065f0377824 */ /* 0x000fe200078e02ff */
[-C--:B------:R-:W-:Y:S02]  /*56c0*/  LEA.HI.X.SX32 R237, R54, R7.reuse, 0x2, P2 ;  /* 0x0000000736ed7211 */ /* 0x080fe400010f16ff */
[-C--:B------:R-:W-:Y:S02]  /*56d0*/  IADD3 R110, P2, PT, R110, R6.reuse, RZ ;  /* 0x000000066e6e7210 */ /* 0x080fe40007f5e0ff */
[----:B------:R-:W-:Y:S02]  /*56e0*/  LEA.HI.X.SX32 R39, R39, R7, 0x2, P3 ;  /* 0x0000000727277211 */ /* 0x000fe400018f16ff */
        /* <DEDUP_REMOVED lines=13> */
[-C--:B------:R-:W-:Y:S01]  /*57c0*/  LEA.HI.X.SX32 R239, R25, R7.reuse, 0x2, P2 ;  /* 0x0000000719ef7211 */ /* 0x080fe200010f16ff */
[C---:B------:R-:W-:Y:S01]  /*57d0*/  IMAD R25, R240.reuse, 0x76, RZ ;  /* 0x00000076f0197824 */ /* 0x040fe200078e02ff */
[----:B------:R-:W-:Y:S01]  /*57e0*/  ISETP.GE.U32.AND P6, PT, R5, 0x7fffff7b, PT ;  /* 0x7fffff7b0500780c */ /* 0x000fe20003fc6070 */
[----:B------:R-:W-:Y:S01]  /*57f0*/  IMAD R5, R240, 0x56, RZ ;  /* 0x00000056f0057824 */ /* 0x000fe200078e02ff */
[-C--:B------:R-:W-:Y:S02]  /*5800*/  IADD3 R140, P2, PT, R140, R6.reuse, RZ ;  /* 0x000000068c8c7210 */ /* 0x080fe40007f5e0ff */
[-C--:B------:R-:W-:Y:S02]  /*5810*/  LEA.HI.X.SX32 R57, R9, R7.reuse, 0x2, P3 ;  /* 0x0000000709397211 */ /* 0x080fe400018f16ff */
[----:B------:R-:W-:Y:S02]  /*5820*/  IADD3 R166, P3, PT, R166, R6, RZ ;  /* 0x00000006a6a67210 */ /* 0x000fe40007f7e0ff */
[----:B------:R-:W-:Y:S01]  /*5830*/  ISETP.GE.U32.AND P5, PT, R4, 0x7fffff7c, PT ;  /* 0x7fffff7c0400780c */ /* 0x000fe20003fa6070 */
[----:B------:R-:W-:Y:S01]  /*5840*/  IMAD R4, R240, 0x57, RZ ;  /* 0x00000057f0047824 */ /* 0x000fe200078e02ff */
[----:B------:R-:W-:-:S02]  /*5850*/  LEA.HI.X.SX32 R141, R8, R7, 0x2, P2 ;  /* 0x00000007088d7211 */ /* 0x000fc400010f16ff */
[-C--:B------:R-:W-:Y:S02]  /*5860*/  IADD3 R226, P2, PT, R226, R6.reuse, RZ ;  /* 0x00000006e2e27210 */ /* 0x080fe40007f5e0ff */
[-C--:B------:R-:W-:Y:S02]  /*5870*/  LEA.HI.X.SX32 R167, R5, R7.reuse, 0x2, P3 ;  /* 0x0000000705a77211 */ /* 0x080fe400018f16ff */
[-C--:B------:R-:W-:Y:S02]  /*5880*/  IADD3 R46, P3, PT, R46, R6.reuse, RZ ;  /* 0x000000062e2e7210 */ /* 0x080fe40007f7e0ff */
[-C--:B------:R-:W-:Y:S02]  /*5890*/  LEA.HI.X.SX32 R227, R4, R7.reuse, 0x2, P2 ;  /* 0x0000000704e37211 */ /* 0x080fe400010f16ff */
[-C--:B------:R-:W-:Y:S02]  /*58a0*/  IADD3 R104, P2, PT, R104, R6.reuse, RZ ;  /* 0x0000000668687210 */ /* 0x080fe40007f5e0ff */
[----:B------:R-:W-:Y:S01]  /*58b0*/  LEA.HI.X.SX32 R47, R3, R7, 0x2, P3 ;  /* 0x00000007032f7211 */ /* 0x000fe200018f16ff */
[----:B------:R-:W-:Y:S01]  /*58c0*/  IMAD R3, R240, 0x77, RZ ;  /* 0x00000077f0037824 */ /* 0x000fe200078e02ff */
[----:B------:R-:W-:-:S02]  /*58d0*/  IADD3 R178, P3, PT, R178, R6, RZ ;  /* 0x00000006b2b27210 */ /* 0x000fc40007f7e0ff */
[-C--:B------:R-:W-:Y:S01]  /*58e0*/  LEA.HI.X.SX32 R105, R120, R7.reuse, 0x2, P2 ;  /* 0x0000000778697211 */ /* 0x080fe200010f16ff */
[----:B------:R-:W-:Y:S01]  /*58f0*/  IMAD R120, R240, 0x1e4, RZ ;  /* 0x000001e4f0787824 */ /* 0x000fe200078e02ff */
        /* <DEDUP_REMOVED lines=11> */
[----:B------:R-:W-:Y:S02]  /*59b0*/  LEA.HI.X.SX32 R171, R208, R7, 0x2, P3 ;  /* 0x00000007d0ab7211 */ /* 0x000fe400018f16ff */
[----:B------:R-:W-:-:S02]  /*59c0*/  IADD3 R50, P3, PT, R173, R6, RZ ;  /* 0x00000006ad327210 */ /* 0x000fc40007f7e0ff */
[-C--:B------:R-:W-:Y:S02]  /*59d0*/  LEA.HI.X.SX32 R5, R250, R7.reuse, 0x2, P2 ;  /* 0x00000007fa057211 */ /* 0x080fe400010f16ff */
[-C--:B------:R-:W-:Y:S01]  /*59e0*/  IADD3 R122, P2, PT, R209, R6.reuse, RZ ;  /* 0x00000006d17a7210 */ /* 0x080fe20007f5e0ff */
[----:B------:R-:W2:Y:S01]  /*59f0*/  LDC R250, c[0x0][0x3a0] ;  /* 0x0000e800fffa7b82 */ /* 0x000ea20000000800 */
[-C--:B------:R-:W-:Y:S02]  /*5a00*/  LEA.HI.X.SX32 R51, R124, R7.reuse, 0x2, P3 ;  /* 0x000000077c337211 */ /* 0x080fe400018f16ff */
[-C--:B------:R-:W-:Y:S01]  /*5a10*/  IADD3 R208, P3, PT, R249, R6.reuse, RZ ;  /* 0x00000006f9d07210 */ /* 0x080fe20007f7e0ff */
[C---:B------:R-:W-:Y:S01]  /*5a20*/  IMAD R249, R240.reuse, 0x7d, RZ ;  /* 0x0000007df0f97824 */ /* 0x040fe200078e02ff */
[----:B------:R-:W-:Y:S01]  /*5a30*/  LEA.HI.X.SX32 R123, R113, R7, 0x2, P2 ;  /* 0x00000007717b7211 */ /* 0x000fe200010f16ff */
[----:B------:R-:W-:Y:S01]  /*5a40*/  IMAD R113, R240, 0x63, RZ ;  /* 0x00000063f0717824 */ /* 0x000fe200078e02ff */
[----:B------:R-:W-:-:S02]  /*5a50*/  IADD3 R244, P2, PT, R244, R6, RZ ;  /* 0x00000006f4f47210 */ /* 0x000fc40007f5e0ff */
[-C--:B------:R-:W-:Y:S02]  /*5a60*/  LEA.HI.X.SX32 R209, R112, R7.reuse, 0x2, P3 ;  /* 0x0000000770d17211 */ /* 0x080fe400018f16ff */
[-C--:B------:R-:W-:Y:S02]  /*5a70*/  IADD3 R88, P3, PT, R245, R6.reuse, RZ ;  /* 0x00000006f5587210 */ /* 0x080fe40007f7e0ff */
[-C--:B------:R-:W-:Y:S02]  /*5a80*/  LEA.HI.X.SX32 R245, R113, R7.reuse, 0x2, P2 ;  /* 0x0000000771f57211 */ /* 0x080fe400010f16ff */
[-C--:B------:R-:W-:Y:S02]  /*5a90*/  IADD3 R112, P2, PT, R247, R6.reuse, RZ ;  /* 0x00000006f7707210 */ /* 0x080fe40007f5e0ff */
[----:B------:R-:W-:Y:S01]  /*5aa0*/  LEA.HI.X.SX32 R89, R246, R7, 0x2, P3 ;  /* 0x00000007f6597211 */ /* 0x000fe200018f16ff */
[----:B------:R-:W-:Y:S01]  /*5ab0*/  IMAD R246, R240, 0x7b, RZ ;  /* 0x0000007bf0f67824 */ /* 0x000fe200078e02ff */
[----:B------:R-:W-:-:S02]  /*5ac0*/  IADD3 R172, P3, PT, R235, R6, RZ ;  /* 0x00000006ebac7210 */ /* 0x000fc40007f7e0ff */
[-C--:B------:R-:W-:Y:S02]  /*5ad0*/  LEA.HI.X.SX32 R113, R55, R7.reuse, 0x2, P2 ;  /* 0x0000000737717211 */ /* 0x080fe400010f16ff */
[-C--:B------:R-:W-:Y:S02]  /*5ae0*/  IADD3 R234, P2, PT, R234, R6.reuse, RZ ;  /* 0x00000006eaea7210 */ /* 0x080fe40007f5e0ff */
[-C--:B------:R-:W-:Y:S01]  /*5af0*/  LEA.HI.X.SX32 R173, R64, R7.reuse, 0x2, P3 ;  /* 0x0000000740ad7211 */ /* 0x080fe200018f16ff */
[----:B------:R-:W-:Y:S01]  /*5b00*/  IMAD R64, R240, 0x1ec, RZ ;  /* 0x000001ecf0407824 */ /* 0x000fe200078e02ff */
        /* <DEDUP_REMOVED lines=11> */
[----:B------:R-:W-:Y:S02]  /*5bc0*/  LEA.HI.X.SX32 R175, R222, R7, 0x2, P3 ;  /* 0x00000007deaf7211 */ /* 0x000fe400018f16ff */
[----:B------:R-:W-:-:S02]  /*5bd0*/  IADD3 R54, P3, PT, R117, R6, RZ ;  /* 0x0000000675367210 */ /* 0x000fc40007f7e0ff */
[-C--:B------:R-:W-:Y:S02]  /*5be0*/  LEA.HI.X.SX32 R9, R191, R7.reuse, 0x2, P2 ;  /* 0x00000007bf097211 */ /* 0x080fe400010f16ff */
[-C--:B------:R-:W-:Y:S02]  /*5bf0*/  IADD3 R116, P2, PT, R116, R6.reuse, RZ ;  /* 0x0000000674747210 */ /* 0x080fe40007f5e0ff */
[-C--:B------:R-:W-:Y:S02]  /*5c00*/  LEA.HI.X.SX32 R55, R187, R7.reuse, 0x2, P3 ;  /* 0x00000007bb377211 */ /* 0x080fe400018f16ff */
[----:B------:R-:W-:Y:S02]  /*5c10*/  IADD3 R188, P3, PT, R188, R6, RZ ;  /* 0x00000006bcbc7210 */ /* 0x000fe40007f7e0ff */
[-C--:B------:R-:W-:Y:S02]  /*5c20*/  LEA.HI.X.SX32 R117, R189, R7.reuse, 0x2, P2 ;  /* 0x00000007bd757211 */ /* 0x080fe400010f16ff */
[----:B------:R-:W-:-:S02]  /*5c30*/  LEA.HI.X.SX32 R189, R185, R7, 0x2, P3 ;  /* 0x00000007b9bd7211 */ /* 0x000fc400018f16ff */
[-C--:B------:R-:W-:Y:S02]  /*5c40*/  IADD3 R68, P3, PT, R68, R6.reuse, RZ ;  /* 0x0000000644447210 */ /* 0x080fe40007f7e0ff */
[-C--:B------:R-:W-:Y:S02]  /*5c50*/  IADD3 R186, P2, PT, R69, R6.reuse, RZ ;  /* 0x0000000645ba7210 */ /* 0x080fe40007f5e0ff */
[-C--:B------:R-:W-:Y:S02]  /*5c60*/  LEA.HI.X.SX32 R69, R137, R7.reuse, 0x2, P3 ;  /* 0x0000000789457211 */ /* 0x080fe400018f16ff */
[-C--:B------:R-:W-:Y:S02]  /*5c70*/  IADD3 R180, P3, PT, R180, R6.reuse, RZ ;  /* 0x00000006b4b47210 */ /* 0x080fe40007f7e0ff */
[----:B------:R-:W-:Y:S02]  /*5c80*/  LEA.HI.X.SX32 R187, R181, R7, 0x2, P2 ;  /* 0x00000007b5bb7211 */ /* 0x000fe400010f16ff */
[----:B------:R-:W-:-:S02]  /*5c90*/  IADD3 R154, P2, PT, R154, R6, RZ ;  /* 0x000000069a9a7210 */ /* 0x000fc40007f5e0ff */
[-C--:B------:R-:W-:Y:S01]  /*5ca0*/  LEA.HI.X.SX32 R181, R121, R7.reuse, 0x2, P3 ;  /* 0x0000000779b57211 */ /* 0x080fe200018f16ff */
[----:B------:R3:W-:Y:S01]  /*5cb0*/  STL.64 [R1+0x48], R186 ;  /* 0x000048ba01007387 */ /* 0x0007e20000100a00 */
[-C--:B------:R-:W-:Y:S02]  /*5cc0*/  IADD3 R60, P3, PT, R60, R6.reuse, RZ ;  /* 0x000000063c3c7210 */ /* 0x080fe40007f7e0ff */
[-C--:B------:R-:W-:Y:S02]  /*5cd0*/  LEA.HI.X.SX32 R155, R155, R7.reuse, 0x2, P2 ;  /* 0x000000079b9b7211 */ /* 0x080fe400010f16ff */
[-C--:B---3--:R-:W-:Y:S02]  /*5ce0*/  IADD3 R186, P2, PT, R61, R6.reuse, RZ ;  /* 0x000000063dba7210 */ /* 0x088fe40007f5e0ff */
[----:B------:R-:W-:Y:S02]  /*5cf0*/  LEA.HI.X.SX32 R61, R136, R7, 0x2, P3 ;  /* 0x00000007883d7211 */ /* 0x000fe400018f16ff */
[----:B------:R-:W-:-:S02]  /*5d00*/  IADD3 R190, P3, PT, R190, R6, RZ ;  /* 0x00000006bebe7210 */ /* 0x000fc40007f7e0ff */
[-C--:B------:R-:W-:Y:S02]  /*5d10*/  LEA.HI.X.SX32 R187, R119, R7.reuse, 0x2, P2 ;  /* 0x0000000777bb7211 */ /* 0x080fe400010f16ff */
[-C--:B------:R-:W-:Y:S02]  /*5d20*/  IADD3 R118, P2, PT, R118, R6.reuse, RZ ;  /* 0x0000000676767210 */ /* 0x080fe40007f5e0ff */
[-C--:B------:R-:W-:Y:S01]  /*5d30*/  LEA.HI.X.SX32 R191, R25, R7.reuse, 0x2, P3 ;  /* 0x0000000719bf7211 */ /* 0x080fe200018f16ff */
[----:B------:R3:W-:Y:S01]  /*5d40*/  STL.64 [R1+0x40], R186 ;  /* 0x000040ba01007387 */ /* 0x0007e20000100a00 */
[----:B------:R-:W-:Y:S02]  /*5d50*/  IADD3 R70, P3, PT, R70, R6, RZ ;  /* 0x0000000646467210 */ /* 0x000fe40007f7e0ff */
[-C--:B------:R-:W-:Y:S02]  /*5d60*/  LEA.HI.X.SX32 R119, R71, R7.reuse, 0x2, P2 ;  /* 0x0000000747777211 */ /* 0x080fe400010f16ff */
[----:B------:R-:W-:-:S02]  /*5d70*/  LEA.HI.X.SX32 R71, R29, R7, 0x2, P3 ;  /* 0x000000071d477211 */ /* 0x000fc400018f16ff */
[----:B------:R-:W4:Y:S01]  /*5d80*/  S2R R29, SR_TID.X ;  /* 0x00000000001d7919 */ /* 0x000f220000002100 */
[----:B------:R-:W-:-:S04]  /*5d90*/  IADD3 R136, P2, PT, R2, R6, RZ ;  /* 0x0000000602887210 */ /* 0x000fc80007f5e0ff */
[-C--:B------:R-:W-:Y:S01]  /*5da0*/  LEA.HI.X.SX32 R137, R3, R7.reuse, 0x2, P2 ;  /* 0x0000000703897211 */ /* 0x080fe200010f16ff */
[----:B---3--:R-:W3:Y:S01]  /*5db0*/  LDL.LU.64 R186, [R1+0xdc0] ;  /* 0x000dc00001ba7983 */ /* 0x008ee20000300a00 */
[-C--:B------:R-:W-:Y:S01]  /*5dc0*/  IADD3 R120, P2, PT, R120, R6.reuse, RZ ;  /* 0x0000000678787210 */ /* 0x080fe20007f5e0ff */
[----:B------:R-:W-:Y:S02]  /*5dd0*/  IMAD R222, R240, 0x1f8, RZ ;  /* 0x000001f8f0de7824 */ /* 0x000fe400078e02ff */
[----:B------:R1:W-:Y:S01]  /*5de0*/  STL.64 [R1+0x38], R136 ;  /* 0x0000388801007387 */ /* 0x0003e20000100a00 */
[-C--:B------:R-:W-:Y:S01]  /*5df0*/  IADD3 R184, P3, PT, R184, R6.reuse, RZ ;  /* 0x00000006b8b87210 */ /* 0x080fe20007f7e0ff */
[----:B------:R-:W-:Y:S01]  /*5e00*/  IMAD R247, R240, 0x7f, RZ ;  /* 0x0000007ff0f77824 */ /* 0x000fe200078e02ff */
[----:B------:R-:W-:Y:S02]  /*5e10*/  LEA.HI.X.SX32 R121, R65, R7, 0x2, P2 ;  /* 0x0000000741797211 */ /* 0x000fe400010f16ff */
[----:B------:R-:W-:-:S02]  /*5e20*/  IADD3 R2, P2, PT, R64, R6, RZ ;  /* 0x0000000640027210 */ /* 0x000fc40007f5e0ff */
[-C--:B------:R-:W-:Y:S01]  /*5e30*/  LEA.HI.X.SX32 R185, R135, R7.reuse, 0x2, P3 ;  /* 0x0000000787b97211 */ /* 0x080fe200018f16ff */
[----:B-1----:R-:W2:Y:S01]  /*5e40*/  LDL.LU R137, [R1+0xdb8] ;  /* 0x000db80001897983 */ /* 0x002ea20000300800 */
[----:B------:R-:W-:Y:S01]  /*5e50*/  IMAD.MOV.U32 R135, RZ, RZ, R3 ;  /* 0x000000ffff877224 */ /* 0x000fe200078e0003 */
[----:B------:R-:W-:Y:S01]  /*5e60*/  LEA.HI.X.SX32 R135, R246, R7, 0x2, P2 ;  /* 0x00000007f6877211 */ /* 0x000fe200010f16ff */
[----:B------:R-:W-:Y:S01]  /*5e70*/  IMAD R25, R240, 0x1fc, RZ ;  /* 0x000001fcf0197824 */ /* 0x000fe200078e02ff */
[----:B------:R-:W-:Y:S01]  /*5e80*/  IADD3 R64, P3, PT, R134, R6, RZ ;  /* 0x0000000686407210 */ /* 0x000fe20007f7e0ff */
[----:B------:R1:W-:Y:S01]  /*5e90*/  STL [R1+0x30], R2 ;  /* 0x0000300201007387 */ /* 0x0003e20000100800 */
[----:B------:R-:W-:Y:S02]  /*5ea0*/  MOV R134, R2 ;  /* 0x0000000200867202 */ /* 0x000fe40000000f00 */
[----:B------:R-:W-:Y:S01]  /*5eb0*/  IADD3 R134, P2, PT, R223, R6, RZ ;  /* 0x00000006df867210 */ /* 0x000fe20007f5e0ff */
[----:B------:R-:W-:Y:S01]  /*5ec0*/  STL [R1+0x34], R135 ;  /* 0x0000348701007387 */ /* 0x000fe20000100800 */
[----:B----4-:R-:W-:-:S02]  /*5ed0*/  LOP3.LUT R29, R29, 0x3f, RZ, 0xc0, !PT ;  /* 0x0000003f1d1d7812 */ /* 0x010fc400078ec0ff */
[----:B------:R-:W-:Y:S01]  /*5ee0*/  LEA.HI.X.SX32 R65, R28, R7, 0x2, P3 ;  /* 0x000000071c417211 */ /* 0x000fe200018f16ff */
[----:B------:R4:W-:Y:S01]  /*5ef0*/  STL.64 [R1+0x9f0], R240 ;  /* 0x0009f0f001007387 */ /* 0x0009e20000100a00 */
[----:B------:R-:W-:Y:S01]  /*5f00*/  IADD3 R222, P3, PT, R222, R6, RZ ;  /* 0x00000006dede7210 */ /* 0x000fe20007f7e0ff */
[----:B------:R-:W-:-:S04]  /*5f10*/  IMAD R3, R29, R241, RZ ;  /* 0x000000f11d037224 */ /* 0x000fc800078e02ff */
[----:B-1----:R-:W-:Y:S02]  /*5f20*/  IMAD R2, R241, 0x40, R3 ;  /* 0x00000040f1027824 */ /* 0x002fe400078e0203 */
[----:B----4-:R-:W4:Y:S01]  /*5f30*/  LDL.64 R240, [R1+0x8] ;  /* 0x0000080001f07983 */ /* 0x010f220000100a00 */
[-C--:B------:R-:W-:Y:S02]  /*5f40*/  LEA.HI.X.SX32 R135, R249, R7.reuse, 0x2, P2 ;  /* 0x00000007f9877211 */ /* 0x080fe400010f16ff */
[----:B------:R-:W-:Y:S02]  /*5f50*/  IADD3 R136, P2, PT, R25, R6, RZ ;  /* 0x0000000619887210 */ /* 0x000fe40007f5e0ff */
[----:B------:R-:W-:Y:S01]  /*5f60*/  LEA.HI.X.SX32 R223, R248, R7, 0x2, P3 ;  /* 0x00000007f8df7211 */ /* 0x000fe200018f16ff */
[----:B------:R-:W-:Y:S02]  /*5f70*/  IMAD.SHL.U32 R28, R29, 0x4, RZ ;  /* 0x000000041d1c7824 */ /* 0x000fe400078e00ff */
[----:B------:R-:W-:Y:S01]  /*5f80*/  IMAD.MOV.U32 R248, RZ, RZ, R136 ;  /* 0x000000fffff87224 */ /* 0x000fe200078e0088 */
[----:B------:R1:W-:Y:S01]  /*5f90*/  STL [R1+0x28], R136 ;  /* 0x0000288801007387 */ /* 0x0003e20000100800 */
[----:B------:R-:W-:-:S02]  /*5fa0*/  LEA R246, P3, R3, UR14, 0x2 ;  /* 0x0000000e03f67c11 */ /* 0x000fc4000f8610ff */
[----:B------:R-:W-:Y:S01]  /*5fb0*/  IADD3 R25, PT, PT, R24, -0xa, RZ ;  /* 0xfffffff618197810 */ /* 0x000fe20007ffe0ff */
[----:B--2---:R-:W-:Y:S01]  /*5fc0*/  IMAD.MOV.U32 R249, RZ, RZ, R137 ;  /* 0x000000fffff97224 */ /* 0x004fe200078e0089 */
[----:B------:R-:W-:Y:S01]  /*5fd0*/  LEA.HI.X.SX32 R249, R247, R7, 0x2, P2 ;  /* 0x00000007f7f97211 */ /* 0x000fe200010f16ff */
[----:B-1----:R-:W2:Y:S01]  /*5fe0*/  LDL.LU.64 R136, [R1+0xdb0] ;  /* 0x000db00001887983 */ /* 0x002ea20000300a00 */
[----:B------:R-:W-:Y:S02]  /*5ff0*/  LEA R248, P2, R2, UR14, 0x2 ;  /* 0x0000000e02f87c11 */ /* 0x000fe4000f8410ff */
[----:B------:R-:W-:Y:S01]  /*6000*/  LEA.HI.X.SX32 R247, R3, UR15, 0x2, P3 ;  /* 0x0000000f03f77c11 */ /* 0x000fe200098f16ff */
[----:B------:R1:W-:Y:S01]  /*6010*/  STL [R1+0x2c], R249 ;  /* 0x00002cf901007387 */ /* 0x0003e20000100800 */
[----:B------:R-:W-:Y:S01]  /*6020*/  VIADD R3, R250, 0xffffffef ;  /* 0xffffffeffa037836 */ /* 0x000fe20000000000 */
[----:B------:R-:W-:Y:S01]  /*6030*/  ISETP.GE.U32.AND P3, PT, R25, 0x7fffff77, PT ;  /* 0x7fffff771900780c */ /* 0x000fe20003f66070 */
[----:B------:R-:W3:Y:S01]  /*6040*/  LDC R250, c[0x0][0x3a0] ;  /* 0x0000e800fffa7b82 */ /* 0x000ee20000000800 */
[----:B------:R-:W-:Y:S01]  /*6050*/  VIADD R25, R0, 0xfffffff3 ;  /* 0xfffffff300197836 */ /* 0x000fe20000000000 */
[----:B------:R-:W-:Y:S04]  /*6060*/  STL.64 [R1+0x9f8], R6 ;  /* 0x0009f80601007387 */ /* 0x000fe80000100a00 */
[----:B------:R3:W-:Y:S01]  /*6070*/  STL.64 [R1+0x9e8], R16 ;  /* 0x0009e81001007387 */ /* 0x0007e20000100a00 */
[----:B-1----:R-:W-:Y:S01]  /*6080*/  LEA.HI.X.SX32 R249, R2, UR15, 0x2, P2 ;  /* 0x0000000f02f97c11 */ /* 0x002fe200090f16ff */
[----:B------:R-:W-:Y:S01]  /*6090*/  VIADD R2, R28, UR4 ;  /* 0x000000041c027c36 */ /* 0x000fe20008000000 */
[----:B------:R-:W-:Y:S01]  /*60a0*/  ISETP.GE.U32.AND P2, PT, R25, 0x7fffff74, PT ;  /* 0x7fffff741900780c */ /* 0x000fe20003f46070 */
[----:B------:R1:W-:Y:S01]  /*60b0*/  STL.64 [R1+0xa00], R10 ;  /* 0x000a000a01007387 */ /* 0x0003e20000100a00 */
[----:B------:R-:W1:Y:S03]  /*60c0*/  LDC R25, c[0x0][0x3a0] ;  /* 0x0000e800ff197b82 */ /* 0x000e660000000800 */
[----:B------:R-:W-:Y:S01]  /*60d0*/  @!PT LDS RZ, [RZ] ;  /* 0x00000000fffff984 */ /* 0x000fe20000000800 */
[----:B------:R-:W-:Y:S01]  /*60e0*/  @!PT LDS RZ, [RZ] ;  /* 0x00000000fffff984 */ /* 0x000fe20000000800 */
[----:B------:R-:W-:Y:S01]  /*60f0*/  @!PT LDS RZ, [RZ] ;  /* 0x00000000fffff984 */ /* 0x000fe20000000800 */
[----:B------:R-:W-:Y:S01]  /*6100*/  LDGSTS.E [R2], desc[UR8][R6.64], !P4 ;  /* 0x0000000006027fae */ /* 0x000fe2000e1a1008 */
[----:B------:R-:W-:-:S03]  /*6110*/  ISETP.GE.U32.AND P4, PT, R3, 0x7fffff70, PT ;  /* 0x7fffff700300780c */ /* 0x000fc60003f86070 */
[----:B----4-:R4:W-:Y:S01]  /*6120*/  LDGSTS.E [R2+0x400], desc[UR8][R240.64], !P5 ;  /* 0x00400000f0027fae */ /* 0x0109e2000e9a1008 */
[----:B------:R-:W1:Y:S03]  /*6130*/  LDC R0, c[0x0][0x3a0] ;  /* 0x0000e800ff007b82 */ /* 0x000e660000000800 */
[----:B------:R1:W-:Y:S01]  /*6140*/  LDGSTS.E [R2+0x800], desc[UR8][R16.64], !P1 ;  /* 0x0080000010027fae */ /* 0x0003e2000c9a1008 */
[----:B---3--:R-:W-:-:S03]  /*6150*/  IADD3 R3, PT, PT, R250, -0x15, RZ ;  /* 0xffffffebfa037810 */ /* 0x008fc60007ffe0ff */
[----:B------:R-:W-:Y:S01]  /*6160*/  STL.64 [R1+0x9e0], R48 ;  /* 0x0009e03001007387 */ /* 0x000fe20000100a00 */
[----:B------:R-:W3:Y:S01]  /*6170*/  LDC R250, c[0x0][0x3a0] ;  /* 0x0000e800fffa7b82 */ /* 0x000ee20000000800 */
[----:B------:R-:W-:Y:S02]  /*6180*/  ISETP.GE.U32.AND P5, PT, R3, 0x7fffff6c, PT ;  /* 0x7fffff6c0300780c */ /* 0x000fe40003fa6070 */
[----:B------:R1:W-:Y:S04]  /*6190*/  STL.64 [R1+0xa08], R12 ;  /* 0x000a080c01007387 */ /* 0x0003e80000100a00 */
[----:B------:R-:W-:Y:S01]  /*61a0*/  STL.64 [R1+0xa10], R14 ;  /* 0x000a100e01007387 */ /* 0x000fe20000100a00 */
[----:B----4-:R-:W4:Y:S01]  /*61b0*/  LDC R240, c[0x0][0x3a0] ;  /* 0x0000e800fff07b82 */ /* 0x010f220000000800 */
[----:B-1----:R-:W-:-:S02]  /*61c0*/  VIADD R25, R25, 0xffffffe7 ;  /* 0xffffffe719197836 */ /* 0x002fc40000000000 */
[----:B------:R-:W-:Y:S03]  /*61d0*/  STL.64 [R1+0xa18], R30 ;  /* 0x000a181e01007387 */ /* 0x000fe60000100a00 */
[----:B------:R-:W-:Y:S01]  /*61e0*/  ISETP.GE.U32.AND P1, PT, R25, 0x7fffff68, PT ;  /* 0x7fffff681900780c */ /* 0x000fe20003f26070 */
[----:B------:R-:W-:Y:S01]  /*61f0*/  STL.64 [R1+0xa20], R18 ;  /* 0x000a201201007387 */ /* 0x000fe20000100a00 */
[----:B------:R-:W1:Y:S03]  /*6200*/  LDC R17, c[0x0][0x3a0] ;  /* 0x0000e800ff117b82 */ /* 0x000e660000000800 */
[----:B------:R-:W-:Y:S04]  /*6210*/  STL.64 [R1+0xa28], R32 ;  /* 0x000a282001007387 */ /* 0x000fe80000100a00 */
[----:B------:R1:W-:Y:S01]  /*6220*/  LDGSTS.E [R2+0xc00], desc[UR8][R10.64], !P2 ;  /* 0x00c000000a027fae */ /* 0x0003e2000d1a1008 */
[----:B------:R-:W3:Y:S03]  /*6230*/  LDC R241, c[0x0][0x3a0] ;  /* 0x0000e800fff17b82 */ /* 0x000ee60000000800 */
[----:B------:R-:W-:Y:S04]  /*6240*/  STL.64 [R1+0xa30], R20 ;  /* 0x000a301401007387 */ /* 0x000fe80000100a00 */
[----:B------:R-:W-:Y:S01]  /*6250*/  STL.64 [R1+0xa38], R62 ;  /* 0x000a383e01007387 */ /* 0x000fe20000100a00 */
[----:B----4-:R-:W-:Y:S01]  /*6260*/  VIADD R3, R240, 0xffffffe3 ;  /* 0xffffffe3f0037836 */ /* 0x010fe20000000000 */
[----:B------:R-:W4:Y:S02]  /*6270*/  LDC R6, c[0x0][0x3a0] ;  /* 0x0000e800ff067b82 */ /* 0x000f240000000800 */
[----:B------:R-:W-:Y:S02]  /*6280*/  STL.64 [R1+0xa40], R22 ;  /* 0x000a401601007387 */ /* 0x000fe40000100a00 */
[----:B------:R-:W-:Y:S01]  /*6290*/  ISETP.GE.U32.AND P2, PT, R3, 0x7fffff64, PT ;  /* 0x7fffff640300780c */ /* 0x000fe20003f46070 */
[----:B------:R-:W-:Y:S01]  /*62a0*/  VIADD R3, R0, 0xffffffdb ;  /* 0xffffffdb00037836 */ /* 0x000fe20000000000 */
[----:B------:R2:W-:Y:S01]  /*62b0*/  STL.64 [R1+0xa48], R26 ;  /* 0x000a481a01007387 */ /* 0x0005e20000100a00 */
[----:B-1----:R-:W-:Y:S01]  /*62c0*/  VIADD R25, R17, 0xffffffdf ;  /* 0xffffffdf11197836 */ /* 0x002fe20000000000 */
[----:B------:R-:W1:Y:S02]  /*62d0*/  LDC R240, c[0x0][0x3a0] ;  /* 0x0000e800fff07b82 */ /* 0x000e640000000800 */
[----:B------:R-:W-:Y:S04]  /*62e0*/  STL.64 [R1+0xa50], R42 ;  /* 0x000a502a01007387 */ /* 0x000fe80000100a00 */
[----:B------:R-:W-:Y:S02]  /*62f0*/  STL.64 [R1+0xa58], R34 ;  /* 0x000a582201007387 */ /* 0x000fe40000100a00 */
[----:B------:R-:W1:Y:S02]  /*6300*/  LDC R7, c[0x0][0x3a0] ;  /* 0x0000e800ff077b82 */ /* 0x000e640000000800 */
[----:B------:R-:W-:Y:S04]  /*6310*/  STL.64 [R1+0xa60], R44 ;  /* 0x000a602c01007387 */ /* 0x000fe80000100a00 */
[----:B------:R-:W-:Y:S02]  /*6320*/  STL.64 [R1+0xa68], R36 ;  /* 0x000a682401007387 */ /* 0x000fe40000100a00 */
[----:B------:R-:W1:Y:S02]  /*6330*/  LDC R11, c[0x0][0x3a0] ;  /* 0x0000e800ff0b7b82 */ /* 0x000e640000000800 */
[----:B------:R-:W-:Y:S01]  /*6340*/  LDGSTS.E [R2+0x1000], desc[UR8][R48.64], !P4 ;  /* 0x0100000030027fae */ /* 0x000fe2000e1a1008 */
[----:B------:R-:W-:Y:S01]  /*6350*/  ISETP.GE.U32.AND P4, PT, R25, 0x7fffff60, PT ;  /* 0x7fffff601900780c */ /* 0x000fe20003f86070 */
[----:B---3--:R-:W-:-:S02]  /*6360*/  VIADD R25, R241, 0xffffffd3 ;  /* 0xffffffd3f1197836 */ /* 0x008fc40000000000 */
[----:B------:R-:W-:Y:S02]  /*6370*/  STL.64 [R1+0xa70], R74 ;  /* 0x000a704a01007387 */ /* 0x000fe40000100a00 */
[----:B------:R-:W3:Y:S02]  /*6380*/  LDC R0, c[0x0][0x3a0] ;  /* 0x0000e800ff007b82 */ /* 0x000ee40000000800 */
[----:B------:R-:W-:Y:S04]  /*6390*/  STL.64 [R1+0xa78], R38 ;  /* 0x000a782601007387 */ /* 0x000fe80000100a00 */
[----:B------:R-:W-:Y:S02]  /*63a0*/  STL.64 [R1+0xa80], R40 ;  /* 0x000a802801007387 */ /* 0x000fe40000100a00 */
[----:B------:R-:W3:Y:S02]  /*63b0*/  LDC R10, c[0x0][0x3a0] ;  /* 0x0000e800ff0a7b82 */ /* 0x000ee40000000800 */
[----:B------:R-:W-:Y:S04]  /*63c0*/  STL.64 [R1+0xa88], R56 ;  /* 0x000a883801007387 */ /* 0x000fe80000100a00 */
[----:B------:R1:W-:Y:S01]  /*63d0*/  LDGSTS.E [R2+0x1400], desc[UR8][R12.64], !P5 ;  /* 0x014000000c027fae */ /* 0x0003e2000e9a1008 */
[----:B------:R-:W-:-:S02]  /*63e0*/  ISETP.GE.U32.AND P5, PT, R3, 0x7fffff5c, PT ;  /* 0x7fffff5c0300780c */ /* 0x000fc40003fa6070 */
[----:B------:R-:W-:Y:S01]  /*63f0*/  IADD3 R3, PT, PT, R250, -0x29, RZ ;  /* 0xffffffd7fa037810 */ /* 0x000fe20007ffe0ff */
[----:B------:R-:W-:Y:S01]  /*6400*/  STL.64 [R1+0xa90], R46 ;  /* 0x000a902e01007387 */ /* 0x000fe20000100a00 */
[----:B------:R-:W3:Y:S03]  /*6410*/  LDC R250, c[0x0][0x3a0] ;  /* 0x0000e800fffa7b82 */ /* 0x000ee60000000800 */
[----:B------:R-:W-:Y:S01]  /*6420*/  LDGSTS.E [R2+0x1800], desc[UR8][R14.64], !P1 ;  /* 0x018000000e027fae */ /* 0x000fe2000c9a1008 */
[----:B------:R-:W-:Y:S01]  /*6430*/  ISETP.GE.U32.AND P1, PT, R3, 0x7fffff58, PT ;  /* 0x7fffff580300780c */ /* 0x000fe20003f26070 */
[----:B----4-:R-:W-:Y:S02]  /*6440*/  VIADD R3, R6, 0xffffffcf ;  /* 0xffffffcf06037836 */ /* 0x010fe40000000000 */
[----:B------:R-:W-:Y:S01]  /*6450*/  STL.64 [R1+0xa98], R58 ;  /* 0x000a983a01007387 */ /* 0x000fe20000100a00 */
[----:B------:R-:W4:Y:S03]  /*6460*/  LDC R6, c[0x0][0x3a0] ;  /* 0x0000e800ff067b82 */ /* 0x000f260000000800 */
[----:B------:R-:W-:Y:S01]  /*6470*/  LDGSTS.E [R2+0x1c00], desc[UR8][R30.64], !P2 ;  /* 0x01c000001e027fae */ /* 0x000fe2000d1a1008 */
[----:B------:R-:W-:Y:S01]  /*6480*/  ISETP.GE.U32.AND P2, PT, R25, 0x7fffff54, PT ;  /* 0x7fffff541900780c */ /* 0x000fe20003f46070 */
[----:B-1----:R-:W-:-:S02]  /*6490*/  VIADD R25, R240, 0xffffffcb ;  /* 0xffffffcbf0197836 */ /* 0x002fc40000000000 */
[----:B------:R-:W-:Y:S01]  /*64a0*/  STL.64 [R1+0xaa0], R50 ;  /* 0x000aa03201007387 */ /* 0x000fe20000100a00 */
[----:B------:R-:W1:Y:S03]  /*64b0*/  LDC R13, c[0x0][0x3a0] ;  /* 0x0000e800ff0d7b82 */ /* 0x000e660000000800 */
[----:B------:R-:W-:Y:S04]  /*64c0*/  STL.64 [R1+0xaa8], R88 ;  /* 0x000aa85801007387 */ /* 0x000fe80000100a00 */
[----:B------:R-:W2:Y:S01]  /*64d0*/  LDL.64 R16, [R1+0x20] ;  /* 0x0000200001107983 */ /* 0x000ea20000100a00 */
[----:B------:R-:W1:Y:S03]  /*64e0*/  LDC R12, c[0x0][0x3a0] ;  /* 0x0000e800ff0c7b82 */ /* 0x000e660000000800 */
[----:B------:R-:W2:Y:S04]  /*64f0*/  LDL.64 R240, [R1] ;  /* 0x0000000001f07983 */ /* 0x000ea80000100a00 */
[----:B------:R-:W-:Y:S01]  /*6500*/  LDGSTS.E [R2+0x2000], desc[UR8][R18.64], !P4 ;  /* 0x0200000012027fae */ /* 0x000fe2000e1a1008 */
[----:B------:R-:W-:Y:S01]  /*6510*/  ISETP.GE.U32.AND P4, PT, R3, 0x7fffff50, PT ;  /* 0x7fffff500300780c */ /* 0x000fe20003f86070 */
[----:B------:R-:W-:-:S02]  /*6520*/  VIADD R3, R7, 0xffffffc7 ;  /* 0xffffffc707037836 */ /* 0x000fc40000000000 */
[----:B------:R-:W-:Y:S01]  /*6530*/  LDGSTS.E [R2+0x2400], desc[UR8][R32.64], !P5 ;  /* 0x0240000020027fae */ /* 0x000fe2000e9a1008 */
[----:B------:R-:W-:Y:S01]  /*6540*/  ISETP.GE.U32.AND P5, PT, R25, 0x7fffff4c, PT ;  /* 0x7fffff4c1900780c */ /* 0x000fe20003fa6070 */
[----:B------:R-:W1:Y:S01]  /*6550*/  LDC R7, c[0x0][0x3a0] ;  /* 0x0000e800ff077b82 */ /* 0x000e620000000800 */
[----:B------:R-:W-:Y:S01]  /*6560*/  VIADD R25, R11, 0xffffffbf ;  /* 0xffffffbf0b197836 */ /* 0x000fe20000000000 */
[----:B------:R-:W-:Y:S01]  /*6570*/  LDGSTS.E [R2+0x2800], desc[UR8][R20.64], !P1 ;  /* 0x0280000014027fae */ /* 0x000fe2000c9a1008 */
[----:B------:R-:W-:Y:S02]  /*6580*/  ISETP.GE.U32.AND P1, PT, R3, 0x7fffff48, PT ;  /* 0x7fffff480300780c */ /* 0x000fe40003f26070 */
[----:B---3--:R-:W-:Y:S01]  /*6590*/  IADD3 R3, PT, PT, R250, -0x3d, RZ ;  /* 0xffffffc3fa037810 */ /* 0x008fe20007ffe0ff */
[----:B------:R-:W-:Y:S02]  /*65a0*/  LDGSTS.E [R2+0x2c00], desc[UR8][R62.64], !P2 ;  /* 0x02c000003e027fae */ /* 0x000fe4000d1a1008 */
[----:B------:R-:W3:Y:S01]  /*65b0*/  LDC R250, c[0x0][0x3a0] ;  /* 0x0000e800fffa7b82 */ /* 0x000ee20000000800 */
[----:B------:R-:W-:Y:S01]  /*65c0*/  ISETP.GE.U32.AND P2, PT, R3, 0x7fffff44, PT ;  /* 0x7fffff440300780c */ /* 0x000fe20003f46070 */
[----:B------:R-:W-:Y:S01]  /*65d0*/  VIADD R3, R0, 0xffffffbb ;  /* 0xffffffbb00037836 */ /* 0x000fe20000000000 */
[----:B------:R-:W-:Y:S01]  /*65e0*/  LDGSTS.E [R2+0x3000], desc[UR8][R22.64], !P4 ;  /* 0x0300000016027fae */ /* 0x000fe2000e1a1008 */
[----:B------:R-:W-:Y:S01]  /*65f0*/  ISETP.GE.U32.AND P4, PT, R25, 0x7fffff40, PT ;  /* 0x7fffff401900780c */ /* 0x000fe20003f86070 */
[----:B------:R-:W-:-:S02]  /*6600*/  VIADD R25, R10, 0xffffffb7 ;  /* 0xffffffb70a197836 */ /* 0x000fc40000000000 */
[----:B------:R-:W-:Y:S01]  /*6610*/  LDGSTS.E [R2+0x3400], desc[UR8][R26.64], !P5 ;  /* 0x034000001a027fae */ /* 0x000fe2000e9a1008 */
[----:B------:R-:W3:Y:S01]  /*6620*/  LDC R0, c[0x0][0x3a0] ;  /* 0x0000e800ff007b82 */ /* 0x000ee20000000800 */
[----:B------:R-:W-:Y:S01]  /*6630*/  ISETP.GE.U32.AND P5, PT, R3, 0x7fffff3c, PT ;  /* 0x7fffff3c0300780c */ /* 0x000fe20003fa6070 */
[----:B----4-:R-:W-:Y:S01]  /*6640*/  VIADD R3, R6, 0xffffffb3 ;  /* 0xffffffb306037836 */ /* 0x010fe20000000000 */
[----:B------:R-:W-:Y:S01]  /*6650*/  LDGSTS.E [R2+0x3800], desc[UR8][R42.64], !P1 ;  /* 0x038000002a027fae */ /* 0x000fe2000c9a1008 */
[----:B------:R-:W-:Y:S01]  /*6660*/  ISETP.GE.U32.AND P1, PT, R25, 0x7fffff38, PT ;  /* 0x7fffff381900780c */ /* 0x000fe20003f26070 */
[----:B-1----:R-:W-:Y:S02]  /*6670*/  VIADD R25, R13, 0xffffffab ;  /* 0xffffffab0d197836 */ /* 0x002fe40000000000 */
[----:B------:R-:W-:Y:S01]  /*6680*/  LDGSTS.E [R2+0x3c00], desc[UR8][R34.64], !P2 ;  /* 0x03c0000022027fae */ /* 0x000fe2000d1a1008 */
[----:B------:R-:W1:Y:S01]  /*6690*/  LDC R10, c[0x0][0x3a0] ;  /* 0x0000e800ff0a7b82 */ /* 0x000e620000000800 */
[----:B------:R-:W-:-:S02]  /*66a0*/  ISETP.GE.U32.AND P2, PT, R3, 0x7fffff34, PT ;  /* 0x7fffff340300780c */ /* 0x000fc40003f46070 */
[----:B------:R-:W-:Y:S04]  /*66b0*/  LDGSTS.E [R2+0x4000], desc[UR8][R44.64], !P4 ;  /* 0x040000002c027fae */ /* 0x000fe8000e1a1008 */
[----:B------:R-:W-:Y:S01]  /*66c0*/  LDGSTS.E [R2+0x4400], desc[UR8][R36.64], !P5 ;  /* 0x0440000024027fae */ /* 0x000fe2000e9a1008 */
[----:B------:R-:W4:Y:S01]  /*66d0*/  LDC R11, c[0x0][0x3a0] ;  /* 0x0000e800ff0b7b82 */ /* 0x000f220000000800 */
[----:B---3--:R-:W-:Y:S02]  /*66e0*/  IADD3 R3, PT, PT, R250, -0x51, RZ ;  /* 0xffffffaffa037810 */ /* 0x008fe40007ffe0ff */
[----:B------:R-:W-:Y:S01]  /*66f0*/  ISETP.GE.U32.AND P5, PT, R25, 0x7fffff2c, PT ;  /* 0x7fffff2c1900780c */ /* 0x000fe20003fa6070 */
[----:B------:R-:W-:Y:S01]  /*6700*/  LDGSTS.E [R2+0x4800], desc[UR8][R74.64], !P1 ;  /* 0x048000004a027fae */ /* 0x000fe2000c9a1008 */
[----:B------:R-:W-:Y:S01]  /*6710*/  ISETP.GE.U32.AND P4, PT, R3, 0x7fffff30, PT ;  /* 0x7fffff300300780c */ /* 0x000fe20003f86070 */
[----:B------:R-:W-:-:S02]  /*6720*/  VIADD R3, R7, 0xffffffa7 ;  /* 0xffffffa707037836 */ /* 0x000fc40000000000 */
[----:B------:R-:W3:Y:S01]  /*6730*/  LDC R6, c[0x0][0x3a0] ;  /* 0x0000e800ff067b82 */ /* 0x000ee20000000800 */
[----:B------:R-:W-:Y:S01]  /*6740*/  VIADD R25, R12, 0xffffffa3 ;  /* 0xffffffa30c197836 */ /* 0x000fe20000000000 */
[----:B------:R-:W-:Y:S01]  /*6750*/  LDGSTS.E [R2+0x4c00], desc[UR8][R38.64], !P2 ;  /* 0x04c0000026027fae */ /* 0x000fe2000d1a1008 */
[----:B------:R-:W-:Y:S01]  /*6760*/  ISETP.GE.U32.AND P1, PT, R3, 0x7fffff28, PT ;  /* 0x7fffff280300780c */ /* 0x000fe20003f26070 */
[----:B------:R-:W-:Y:S02]  /*6770*/  VIADD R3, R0, 0xffffff9f ;  /* 0xffffff9f00037836 */ /* 0x000fe40000000000 */
[----:B------:R-:W-:Y:S02]  /*6780*/  ISETP.GE.U32.AND P2, PT, R25, 0x7fffff24, PT ;  /* 0x7fffff241900780c */ /* 0x000fe40003f46070 */
[----:B------:R-:W3:Y:S02]  /*6790*/  LDC R250, c[0x0][0x3a0] ;  /* 0x0000e800fffa7b82 */ /* 0x000ee40000000800 */
[----:B------:R-:W-:Y:S01]  /*67a0*/  LDGSTS.E [R2+0x5000], desc[UR8][R40.64], !P4 ;  /* 0x0500000028027fae */ /* 0x000fe2000e1a1008 */
[----:B------:R-:W-:Y:S01]  /*67b0*/  ISETP.GE.U32.AND P4, PT, R3, 0x7fffff20, PT ;  /* 0x7fffff200300780c */ /* 0x000fe20003f86070 */
[----:B-1----:R-:W-:-:S02]  /*67c0*/  VIADD R3, R10, 0xffffff97 ;  /* 0xffffff970a037836 */ /* 0x002fc40000000000 */
[----:B------:R-:W-:Y:S02]  /*67d0*/  LDGSTS.E [R2+0x5400], desc[UR8][R56.64], !P5 ;  /* 0x0540000038027fae */ /* 0x000fe4000e9a1008 */
[----:B------:R-:W1:Y:S01]  /*67e0*/  LDC R7, c[0x0][0x3a0] ;  /* 0x0000e800ff077b82 */ /* 0x000e620000000800 */
[----:B----4-:R-:W-:Y:S01]  /*67f0*/  IADD3 R25, PT, PT, R11, -0x65, RZ ;  /* 0xffffff9b0b197810 */ /* 0x010fe20007ffe0ff */
[----:B------:R-:W-:Y:S01]  /*6800*/  LDGSTS.E [R2+0x5800], desc[UR8][R46.64], !P1 ;  /* 0x058000002e027fae */ /* 0x000fe2000c9a1008 */
[----:B------:R-:W-:Y:S02]  /*6810*/  ISETP.GE.U32.AND P1, PT, R3, 0x7fffff18, PT ;  /* 0x7fffff180300780c */ /* 0x000fe40003f26070 */
[----:B------:R-:W-:Y:S01]  /*6820*/  ISETP.GE.U32.AND P5, PT, R25, 0x7fffff1c, PT ;  /* 0x7fffff1c1900780c */ /* 0x000fe20003fa6070 */
[----:B------:R-:W-:Y:S02]  /*6830*/  LDGSTS.E [R2+0x5c00], desc[UR8][R58.64], !P2 ;  /* 0x05c000003a027fae */ /* 0x000fe4000d1a1008 */
[----:B------:R-:W4:Y:S01]  /*6840*/  LDC R0, c[0x0][0x3a0] ;  /* 0x0000e800ff007b82 */ /* 0x000f220000000800 */
[----:B---3--:R-:W-:Y:S01]  /*6850*/  VIADD R3, R6, 0xffffff93 ;  /* 0xffffff9306037836 */ /* 0x008fe20000000000 */
[----:B------:R-:W-:Y:S04]  /*6860*/  LDGSTS.E [R2+0x6000], desc[UR8][R50.64], !P4 ;  /* 0x0600000032027fae */ /* 0x000fe8000e1a1008 */
[----:B------:R-:W-:-:S02]  /*6870*/  ISETP.GE.U32.AND P2, PT, R3, 0x7fffff14, PT ;  /* 0x7fffff140300780c */ /* 0x000fc40003f46070 */
[----:B------:R-:W3:Y:S01]  /*6880*/  LDC R6, c[0x0][0x3a0] ;  /* 0x0000e800ff067b82 */ /* 0x000ee20000000800 */
[----:B------:R-:W-:Y:S01]  /*6890*/  VIADD R25, R250, 0xffffff8f ;  /* 0xffffff8ffa197836 */ /* 0x000fe20000000000 */
[----:B------:R-:W-:Y:S04]  /*68a0*/  LDGSTS.E [R2+0x6400], desc[UR8][R88.64], !P5 ;  /* 0x0640000058027fae */ /* 0x000fe8000e9a1008 */
[----:B------:R-:W-:Y:S01]  /*68b0*/  ISETP.GE.U32.AND P4, PT, R25, 0x7fffff10, PT ;  /* 0x7fffff101900780c */ /* 0x000fe20003f86070 */
[----:B------:R-:W-:Y:S01]  /*68c0*/  STL.64 [R1+0xab0], R52 ;  /* 0x000ab03401007387 */ /* 0x000fe20000100a00 */
[----:B-1----:R-:W-:Y:S01]  /*68d0*/  VIADD R3, R7, 0xffffff8b ;  /* 0xffffff8b07037836 */ /* 0x002fe20000000000 */
[----:B------:R-:W1:Y:S02]  /*68e0*/  LDC R11, c[0x0][0x3a0] ;  /* 0x0000e800ff0b7b82 */ /* 0x000e640000000800 */
[----:B------:R-:W-:Y:S02]  /*68f0*/  LDGSTS.E [R2+0x6800], desc[UR8][R52.64], !P1 ;  /* 0x0680000034027fae */ /* 0x000fe4000c9a1008 */
[----:B------:R-:W-:-:S02]  /*6900*/  ISETP.GE.U32.AND P5, PT, R3, 0x7fffff0c, PT ;  /* 0x7fffff0c0300780c */ /* 0x000fc40003fa6070 */
[----:B------:R-:W-:Y:S01]  /*6910*/  IADD3 R3, PT, PT, R24, -0x3, RZ ;  /* 0xfffffffd18037810 */ /* 0x000fe20007ffe0ff */
[----:B----4-:R-:W-:Y:S01]  /*6920*/  VIADD R25, R0, 0xffffff87 ;  /* 0xffffff8700197836 */ /* 0x010fe20000000000 */
[----:B------:R-:W-:Y:S01]  /*6930*/  STL.64 [R1+0xab8], R54 ;  /* 0x000ab83601007387 */ /* 0x000fe20000100a00 */
[----:B------:R-:W4:Y:S03]  /*6940*/  LDC R250, c[0x0][0x3a0] ;  /* 0x0000e800fffa7b82 */ /* 0x000f260000000800 */
[----:B------:R-:W-:Y:S01]  /*6950*/  LDGSTS.E [R2+0x6c00], desc[UR8][R54.64], !P2 ;  /* 0x06c0000036027fae */ /* 0x000fe2000d1a1008 */
[----:B------:R-:W-:-:S03]  /*6960*/  ISETP.GE.U32.AND P2, PT, R25, 0x7fffff08, PT ;  /* 0x7fffff081900780c */ /* 0x000fc60003f46070 */
[----:B------:R-:W-:Y:S01]  /*6970*/  STL.64 [R1+0xac0], R68 ;  /* 0x000ac04401007387 */ /* 0x000fe20000100a00 */
[----:B------:R-:W-:Y:S01]  /*6980*/  ISETP.GE.U32.AND P1, PT, R3, 0x7fffff7e, PT ;  /* 0x7fffff7e0300780c */ /* 0x000fe20003f26070 */
[----:B------:R-:W1:Y:S02]  /*6990*/  LDC R0, c[0x0][0x3a0] ;  /* 0x0000e800ff007b82 */ /* 0x000e640000000800 */
[----:B------:R-:W-:Y:S01]  /*69a0*/  STL.64 [R1+0xac8], R60 ;  /* 0x000ac83c01007387 */ /* 0x000fe20000100a00 */
[----:B------:R-:W-:-:S03]  /*69b0*/  VIADD R3, R24, 0xfffffff9 ;  /* 0xfffffff918037836 */ /* 0x000fc60000000000 */
[----:B------:R-:W-:Y:S02]  /*69c0*/  STL.64 [R1+0xad0], R70 ;  /* 0x000ad04601007387 */ /* 0x000fe40000100a00 */
[----:B------:R-:W1:Y:S02]  /*69d0*/  LDC R10, c[0x0][0x3a0] ;  /* 0x0000e800ff0a7b82 */ /* 0x000e640000000800 */
[----:B------:R-:W-:Y:S01]  /*69e0*/  STL.64 [R1+0xad8], R64 ;  /* 0x000ad84001007387 */ /* 0x000fe20000100a00 */
[----:B---3--:R-:W-:-:S03]  /*69f0*/  VIADD R25, R6, 0xffffff83 ;  /* 0xffffff8306197836 */ /* 0x008fc60000000000 */
[----:B------:R-:W-:Y:S02]  /*6a00*/  STL.64 [R1+0xae0], R66 ;  /* 0x000ae04201007387 */ /* 0x000fe40000100a00 */
[----:B------:R-:W3:Y:S02]  /*6a10*/  LDC R7, c[0x0][0x3a0] ;  /* 0x0000e800ff077b82 */ /* 0x000ee40000000800 */
[----:B------:R-:W-:Y:S04]  /*6a20*/  STL.64 [R1+0xae8], R82 ;  /* 0x000ae85201007387 */ /* 0x000fe80000100a00 */
[----:B------:R-:W-:Y:S02]  /*6a30*/  STL.64 [R1+0xaf0], R72 ;  /* 0x000af04801007387 */ /* 0x000fe40000100a00 */
[----:B------:R-:W1:Y:S02]  /*6a40*/  LDC R13, c[0x0][0x3a0] ;  /* 0x0000e800ff0d7b82 */ /* 0x000e640000000800 */
[----:B------:R-:W-:Y:S04]  /*6a50*/  STL.64 [R1+0xaf8], R84 ;  /* 0x000af85401007387 */ /* 0x000fe80000100a00 */
[----:B------:R-:W-:Y:S01]  /*6a60*/  LDGSTS.E [R2+0x7000], desc[UR8][R68.64], !P4 ;  /* 0x0700000044027fae */ /* 0x000fe2000e1a1008 */
[----:B------:R-:W-:Y:S01]  /*6a70*/  ISETP.GE.U32.AND P4, PT, R3, 0x7fffff7a, PT ;  /* 0x7fffff7a0300780c */ /* 0x000fe20003f86070 */
[----:B------:R-:W-:Y:S01]  /*6a80*/  VIADD R3, R24, 0xfffffff5 ;  /* 0xfffffff518037836 */ /* 0x000fe20000000000 */
[----:B------:R-:W1:Y:S01]  /*6a90*/  LDC R6, c[0x0][0x3a0] ;  /* 0x0000e800ff067b82 */ /* 0x000e620000000800 */
[----:B------:R-:W-:Y:S04]  /*6aa0*/  STL.64 [R1+0xb00], R76 ;  /* 0x000b004c01007387 */ /* 0x000fe80000100a00 */
[----:B------:R1:W-:Y:S03]  /*6ab0*/  STL.64 [R1+0xb08], R114 ;  /* 0x000b087201007387 */ /* 0x0003e60000100a00 */
[----:B------:R-:W1:Y:S01]  /*6ac0*/  LDC R12, c[0x0][0x3a0] ;  /* 0x0000e800ff0c7b82 */ /* 0x000e620000000800 */
[----:B------:R-:W-:Y:S04]  /*6ad0*/  STL.64 [R1+0xb10], R78 ;  /* 0x000b104e01007387 */ /* 0x000fe80000100a00 */
[----:B------:R-:W-:Y:S01]  /*6ae0*/  LDGSTS.E [R2+0x7400], desc[UR8][R60.64], !P5 ;  /* 0x074000003c027fae */ /* 0x000fe2000e9a1008 */
[----:B------:R-:W-:-:S03]  /*6af0*/  ISETP.GE.U32.AND P5, PT, R25, 0x7fffff04, PT ;  /* 0x7fffff041900780c */ /* 0x000fc60003fa6070 */
[----:B------:R-:W-:Y:S04]  /*6b00*/  STL.64 [R1+0xb18], R80 ;  /* 0x000b185001007387 */ /* 0x000fe80000100a00 */
[----:B------:R-:W-:Y:S04]  /*6b10*/  STL.64 [R1+0xb20], R96 ;  /* 0x000b206001007387 */ /* 0x000fe80000100a00 */
[----:B------:R1:W-:Y:S04]  /*6b20*/  STL.64 [R1+0xb28], R86 ;  /* 0x000b285601007387 */ /* 0x0003e80000100a00 */
[----:B------:R-:W-:Y:S01]  /*6b30*/  LDGSTS.E [R2+0x7800], desc[UR8][R70.64], !P2 ;  /* 0x0780000046027fae */ /* 0x000fe2000d1a1008 */
[----:B------:R-:W-:-:S03]  /*6b40*/  ISETP.GE.U32.AND P2, PT, R3, 0x7fffff76, PT ;  /* 0x7fffff760300780c */ /* 0x000fc60003f46070 */
[----:B------:R-:W-:Y:S01]  /*6b50*/  STL.64 [R1+0xb30], R98 ;  /* 0x000b306201007387 */ /* 0x000fe20000100a00 */
[----:B------:R-:W-:-:S03]  /*6b60*/  LOP3.LUT R3, R28, 0x20, RZ, 0x3c, !PT ;  /* 0x000000201c037812 */ /* 0x000fc600078e3cff */
[----:B------:R-:W-:Y:S04]  /*6b70*/  STL.64 [R1+0xb38], R90 ;  /* 0x000b385a01007387 */ /* 0x000fe80000100a00 */
[----:B------:R-:W-:Y:S04]  /*6b80*/  STL.64 [R1+0xb40], R126 ;  /* 0x000b407e01007387 */ /* 0x000fe80000100a00 */
[----:B------:R-:W-:Y:S01]  /*6b90*/  STL.64 [R1+0xb48], R92 ;  /* 0x000b485c01007387 */ /* 0x000fe20000100a00 */
[----:B------:R-:W-:-:S03]  /*6ba0*/  VIADD R3, R3, UR4 ;  /* 0x0000000403037c36 */ /* 0x000fc60008000000 */
[----:B------:R-:W-:Y:S04]  /*6bb0*/  STL.64 [R1+0xb50], R94 ;  /* 0x000b505e01007387 */ /* 0x000fe80000100a00 */
[----:B------:R-:W-:Y:S04]  /*6bc0*/  STL.64 [R1+0xb58], R108 ;  /* 0x000b586c01007387 */ /* 0x000fe80000100a00 */
[----:B------:R-:W-:Y:S04]  /*6bd0*/  STL.64 [R1+0xb60], R100 ;  /* 0x000b606401007387 */ /* 0x000fe80000100a00 */
[----:B------:R-:W-:Y:S04]  /*6be0*/  STL.64 [R1+0xb68], R110 ;  /* 0x000b686e01007387 */ /* 0x000fe80000100a00 */
[----:B------:R-:W-:Y:S04]  /*6bf0*/  STL.64 [R1+0xb70], R102 ;  /* 0x000b706601007387 */ /* 0x000fe80000100a00 */
[----:B------:R-:W-:Y:S04]  /*6c00*/  STL.64 [R1+0xb78], R140 ;  /* 0x000b788c01007387 */ /* 0x000fe80000100a00 */
[----:B------:R-:W-:Y:S04]  /*6c10*/  STL.64 [R1+0xb80], R104 ;  /* 0x000b806801007387 */ /* 0x000fe80000100a00 */
[----:B------:R-:W-:Y:S04]  /*6c20*/  LDGSTS.E [R2+0x7c00], desc[UR8][R64.64], !P5 ;  /* 0x07c0000040027fae */ /* 0x000fe8000e9a1008 */
[----:B------:R1:W-:Y:S04]  /*6c30*/  STL.64 [R1+0xb88], R106 ;  /* 0x000b886a01007387 */ /* 0x0003e80000100a00 */
[----:B------:R-:W-:Y:S04]  /*6c40*/  STL.64 [R1+0xb90], R122 ;  /* 0x000b907a01007387 */ /* 0x000fe80000100a00 */
[----:B------:R-:W-:Y:S04]  /*6c50*/  STL.64 [R1+0xb98], R112 ;  /* 0x000b987001007387 */ /* 0x000fe80000100a00 */
[----:B--2---:R-:W-:Y:S04]  /*6c60*/  LDGSTS.E [R3+0x100], desc[UR8][R16.64], !P0 ;  /* 0x0010000010037fae */ /* 0x004fe8000c1a1008 */
[----:B------:R-:W-:Y:S01]  /*6c70*/  LDGSTS.E [R3+0x500], desc[UR8][R240.64], !P6 ;  /* 0x00500000f0037fae */ /* 0x000fe2000f1a1008 */
[----:B-1----:R-:W-:Y:S01]  /*6c80*/  VIADD R25, R11, 0xffffffee ;  /* 0xffffffee0b197836 */ /* 0x002fe20000000000 */
[----:B----4-:R-:W-:Y:S01]  /*6c90*/  IADD3 R250, PT, PT, R250, -0xe, RZ ;  /* 0xfffffff2fafa7810 */ /* 0x010fe20007ffe0ff */
[----:B------:R-:W1:Y:S01]  /*6ca0*/  LDC R11, c[0x0][0x3a0] ;  /* 0x0000e800ff0b7b82 */ /* 0x000e620000000800 */
[----:B------:R-:W-:Y:S04]  /*6cb0*/  LDGSTS.E [R3+0x900], desc[UR8][R66.64], !P3 ;  /* 0x0090000042037fae */ /* 0x000fe8000d9a1008 */
[----:B------:R-:W2:Y:S01]  /*6cc0*/  LDL.64 R240, [R1+0x18] ;  /* 0x0000180001f07983 */ /* 0x000ea20000100a00 */
[----:B------:R-:W-:Y:S01]  /*6cd0*/  ISETP.GE.U32.AND P0, PT, R25, 0x7fffff6f, PT ;  /* 0x7fffff6f1900780c */ /* 0x000fe20003f06070 */
[----:B------:R-:W-:-:S02]  /*6ce0*/  VIADD R25, R0, 0xffffffea ;  /* 0xffffffea00197836 */ /* 0x000fc40000000000 */
[----:B------:R-:W4:Y:S01]  /*6cf0*/  LDC R0, c[0x0][0x3a0] ;  /* 0x0000e800ff007b82 */ /* 0x000f220000000800 */
[----:B------:R-:W-:Y:S01]  /*6d00*/  ISETP.GE.U32.AND P5, PT, R250, 0x7fffff73, PT ;  /* 0x7fffff73fa00780c */ /* 0x000fe20003fa6070 */
[----:B------:R-:W-:Y:S01]  /*6d10*/  VIADD R250, R10, 0xffffffe6 ;  /* 0xffffffe60afa7836 */ /* 0x000fe20000000000 */
[----:B------:R-:W-:Y:S02]  /*6d20*/  ISETP.GE.U32.AND P6, PT, R25, 0x7fffff6b, PT ;  /* 0x7fffff6b1900780c */ /* 0x000fe40003fc6070 */
[----:B---3--:R-:W-:Y:S02]  /*6d30*/  IADD3 R25, PT, PT, R7, -0x1e, RZ ;  /* 0xffffffe207197810 */ /* 0x008fe40007ffe0ff */
[----:B------:R-:W-:Y:S01]  /*6d40*/  ISETP.GE.U32.AND P3, PT, R250, 0x7fffff67, PT ;  /* 0x7fffff67fa00780c */ /* 0x000fe20003f66070 */
[----:B------:R-:W3:Y:S01]  /*6d50*/  LDC R10, c[0x0][0x3a0] ;  /* 0x0000e800ff0a7b82 */ /* 0x000ee20000000800 */
[----:B------:R-:W-:-:S05]  /*6d60*/  VIADD R250, R13, 0xffffffde ;  /* 0xffffffde0dfa7836 */ /* 0x000fca0000000000 */
[----:B------:R-:W-:Y:S02]  /*6d70*/  LDGSTS.E [R3+0xd00], desc[UR8][R82.64], !P5 ;  /* 0x00d0000052037fae */ /* 0x000fe4000e9a1008 */
[----:B------:R-:W3:Y:S01]  /*6d80*/  LDC R7, c[0x0][0x3a0] ;  /* 0x0000e800ff077b82 */ /* 0x000ee20000000800 */
[----:B------:R-:W-:Y:S01]  /*6d90*/  ISETP.GE.U32.AND P5, PT, R25, 0x7fffff63, PT ;  /* 0x7fffff631900780c */ /* 0x000fe20003fa6070 */
[----:B------:R-:W-:Y:S01]  /*6da0*/  VIADD R25, R6, 0xffffffda ;  /* 0xffffffda06197836 */ /* 0x000fe20000000000 */
[----:B------:R-:W-:Y:S01]  /*6db0*/  LDGSTS.E [R3+0x1100], desc[UR8][R72.64], !P0 ;  /* 0x0110000048037fae */ /* 0x000fe2000c1a1008 */
[----:B------:R-:W-:-:S03]  /*6dc0*/  ISETP.GE.U32.AND P0, PT, R250, 0x7fffff5f, PT ;  /* 0x7fffff5ffa00780c */ /* 0x000fc60003f06070 */
[----:B------:R-:W-:Y:S01]  /*6dd0*/  LDGSTS.E [R3+0x1500], desc[UR8][R84.64], !P6 ;  /* 0x0150000054037fae */ /* 0x000fe2000f1a1008 */
[----:B------:R-:W3:Y:S01]  /*6de0*/  LDC R6, c[0x0][0x3a0] ;  /* 0x0000e800ff067b82 */ /* 0x000ee20000000800 */
[----:B------:R-:W-:Y:S01]  /*6df0*/  ISETP.GE.U32.AND P6, PT, R25, 0x7fffff5b, PT ;  /* 0x7fffff5b1900780c */ /* 0x000fe20003fc6070 */
[----:B----4-:R-:W-:Y:S01]  /*6e00*/  VIADD R25, R0, 0xffffffd6 ;  /* 0xffffffd600197836 */ /* 0x010fe20000000000 */
[----:B------:R-:W-:Y:S01]  /*6e10*/  LDGSTS.E [R3+0x1900], desc[UR8][R76.64], !P3 ;  /* 0x019000004c037fae */ /* 0x000fe2000d9a1008 */
[----:B------:R-:W-:-:S04]  /*6e20*/  VIADD R250, R12, 0xffffffd2 ;  /* 0xffffffd20cfa7836 */ /* 0x000fc80000000000 */
[----:B------:R-:W4:Y:S01]  /*6e30*/  LDC R13, c[0x0][0x3a0] ;  /* 0x0000e800ff0d7b82 */ /* 0x000f220000000800 */
[----:B------:R-:W-:Y:S01]  /*6e40*/  ISETP.GE.U32.AND P3, PT, R25, 0x7fffff57, PT ;  /* 0x7fffff571900780c */ /* 0x000fe20003f66070 */
[----:B------:R2:W-:Y:S01]  /*6e50*/  LDGSTS.E [R3+0x1d00], desc[UR8][R114.64], !P5 ;  /* 0x01d0000072037fae */ /* 0x0005e2000e9a1008 */
[----:B-1----:R-:W-:-:S05]  /*6e60*/  IADD3 R25, PT, PT, R11, -0x32, RZ ;  /* 0xffffffce0b197810 */ /* 0x002fca0007ffe0ff */
[----:B------:R-:W1:Y:S01]  /*6e70*/  LDC R0, c[0x0][0x3a0] ;  /* 0x0000e800ff007b82 */ /* 0x000e620000000800 */
[----:B------:R-:W-:Y:S01]  /*6e80*/  ISETP.GE.U32.AND P5, PT, R250, 0x7fffff53, PT ;  /* 0x7fffff53fa00780c */ /* 0x000fe20003fa6070 */
[----:B------:R-:W-:Y:S01]  /*6e90*/  LDGSTS.E [R3+0x2100], desc[UR8][R78.64], !P0 ;  /* 0x021000004e037fae */ /* 0x000fe2000c1a1008 */
[----:B------:R-:W-:-:S05]  /*6ea0*/  ISETP.GE.U32.AND P0, PT, R25, 0x7fffff4f, PT ;  /* 0x7fffff4f1900780c */ /* 0x000fca0003f06070 */
[----:B------:R-:W1:Y:S01]  /*6eb0*/  LDC R12, c[0x0][0x3a0] ;  /* 0x0000e800ff0c7b82 */ /* 0x000e620000000800 */
[----:B---3--:R-:W-:Y:S01]  /*6ec0*/  VIADD R250, R10, 0xffffffca ;  /* 0xffffffca0afa7836 */ /* 0x008fe20000000000 */
[----:B------:R-:W-:Y:S01]  /*6ed0*/  LDGSTS.E [R3+0x2500], desc[UR8][R80.64], !P6 ;  /* 0x0250000050037fae */ /* 0x000fe2000f1a1008 */
[----:B------:R-:W-:-:S03]  /*6ee0*/  VIADD R25, R7, 0xffffffc6 ;  /* 0xffffffc607197836 */ /* 0x000fc60000000000 */
[----:B------:R-:W-:Y:S02]  /*6ef0*/  LDGSTS.E [R3+0x2900], desc[UR8][R96.64], !P3 ;  /* 0x0290000060037fae */ /* 0x000fe4000d9a1008 */
[----:B------:R-:W3:Y:S01]  /*6f00*/  LDC R11, c[0x0][0x3a0] ;  /* 0x0000e800ff0b7b82 */ /* 0x000ee20000000800 */
[----:B------:R-:W-:Y:S01]  /*6f10*/  ISETP.GE.U32.AND P6, PT, R250, 0x7fffff4b, PT ;  /* 0x7fffff4bfa00780c */ /* 0x000fe20003fc6070 */
[----:B------:R1:W-:Y:S01]  /*6f20*/  LDGSTS.E [R3+0x2d00], desc[UR8][R86.64], !P5 ;  /* 0x02d0000056037fae */ /* 0x0003e2000e9a1008 */
[----:B------:R-:W-:Y:S01]  /*6f30*/  ISETP.GE.U32.AND P3, PT, R25, 0x7fffff47, PT ;  /* 0x7fffff471900780c */ /* 0x000fe20003f66070 */
[----:B------:R-:W-:-:S04]  /*6f40*/  VIADD R25, R6, 0xffffffc2 ;  /* 0xffffffc206197836 */ /* 0x000fc80000000000 */
[----:B------:R-:W3:Y:S01]  /*6f50*/  LDC R7, c[0x0][0x3a0] ;  /* 0x0000e800ff077b82 */ /* 0x000ee20000000800 */
[----:B------:R-:W-:Y:S01]  /*6f60*/  ISETP.GE.U32.AND P5, PT, R25, 0x7fffff43, PT ;  /* 0x7fffff431900780c */ /* 0x000fe20003fa6070 */
[----:B----4-:R-:W-:Y:S01]  /*6f70*/  VIADD R250, R13, 0xffffffbe ;  /* 0xffffffbe0dfa7836 */ /* 0x010fe20000000000 */
[----:B------:R-:W-:Y:S05]  /*6f80*/  LDGSTS.E [R3+0x3100], desc[UR8][R98.64], !P0 ;  /* 0x0310000062037fae */ /* 0x000fea000c1a1008 */
[----:B------:R-:W4:Y:S01]  /*6f90*/  LDC R10, c[0x0][0x3a0] ;  /* 0x0000e800ff0a7b82 */ /* 0x000f220000000800 */
[----:B-1----:R-:W-:Y:S01]  /*6fa0*/  IADD3 R25, PT, PT, R0, -0x46, RZ ;  /* 0xffffffba00197810 */ /* 0x002fe20007ffe0ff */
[----:B------:R-:W-:Y:S06]  /*6fb0*/  LDGSTS.E [R3+0x3500], desc[UR8][R90.64], !P6 ;  /* 0x035000005a037fae */ /* 0x000fec000f1a1008 */
[----:B------:R-:W1:Y:S01]  /*6fc0*/  LDC R6, c[0x0][0x3a0] ;  /* 0x0000e800ff067b82 */ /* 0x000e620000000800 */
[----:B------:R-:W-:Y:S01]  /*6fd0*/  ISETP.GE.U32.AND P0, PT, R250, 0x7fffff3f, PT ;  /* 0x7fffff3ffa00780c */ /* 0x000fe20003f06070 */
[----:B------:R-:W-:Y:S01]  /*6fe0*/  VIADD R250, R12, 0xffffffb6 ;  /* 0xffffffb60cfa7836 */ /* 0x000fe20000000000 */
[----:B------:R-:W-:Y:S01]  /*6ff0*/  ISETP.GE.U32.AND P6, PT, R25, 0x7fffff3b, PT ;  /* 0x7fffff3b1900780c */ /* 0x000fe20003fc6070 */
[----:B---3--:R-:W-:Y:S01]  /*7000*/  VIADD R25, R11, 0xffffffb2 ;  /* 0xffffffb20b197836 */ /* 0x008fe20000000000 */
[----:B------:R-:W-:Y:S03]  /*7010*/  LDGSTS.E [R3+0x3900], desc[UR8][R126.64], !P3 ;  /* 0x039000007e037fae */ /* 0x000fe6000d9a1008 */
[----:B------:R-:W3:Y:S01]  /*7020*/  LDC R0, c[0x0][0x3a0] ;  /* 0x0000e800ff007b82 */ /* 0x000ee20000000800 */
[----:B------:R-:W-:Y:S01]  /*7030*/  ISETP.GE.U32.AND P3, PT, R250, 0x7fffff37, PT ;  /* 0x7fffff37fa00780c */ /* 0x000fe20003f66070 */
[----:B------:R-:W-:Y:S06]  /*7040*/  LDGSTS.E [R3+0x3d00], desc[UR8][R92.64], !P5 ;  /* 0x03d000005c037fae */ /* 0x000fec000e9a1008 */
[----:B------:R-:W3:Y:S01]  /*7050*/  LDC R13, c[0x0][0x3a0] ;  /* 0x0000e800ff0d7b82 */ /* 0x000ee20000000800 */
[----:B------:R-:W-:Y:S01]  /*7060*/  ISETP.GE.U32.AND P5, PT, R25, 0x7fffff33, PT ;  /* 0x7fffff331900780c */ /* 0x000fe20003fa6070 */
[----:B------:R-:W-:Y:S01]  /*7070*/  VIADD R25, R7, 0xffffffae ;  /* 0xffffffae07197836 */ /* 0x000fe20000000000 */
[----:B------:R-:W-:Y:S05]  /*7080*/  LDGSTS.E [R3+0x4100], desc[UR8][R94.64], !P0 ;  /* 0x041000005e037fae */ /* 0x000fea000c1a1008 */
[----:B------:R-:W3:Y:S01]  /*7090*/  LDC R11, c[0x0][0x3a0] ;  /* 0x0000e800ff0b7b82 */ /* 0x000ee20000000800 */
[----:B------:R-:W-:Y:S01]  /*70a0*/  ISETP.GE.U32.AND P0, PT, R25, 0x7fffff2f, PT ;  /* 0x7fffff2f1900780c */ /* 0x000fe20003f06070 */
[----:B----4-:R-:W-:-:S06]  /*70b0*/  VIADD R250, R10, 0xffffffaa ;  /* 0xffffffaa0afa7836 */ /* 0x010fcc0000000000 */
[----:B------:R-:W4:Y:S01]  /*70c0*/  LDC R12, c[0x0][0x3a0] ;  /* 0x0000e800ff0c7b82 */ /* 0x000f220000000800 */
[----:B-1----:R-:W-:Y:S01]  /*70d0*/  IADD3 R25, PT, PT, R6, -0x5a, RZ ;  /* 0xffffffa606197810 */ /* 0x002fe20007ffe0ff */
[----:B------:R-:W-:Y:S06]  /*70e0*/  LDGSTS.E [R3+0x4500], desc[UR8][R108.64], !P6 ;  /* 0x045000006c037fae */ /* 0x000fec000f1a1008 */
[----:B------:R-:W1:Y:S01]  /*70f0*/  LDC R7, c[0x0][0x3a0] ;  /* 0x0000e800ff077b82 */ /* 0x000e620000000800 */
[----:B------:R-:W-:Y:S01]  /*7100*/  ISETP.GE.U32.AND P6, PT, R250, 0x7fffff2b, PT ;  /* 0x7fffff2bfa00780c */ /* 0x000fe20003fc6070 */
[----:B------:R-:W-:Y:S01]  /*7110*/  LDGSTS.E [R3+0x4900], desc[UR8][R100.64], !P3 ;  /* 0x0490000064037fae */ /* 0x000fe2000d9a1008 */
[----:B------:R-:W-:Y:S01]  /*7120*/  ISETP.GE.U32.AND P3, PT, R25, 0x7fffff27, PT ;  /* 0x7fffff271900780c */ /* 0x000fe20003f66070 */
[----:B---3--:R-:W-:-:S04]  /*7130*/  VIADD R25, R0, 0xffffff9e ;  /* 0xffffff9e00197836 */ /* 0x008fc80000000000 */
[----:B------:R-:W3:Y:S01]  /*7140*/  LDC R10, c[0x0][0x3a0] ;  /* 0x0000e800ff0a7b82 */ /* 0x000ee20000000800 */
[----:B------:R-:W-:Y:S01]  /*7150*/  VIADD R250, R13, 0xffffffa2 ;  /* 0xffffffa20dfa7836 */ /* 0x000fe20000000000 */
[----:B------:R-:W-:Y:S04]  /*7160*/  LDGSTS.E [R3+0x4d00], desc[UR8][R110.64], !P5 ;  /* 0x04d000006e037fae */ /* 0x000fe8000e9a1008 */
[----:B------:R-:W-:Y:S02]  /*7170*/  LDGSTS.E [R3+0x5100], desc[UR8][R102.64], !P0 ;  /* 0x0510000066037fae */ /* 0x000fe4000c1a1008 */
[----:B------:R-:W3:Y:S01]  /*7180*/  LDC R6, c[0x0][0x3a0] ;  /* 0x0000e800ff067b82 */ /* 0x000ee20000000800 */
[----:B------:R-:W-:Y:S01]  /*7190*/  ISETP.GE.U32.AND P0, PT, R25, 0x7fffff1f, PT ;  /* 0x7fffff1f1900780c */ /* 0x000fe20003f06070 */
[----:B------:R-:W-:Y:S01]  /*71a0*/  VIADD R25, R11, 0xffffff96 ;  /* 0xffffff960b197836 */ /* 0x000fe20000000000 */
[----:B------:R-:W-:Y:S01]  /*71b0*/  ISETP.GE.U32.AND P5, PT, R250, 0x7fffff23, PT ;  /* 0x7fffff23fa00780c */ /* 0x000fe20003fa6070 */
[----:B----4-:R-:W-:Y:S01]  /*71c0*/  VIADD R250, R12, 0xffffff9a ;  /* 0xffffff9a0cfa7836 */ /* 0x010fe20000000000 */
[----:B------:R-:W-:Y:S03]  /*71d0*/  LDGSTS.E [R3+0x5500], desc[UR8][R140.64], !P6 ;  /* 0x055000008c037fae */ /* 0x000fe6000f1a1008 */
[----:B------:R-:W4:Y:S01]  /*71e0*/  LDC R0, c[0x0][0x3a0] ;  /* 0x0000e800ff007b82 */ /* 0x000f220000000800 */
[----:B------:R-:W-:Y:S01]  /*71f0*/  LDGSTS.E [R3+0x5900], desc[UR8][R104.64], !P3 ;  /* 0x0590000068037fae */ /* 0x000fe2000d9a1008 */
[----:B------:R-:W-:-:S02]  /*7200*/  ISETP.GE.U32.AND P3, PT, R25, 0x7fffff17, PT ;  /* 0x7fffff171900780c */ /* 0x000fc40003f66070 */
[----:B-1----:R-:W-:Y:S02]  /*7210*/  IADD3 R25, PT, PT, R7, -0x6e, RZ ;  /* 0xffffff9207197810 */ /* 0x002fe40007ffe0ff */
[----:B------:R-:W-:Y:S02]  /*7220*/  ISETP.GE.U32.AND P6, PT, R250, 0x7fffff1b, PT ;  /* 0x7fffff1bfa00780c */ /* 0x000fe40003fc6070 */
[----:B------:R-:W1:Y:S01]  /*7230*/  LDC R7, c[0x0][0x3a0] ;  /* 0x0000e800ff077b82 */ /* 0x000e620000000800 */
[----:B------:R1:W-:Y:S01]  /*7240*/  LDGSTS.E [R3+0x5d00], desc[UR8][R106.64], !P5 ;  /* 0x05d000006a037fae */ /* 0x0003e2000e9a1008 */
[----:B------:R-:W-:Y:S01]  /*7250*/  ISETP.GE.U32.AND P5, PT, R25, 0x7fffff13, PT ;  /* 0x7fffff131900780c */ /* 0x000fe20003fa6070 */
[----:B---3--:R-:W-:Y:S02]  /*7260*/  VIADD R250, R10, 0xffffff8e ;  /* 0xffffff8e0afa7836 */ /* 0x008fe40000000000 */
[----:B------:R-:W-:Y:S01]  /*7270*/  LDGSTS.E [R3+0x6100], desc[UR8][R122.64], !P0 ;  /* 0x061000007a037fae */ /* 0x000fe2000c1a1008 */
[----:B------:R-:W-:-:S02]  /*7280*/  VIADD R25, R6, 0xffffff8a ;  /* 0xffffff8a06197836 */ /* 0x000fc40000000000 */
[----:B------:R-:W-:Y:S01]  /*7290*/  ISETP.GE.U32.AND P0, PT, R250, 0x7fffff0f, PT ;  /* 0x7fffff0ffa00780c */ /* 0x000fe20003f06070 */
[----:B------:R-:W3:Y:S02]  /*72a0*/  LDC R6, c[0x0][0x3a0] ;  /* 0x0000e800ff067b82 */ /* 0x000ee40000000800 */
[----:B------:R-:W-:Y:S01]  /*72b0*/  LDGSTS.E [R3+0x6500], desc[UR8][R112.64], !P6 ;  /* 0x0650000070037fae */ /* 0x000fe2000f1a1008 */
[----:B------:R-:W-:-:S03]  /*72c0*/  ISETP.GE.U32.AND P6, PT, R25, 0x7fffff0b, PT ;  /* 0x7fffff0b1900780c */ /* 0x000fc60003fc6070 */
[----:B------:R-:W-:Y:S01]  /*72d0*/  LDGSTS.E [R3+0x6900], desc[UR8][R124.64], !P3 ;  /* 0x069000007c037fae */ /* 0x000fe2000d9a1008 */
[----:B----4-:R-:W-:Y:S01]  /*72e0*/  VIADD R250, R0, 0xffffff86 ;  /* 0xffffff8600fa7836 */ /* 0x010fe20000000000 */
[----:B------:R-:W4:Y:S02]  /*72f0*/  LDC R13, c[0x0][0x3a0] ;  /* 0x0000e800ff0d7b82 */ /* 0x000f240000000800 */
[----:B------:R-:W-:Y:S02]  /*7300*/  LDGSTS.E [R3+0x6d00], desc[UR8][R116.64], !P5 ;  /* 0x06d0000074037fae */ /* 0x000fe4000e9a1008 */
[----:B------:R-:W-:Y:S01]  /*7310*/  ISETP.GE.U32.AND P5, PT, R250, 0x7fffff07, PT ;  /* 0x7fffff07fa00780c */ /* 0x000fe20003fa6070 */
[----:B------:R-:W-:Y:S01]  /*7320*/  VIADD R25, R24, 0xfffffffc ;  /* 0xfffffffc18197836 */ /* 0x000fe20000000000 */
[----:B------:R-:W-:Y:S01]  /*7330*/  LDGSTS.E [R3+0x7100], desc[UR8][R154.64], !P0 ;  /* 0x071000009a037fae */ /* 0x000fe2000c1a1008 */
[----:B-1----:R-:W-:Y:S01]  /*7340*/  VIADD R250, R7, 0xffffff82 ;  /* 0xffffff8207fa7836 */ /* 0x002fe20000000000 */
[----:B------:R-:W1:Y:S02]  /*7350*/  LDC R0, c[0x0][0x3a0] ;  /* 0x0000e800ff007b82 */ /* 0x000e640000000800 */
[----:B------:R-:W-:Y:S01]  /*7360*/  LDGSTS.E [R3+0x7500], desc[UR8][R118.64], !P6 ;  /* 0x0750000076037fae */ /* 0x000fe2000f1a1008 */
[----:B------:R-:W-:-:S02]  /*7370*/  ISETP.GE.U32.AND P3, PT, R25, 0x7fffff7d, PT ;  /* 0x7fffff7d1900780c */ /* 0x000fc40003f66070 */
[----:B------:R-:W-:Y:S02]  /*7380*/  ISETP.GE.U32.AND P6, PT, R250, 0x7fffff03, PT ;  /* 0x7fffff03fa00780c */ /* 0x000fe40003fc6070 */
[----:B------:R-:W-:Y:S01]  /*7390*/  IADD3 R25, PT, PT, R24, -0x8, RZ ;  /* 0xfffffff818197810 */ /* 0x000fe20007ffe0ff */
[----:B------:R-:W1:Y:S01]  /*73a0*/  LDC R11, c[0x0][0x3a0] ;  /* 0x0000e800ff0b7b82 */ /* 0x000e620000000800 */
[----:B---3--:R-:W-:Y:S02]  /*73b0*/  VIADD R6, R6, 0xfffffff1 ;  /* 0xfffffff106067836 */ /* 0x008fe40000000000 */
[----:B------:R-:W-:Y:S01]  /*73c0*/  ISETP.GE.U32.AND P0, PT, R25, 0x7fffff79, PT ;  /* 0x7fffff791900780c */ /* 0x000fe20003f06070 */
[----:B------:R-:W-:Y:S01]  /*73d0*/  VIADD R25, R24, 0xfffffff4 ;  /* 0xfffffff418197836 */ /* 0x000fe20000000000 */
[----:B------:R-:W-:Y:S01]  /*73e0*/  LOP3.LUT R250, R28, 0x40, RZ, 0x3c, !PT ;  /* 0x000000401cfa7812 */ /* 0x000fe200078e3cff */
[----:B------:R-:W-:Y:S02]  /*73f0*/  LDGSTS.E [R3+0x7900], desc[UR8][R120.64], !P5 ;  /* 0x0790000078037fae */ /* 0x000fe4000e9a1008 */
[----:B------:R-:W3:Y:S01]  /*7400*/  LDC R10, c[0x0][0x3a0] ;  /* 0x0000e800ff0a7b82 */ /* 0x000ee20000000800 */
[----:B------:R-:W-:Y:S01]  /*7410*/  ISETP.GE.U32.AND P5, PT, R25, 0x7fffff75, PT ;  /* 0x7fffff751900780c */ /* 0x000fe20003fa6070 */
[----:B----4-:R-:W-:Y:S01]  /*7420*/  VIADD R25, R13, 0xffffffed ;  /* 0xffffffed0d197836 */ /* 0x010fe20000000000 */
[----:B------:R-:W-:Y:S01]  /*7430*/  IADD3 R250, PT, PT, R250, UR4, RZ ;  /* 0x00000004fafa7c10 */ /* 0x000fe2000fffe0ff */
[----:B------:R-:W-:Y:S04]  /*7440*/  LDGSTS.E [R3+0x7d00], desc[UR8][R134.64], !P6 ;  /* 0x07d0000086037fae */ /* 0x000fe8000f1a1008 */
[----:B------:R-:W4:Y:S01]  /*7450*/  LDC R12, c[0x0][0x3a0] ;  /* 0x0000e800ff0c7b82 */ /* 0x000f220000000800 */
[----:B------:R-:W-:-:S07]  /*7460*/  ISETP.GE.U32.AND P6, PT, R6, 0x7fffff72, PT ;  /* 0x7fffff720600780c */ /* 0x000fce0003fc6070 */
[----:B------:R-:W1:Y:S08]  /*7470*/  LDC R7, c[0x0][0x3a0] ;  /* 0x0000e800ff077b82 */ /* 0x000e700000000800 */
[----:B------:R-:W4:Y:S01]  /*7480*/  LDC R6, c[0x0][0x3a0] ;  /* 0x0000e800ff067b82 */ /* 0x000f220000000800 */
[----:B---3--:R-:W-:-:S07]  /*7490*/  VIADD R10, R10, 0xffffffe5 ;  /* 0xffffffe50a0a7836 */ /* 0x008fce0000000000 */
[----:B------:R-:W3:Y:S01]  /*74a0*/  LDC R13, c[0x0][0x3a0] ;  /* 0x0000e800ff0d7b82 */ /* 0x000ee20000000800 */
[----:B-1----:R-:W-:Y:S01]  /*74b0*/  VIADD R7, R7, 0xffffffdd ;  /* 0xffffffdd07077836 */ /* 0x002fe20000000000 */
[----:B--2---:R-:W-:Y:S01]  /*74c0*/  LDGSTS.E [R250+0x200], desc[UR8][R240.64], !P1 ;  /* 0x00200000f0fa7fae */ /* 0x004fe2000c9a1008 */
[----:B------:R-:W-:Y:S01]  /*74d0*/  ISETP.GE.U32.AND P1, PT, R25, 0x7fffff6e, PT ;  /* 0x7fffff6e1900780c */ /* 0x000fe20003f26070 */
[----:B------:R-:W-:-:S04]  /*74e0*/  VIADD R25, R0, 0xffffffe9 ;  /* 0xffffffe900197836 */ /* 0x000fc80000000000 */
[----:B------:R-:W1:Y:S01]  /*74f0*/  LDC R0, c[0x0][0x3a0] ;  /* 0x0000e800ff007b82 */ /* 0x000e620000000800 */
[----:B------:R-:W-:Y:S01]  /*7500*/  LDGSTS.E [R250+0x600], desc[UR8][R136.64], !P4 ;  /* 0x0060000088fa7fae */ /* 0x000fe2000e1a1008 */
[----:B------:R-:W-:Y:S01]  /*7510*/  ISETP.GE.U32.AND P4, PT, R25, 0x7fffff6a, PT ;  /* 0x7fffff6a1900780c */ /* 0x000fe20003f86070 */
[----:B------:R-:W-:Y:S02]  /*7520*/  VIADD R25, R11, 0xffffffe1 ;  /* 0xffffffe10b197836 */ /* 0x000fe40000000000 */
[----:B------:R2:W-:Y:S01]  /*7530*/  LDGSTS.E [R250+0xa00], desc[UR8][R128.64], !P2 ;  /* 0x00a0000080fa7fae */ /* 0x0005e2000d1a1008 */
[----:B------:R-:W-:Y:S02]  /*7540*/  ISETP.GE.U32.AND P2, PT, R10, 0x7fffff66, PT ;  /* 0x7fffff660a00780c */ /* 0x000fe40003f46070 */
[----:B------:R-:W2:Y:S01]  /*7550*/  LDC R10, c[0x0][0x3a0] ;  /* 0x0000e800ff0a7b82 */ /* 0x000ea20000000800 */
[----:B------:R-:W-:Y:S01]  /*7560*/  LDGSTS.E [R250+0xe00], desc[UR8][R168.64], !P6 ;  /* 0x00e00000a8fa7fae */ /* 0x000fe2000f1a1008 */
[----:B------:R-:W-:-:S02]  /*7570*/  ISETP.GE.U32.AND P6, PT, R25, 0x7fffff62, PT ;  /* 0x7fffff621900780c */ /* 0x000fc40003fc6070 */
[----:B----4-:R-:W-:Y:S01]  /*7580*/  IADD3 R25, PT, PT, R12, -0x27, RZ ;  /* 0xffffffd90c197810 */ /* 0x010fe20007ffe0ff */
[----:B------:R-:W-:Y:S03]  /*7590*/  LDGSTS.E [R250+0x1200], desc[UR8][R130.64], !P1 ;  /* 0x0120000082fa7fae */ /* 0x000fe6000c9a1008 */
[----:B------:R-:W4:Y:S01]  /*75a0*/  LDC R11, c[0x0][0x3a0] ;  /* 0x0000e800ff0b7b82 */ /* 0x000f220000000800 */
[----:B------:R-:W-:Y:S01]  /*75b0*/  LDGSTS.E [R250+0x1600], desc[UR8][R132.64], !P4 ;  /* 0x0160000084fa7fae */ /* 0x000fe2000e1a1008 */
[----:B------:R-:W-:Y:S01]  /*75c0*/  ISETP.GE.U32.AND P4, PT, R25, 0x7fffff5a, PT ;  /* 0x7fffff5a1900780c */ /* 0x000fe20003f86070 */
[----:B------:R-:W-:Y:S01]  /*75d0*/  VIADD R25, R6, 0xffffffd5 ;  /* 0xffffffd506197836 */ /* 0x000fe20000000000 */
[----:B------:R-:W-:Y:S01]  /*75e0*/  ISETP.GE.U32.AND P1, PT, R7, 0x7fffff5e, PT ;  /* 0x7fffff5e0700780c */ /* 0x000fe20003f26070 */
[----:B------:R-:W-:Y:S03]  /*75f0*/  LDGSTS.E [R250+0x1a00], desc[UR8][R148.64], !P2 ;  /* 0x01a0000094fa7fae */ /* 0x000fe6000d1a1008 */
[----:B------:R-:W4:Y:S01]  /*7600*/  LDC R6, c[0x0][0x3a0] ;  /* 0x0000e800ff067b82 */ /* 0x000f220000000800 */
[----:B-1----:R-:W-:Y:S01]  /*7610*/  VIADD R0, R0, 0xffffffd1 ;  /* 0xffffffd100007836 */ /* 0x002fe20000000000 */
[----:B------:R-:W-:Y:S01]  /*7620*/  LDGSTS.E [R250+0x1e00], desc[UR8][R138.64], !P6 ;  /* 0x01e000008afa7fae */ /* 0x000fe2000f1a1008 */
[----:B------:R-:W-:-:S03]  /*7630*/  ISETP.GE.U32.AND P2, PT, R25, 0x7fffff56, PT ;  /* 0x7fffff561900780c */ /* 0x000fc60003f46070 */
[----:B------:R-:W-:Y:S02]  /*7640*/  ISETP.GE.U32.AND P6, PT, R0, 0x7fffff52, PT ;  /* 0x7fffff520000780c */ /* 0x000fe40003fc6070 */
[----:B------:R-:W1:Y:S01]  /*7650*/  LDC R7, c[0x0][0x3a0] ;  /* 0x0000e800ff077b82 */ /* 0x000e620000000800 */
[----:B---3--:R-:W-:Y:S01]  /*7660*/  VIADD R25, R13, 0xffffffcd ;  /* 0xffffffcd0d197836 */ /* 0x008fe20000000000 */
[----:B------:R-:W-:Y:S06]  /*7670*/  LDGSTS.E [R250+0x2200], desc[UR8][R150.64], !P1 ;  /* 0x0220000096fa7fae */ /* 0x000fec000c9a1008 */
[----:B------:R-:W3:Y:S01]  /*7680*/  LDC R0, c[0x0][0x3a0] ;  /* 0x0000e800ff007b82 */ /* 0x000ee20000000800 */
[----:B------:R-:W-:Y:S01]  /*7690*/  ISETP.GE.U32.AND P1, PT, R25, 0x7fffff4e, PT ;  /* 0x7fffff4e1900780c */ /* 0x000fe20003f26070 */
[----:B--2---:R-:W-:-:S06]  /*76a0*/  VIADD R10, R10, 0xffffffc9 ;  /* 0xffffffc90a0a7836 */ /* 0x004fcc0000000000 */
[----:B------:R-:W2:Y:S01]  /*76b0*/  LDC R12, c[0x0][0x3a0] ;  /* 0x0000e800ff0c7b82 */ /* 0x000ea20000000800 */
[----:B----4-:R-:W-:Y:S01]  /*76c0*/  IADD3 R25, PT, PT, R11, -0x3b, RZ ;  /* 0xffffffc50b197810 */ /* 0x010fe20007ffe0ff */
[----:B------:R-:W-:Y:S01]  /*76d0*/  LDGSTS.E [R250+0x2600], desc[UR8][R142.64], !P4 ;  /* 0x026000008efa7fae */ /* 0x000fe2000e1a1008 */
[----:B------:R-:W-:-:S03]  /*76e0*/  ISETP.GE.U32.AND P4, PT, R10, 0x7fffff4a, PT ;  /* 0x7fffff4a0a00780c */ /* 0x000fc60003f86070 */
[----:B------:R-:W-:Y:S02]  /*76f0*/  LDGSTS.E [R250+0x2a00], desc[UR8][R182.64], !P2 ;  /* 0x02a00000b6fa7fae */ /* 0x000fe4000d1a1008 */
[----:B------:R-:W4:Y:S01]  /*7700*/  LDC R13, c[0x0][0x3a0] ;  /* 0x0000e800ff0d7b82 */ /* 0x000f220000000800 */
[----:B------:R-:W-:Y:S01]  /*7710*/  ISETP.GE.U32.AND P2, PT, R25, 0x7fffff46, PT ;  /* 0x7fffff461900780c */ /* 0x000fe20003f46070 */
[----:B------:R-:W-:Y:S01]  /*7720*/  VIADD R25, R6, 0xffffffc1 ;  /* 0xffffffc106197836 */ /* 0x000fe20000000000 */
[----:B------:R-:W-:Y:S05]  /*7730*/  LDGSTS.E [R250+0x2e00], desc[UR8][R144.64], !P6 ;  /* 0x02e0000090fa7fae */ /* 0x000fea000f1a1008 */
[----:B------:R-:W4:Y:S01]  /*7740*/  LDC R6, c[0x0][0x3a0] ;  /* 0x0000e800ff067b82 */ /* 0x000f220000000800 */
[----:B-1----:R-:W-:-:S07]  /*7750*/  VIADD R7, R7, 0xffffffbd ;  /* 0xffffffbd07077836 */ /* 0x002fce0000000000 */
[----:B------:R-:W1:Y:S01]  /*7760*/  LDC R10, c[0x0][0x3a0] ;  /* 0x0000e800ff0a7b82 */ /* 0x000e620000000800 */
[----:B------:R-:W-:Y:S01]  /*7770*/  ISETP.GE.U32.AND P6, PT, R25, 0x7fffff42, PT ;  /* 0x7fffff421900780c */ /* 0x000fe20003fc6070 */
[----:B---3--:R-:W-:Y:S01]  /*7780*/  VIADD R0, R0, 0xffffffb5 ;  /* 0xffffffb500007836 */ /* 0x008fe20000000000 */
[----:B------:R-:W-:Y:S01]  /*7790*/  LDGSTS.E [R250+0x3200], desc[UR8][R146.64], !P1 ;  /* 0x0320000092fa7fae */ /* 0x000fe2000c9a1008 */
[----:B--2---:R-:W-:-:S04]  /*77a0*/  VIADD R25, R12, 0xffffffb9 ;  /* 0xffffffb90c197836 */ /* 0x004fc80000000000 */
[----:B------:R-:W2:Y:S01]  /*77b0*/  LDC R11, c[0x0][0x3a0] ;  /* 0x0000e800ff0b7b82 */ /* 0x000ea20000000800 */
[----:B------:R-:W-:Y:S01]  /*77c0*/  ISETP.GE.U32.AND P1, PT, R7, 0x7fffff3e, PT ;  /* 0x7fffff3e0700780c */ /* 0x000fe20003f26070 */
[----:B------:R-:W-:Y:S01]  /*77d0*/  LDGSTS.E [R250+0x3600], desc[UR8][R162.64], !P4 ;  /* 0x03600000a2fa7fae */ /* 0x000fe2000e1a1008 */
[----:B------:R-:W-:-:S03]  /*77e0*/  ISETP.GE.U32.AND P4, PT, R25, 0x7fffff3a, PT ;  /* 0x7fffff3a1900780c */ /* 0x000fc60003f86070 */
[----:B------:R-:W-:Y:S01]  /*77f0*/  LDGSTS.E [R250+0x3a00], desc[UR8][R152.64], !P2 ;  /* 0x03a0000098fa7fae */ /* 0x000fe2000d1a1008 */
[----:B------:R-:W-:Y:S01]  /*7800*/  ISETP.GE.U32.AND P2, PT, R0, 0x7fffff36, PT ;  /* 0x7fffff360000780c */ /* 0x000fe20003f46070 */
[----:B------:R-:W3:Y:S01]  /*7810*/  LDC R7, c[0x0][0x3a0] ;  /* 0x0000e800ff077b82 */ /* 0x000ee20000000800 */
[----:B----4-:R-:W-:Y:S01]  /*7820*/  IADD3 R25, PT, PT, R13, -0x4f, RZ ;  /* 0xffffffb10d197810 */ /* 0x010fe20007ffe0ff */
[----:B------:R-:W-:Y:S04]  /*7830*/  STL.64 [R1+0xba0], R124 ;  /* 0x000ba07c01007387 */ /* 0x000fe80000100a00 */
[----:B------:R-:W-:Y:S02]  /*7840*/  LDGSTS.E [R250+0x3e00], desc[UR8][R164.64], !P6 ;  /* 0x03e00000a4fa7fae */ /* 0x000fe4000f1a1008 */
[----:B------:R-:W4:Y:S08]  /*7850*/  LDC R12, c[0x0][0x3a0] ;  /* 0x0000e800ff0c7b82 */ /* 0x000f300000000800 */
[----:B------:R-:W4:Y:S01]  /*7860*/  LDC R0, c[0x0][0x3a0] ;  /* 0x0000e800ff007b82 */ /* 0x000f220000000800 */
[----:B------:R-:W-:Y:S01]  /*7870*/  STL.64 [R1+0xba8], R116 ;  /* 0x000ba87401007387 */ /* 0x000fe20000100a00 */
[----:B------:R-:W-:Y:S01]  /*7880*/  ISETP.GE.U32.AND P6, PT, R25, 0x7fffff32, PT ;  /* 0x7fffff321900780c */ /* 0x000fe20003fc6070 */
[----:B------:R-:W-:-:S02]  /*7890*/  VIADD R25, R6, 0xffffffad ;  /* 0xffffffad06197836 */ /* 0x000fc40000000000 */
[----:B------:R-:W-:Y:S01]  /*78a0*/  STL.64 [R1+0xbb0], R154 ;  /* 0x000bb09a01007387 */ /* 0x000fe20000100a00 */
[----:B-1----:R-:W-:Y:S02]  /*78b0*/  VIADD R10, R10, 0xffffffa9 ;  /* 0xffffffa90a0a7836 */ /* 0x002fe40000000000 */
[----:B------:R-:W1:Y:S01]  /*78c0*/  LDC R6, c[0x0][0x3a0] ;  /* 0x0000e800ff067b82 */ /* 0x000e620000000800 */
[----:B------:R-:W-:Y:S04]  /*78d0*/  STL.64 [R1+0xbb8], R118 ;  /* 0x000bb87601007387 */ /* 0x000fe80000100a00 */
[----:B------:R-:W-:Y:S04]  /*78e0*/  STL.64 [R1+0xbc0], R120 ;  /* 0x000bc07801007387 */ /* 0x000fe80000100a00 */
[----:B------:R-:W-:Y:S04]  /*78f0*/  STL.64 [R1+0xbc8], R134 ;  /* 0x000bc88601007387 */ /* 0x000fe80000100a00 */
[----:B------:R-:W-:Y:S04]  /*7900*/  STL.64 [R1+0xbd0], R136 ;  /* 0x000bd08801007387 */ /* 0x000fe80000100a00 */
[----:B------:R-:W-:Y:S01]  /*7910*/  LDGSTS.E [R250+0x4200], desc[UR8][R156.64], !P1 ;  /* 0x042000009cfa7fae */ /* 0x000fe2000c9a1008 */
[----:B------:R-:W-:Y:S01]  /*7920*/  ISETP.GE.U32.AND P1, PT, R25, 0x7fffff2e, PT ;  /* 0x7fffff2e1900780c */ /* 0x000fe20003f26070 */
[----:B--2---:R-:W-:-:S02]  /*7930*/  VIADD R25, R11, 0xffffffa5 ;  /* 0xffffffa50b197836 */ /* 0x004fc40000000000 */
[----:B------:R2:W-:Y:S01]  /*7940*/  STL.64 [R1+0xbd8], R128 ;  /* 0x000bd88001007387 */ /* 0x0005e20000100a00 */
[----:B------:R-:W1:Y:S03]  /*7950*/  LDC R11, c[0x0][0x3a0] ;  /* 0x0000e800ff0b7b82 */ /* 0x000e660000000800 */
[----:B------:R-:W-:Y:S01]  /*7960*/  LDGSTS.E [R250+0x4600], desc[UR8][R194.64], !P4 ;  /* 0x04600000c2fa7fae */ /* 0x000fe2000e1a1008 */
[----:B------:R-:W-:-:S03]  /*7970*/  ISETP.GE.U32.AND P4, PT, R10, 0x7fffff2a, PT ;  /* 0x7fffff2a0a00780c */ /* 0x000fc60003f86070 */
[----:B------:R-:W-:Y:S01]  /*7980*/  STL.64 [R1+0xbe0], R168 ;  /* 0x000be0a801007387 */ /* 0x000fe20000100a00 */
[----:B---3--:R-:W-:Y:S01]  /*7990*/  VIADD R7, R7, 0xffffffa1 ;  /* 0xffffffa107077836 */ /* 0x008fe20000000000 */
[----:B------:R-:W3:Y:S02]  /*79a0*/  LDC R10, c[0x0][0x3a0] ;  /* 0x0000e800ff0a7b82 */ /* 0x000ee40000000800 */
[----:B------:R-:W-:Y:S04]  /*79b0*/  STL.64 [R1+0xbe8], R130 ;  /* 0x000be88201007387 */ /* 0x000fe80000100a00 */
[----:B------:R-:W-:Y:S04]  /*79c0*/  STL.64 [R1+0xbf0], R132 ;  /* 0x000bf08401007387 */ /* 0x000fe80000100a00 */
[----:B------:R-:W-:Y:S04]  /*79d0*/  STL.64 [R1+0xbf8], R148 ;  /* 0x000bf89401007387 */ /* 0x000fe80000100a00 */
[----:B------:R-:W-:Y:S04]  /*79e0*/  STL.64 [R1+0xc00], R138 ;  /* 0x000c008a01007387 */ /* 0x000fe80000100a00 */
[----:B------:R-:W-:Y:S01]  /*79f0*/  STL.64 [R1+0xc08], R150 ;  /* 0x000c089601007387 */ /* 0x000fe20000100a00 */
[----:B----4-:R-:W-:-:S03]  /*7a00*/  VIADD R0, R0, 0xffffff99 ;  /* 0xffffff9900007836 */ /* 0x010fc60000000000 */
[----:B------:R-:W-:Y:S04]  /*7a10*/  STL.64 [R1+0xc10], R142 ;  /* 0x000c108e01007387 */ /* 0x000fe80000100a00 */
[----:B------:R-:W-:Y:S04]  /*7a20*/  STL.64 [R1+0xc18], R182 ;  /* 0x000c18b601007387 */ /* 0x000fe80000100a00 */
[----:B------:R-:W-:Y:S01]  /*7a30*/  LDGSTS.E [R250+0x4a00], desc[UR8][R158.64], !P2 ;  /* 0x04a000009efa7fae */ /* 0x000fe2000d1a1008 */
[----:B------:R-:W-:Y:S02]  /*7a40*/  ISETP.GE.U32.AND P2, PT, R25, 0x7fffff26, PT ;  /* 0x7fffff261900780c */ /* 0x000fe40003f46070 */
[----:B------:R-:W-:Y:S01]  /*7a50*/  IADD3 R25, PT, PT, R12, -0x63, RZ ;  /* 0xffffff9d0c197810 */ /* 0x000fe20007ffe0ff */
[----:B------:R-:W-:Y:S04]  /*7a60*/  STL.64 [R1+0xc20], R144 ;  /* 0x000c209001007387 */ /* 0x000fe80000100a00 */
[----:B------:R-:W-:Y:S04]  /*7a70*/  STL.64 [R1+0xc28], R146 ;  /* 0x000c289201007387 */ /* 0x000fe80000100a00 */
[----:B------:R-:W-:Y:S04]  /*7a80*/  STL.64 [R1+0xc30], R162 ;  /* 0x000c30a201007387 */ /* 0x000fe80000100a00 */
[----:B------:R-:W-:Y:S04]  /*7a90*/  STL.64 [R1+0xc38], R152 ;  /* 0x000c389801007387 */ /* 0x000fe80000100a00 */
[----:B------:R-:W-:Y:S01]  /*7aa0*/  LDGSTS.E [R250+0x4e00], desc[UR8][R160.64], !P6 ;  /* 0x04e00000a0fa7fae */ /* 0x000fe2000f1a1008 */
[----:B------:R-:W-:-:S02]  /*7ab0*/  ISETP.GE.U32.AND P6, PT, R7, 0x7fffff22, PT ;  /* 0x7fffff220700780c */ /* 0x000fc40003fc6070 */
[----:B------:R-:W4:Y:S01]  /*7ac0*/  LDC R7, c[0x0][0x3a0] ;  /* 0x0000e800ff077b82 */ /* 0x000f220000000800 */
[----:B------:R-:W-:Y:S04]  /*7ad0*/  STL.64 [R1+0xc40], R164 ;  /* 0x000c40a401007387 */ /* 0x000fe80000100a00 */
[----:B------:R-:W-:Y:S01]  /*7ae0*/  LDGSTS.E [R250+0x5200], desc[UR8][R176.64], !P1 ;  /* 0x05200000b0fa7fae */ /* 0x000fe2000c9a1008 */
[----:B------:R-:W-:-:S03]  /*7af0*/  ISETP.GE.U32.AND P1, PT, R25, 0x7fffff1e, PT ;  /* 0x7fffff1e1900780c */ /* 0x000fc60003f26070 */
[----:B------:R-:W-:Y:S04]  /*7b00*/  STL.64 [R1+0xc48], R156 ;  /* 0x000c489c01007387 */ /* 0x000fe80000100a00 */
[----:B------:R-:W-:Y:S01]  /*7b10*/  LDGSTS.E [R250+0x5600], desc[UR8][R166.64], !P4 ;  /* 0x05600000a6fa7fae */ /* 0x000fe2000e1a1008 */
[----:B------:R-:W-:Y:S01]  /*7b20*/  ISETP.GE.U32.AND P4, PT, R0, 0x7fffff1a, PT ;  /* 0x7fffff1a0000780c */ /* 0x000fe20003f86070 */
[----:B------:R-:W-:Y:S02]  /*7b30*/  VIADD R0, R24, 0x7f ;  /* 0x0000007f18007836 */ /* 0x000fe40000000000 */
[----:B------:R-:W-:Y:S04]  /*7b40*/  STL.64 [R1+0xc50], R194 ;  /* 0x000c50c201007387 */ /* 0x000fe80000100a00 */
[----:B------:R-:W-:Y:S04]  /*7b50*/  STL.64 [R1+0xc58], R158 ;  /* 0x000c589e01007387 */ /* 0x000fe80000100a00 */
[----:B------:R-:W-:Y:S01]  /*7b60*/  STL.64 [R1+0xc60], R160 ;  /* 0x000c60a001007387 */ /* 0x000fe20000100a00 */
[----:B-1----:R-:W-:-:S02]  /*7b70*/  VIADD R25, R6, 0xffffff95 ;  /* 0xffffff9506197836 */ /* 0x002fc40000000000 */
[----:B------:R-:W1:Y:S01]  /*7b80*/  LDC R6, c[0x0][0x3a0] ;  /* 0x0000e800ff067b82 */ /* 0x000e620000000800 */
[----:B------:R-:W-:Y:S04]  /*7b90*/  STL.64 [R1+0xc68], R176 ;  /* 0x000c68b001007387 */ /* 0x000fe80000100a00 */
[----:B------:R-:W-:Y:S04]  /*7ba0*/  STL.64 [R1+0xc70], R166 ;  /* 0x000c70a601007387 */ /* 0x000fe80000100a00 */
[----:B------:R-:W-:Y:S04]  /*7bb0*/  STL.64 [R1+0xc78], R178 ;  /* 0x000c78b201007387 */ /* 0x000fe80000100a00 */
[----:B------:R-:W-:Y:S04]  /*7bc0*/  STL [R1+0x5d8], R0 ;  /* 0x0005d80001007387 */ /* 0x000fe80000100800 */
[----:B------:R-:W-:Y:S04]  /*7bd0*/  STL.64 [R1+0xc80], R170 ;  /* 0x000c80aa01007387 */ /* 0x000fe80000100a00 */
[----:B------:R-:W-:Y:S04]  /*7be0*/  STL.64 [R1+0xc88], R208 ;  /* 0x000c88d001007387 */ /* 0x000fe80000100a00 */
[----:B------:R-:W-:Y:S04]  /*7bf0*/  STL.64 [R1+0xc90], R172 ;  /* 0x000c90ac01007387 */ /* 0x000fe80000100a00 */
[----:B------:R-:W-:Y:S01]  /*7c00*/  LDGSTS.E [R250+0x5a00], desc[UR8][R178.64], !P2 ;  /* 0x05a00000b2fa7fae */ /* 0x000fe2000d1a1008 */
[----:B------:R-:W-:Y:S01]  /*7c10*/  ISETP.GE.U32.AND P2, PT, R25, 0x7fffff16, PT ;  /* 0x7fffff161900780c */ /* 0x000fe20003f46070 */
[----:B------:R-:W-:-:S02]  /*7c20*/  VIADD R25, R11, 0xffffff91 ;  /* 0xffffff910b197836 */ /* 0x000fc40000000000 */
[----:B------:R-:W-:Y:S01]  /*7c30*/  STL.64 [R1+0xc98], R174 ;  /* 0x000c98ae01007387 */ /* 0x000fe20000100a00 */
[----:B------:R-:W-:-:S03]  /*7c40*/  LOP3.LUT R11, R29, 0x40, RZ, 0xfc, !PT ;  /* 0x000000401d0b7812 */ /* 0x000fc600078efcff */
[----:B------:R-:W-:Y:S04]  /*7c50*/  LDGSTS.E [R250+0x5e00], desc[UR8][R170.64], !P6 ;  /* 0x05e00000aafa7fae */ /* 0x000fe8000f1a1008 */
[----:B------:R-:W-:Y:S04]  /*7c60*/  STL.64 [R1+0xca0], R188 ;  /* 0x000ca0bc01007387 */ /* 0x000fe80000100a00 */
[----:B------:R-:W-:Y:S01]  /*7c70*/  LDGSTS.E [R250+0x6200], desc[UR8][R208.64], !P1 ;  /* 0x06200000d0fa7fae */ /* 0x000fe2000c9a1008 */
[----:B------:R-:W-:Y:S01]  /*7c80*/  ISETP.GE.AND P1, PT, R29, UR5, PT ;  /* 0x000000051d007c0c */ /* 0x000fe2000bf26270 */
[----:B------:R-:W1:Y:S02]  /*7c90*/  LDCU UR5, c[0x0][0x3b0] ;  /* 0x00007600ff0577ac */ /* 0x000e640008000800 */
[----:B------:R-:W-:Y:S04]  /*7ca0*/  STL.64 [R1+0xca8], R180 ;  /* 0x000ca8b401007387 */ /* 0x000fe80000100a00 */
[----:B------:R-:W2:Y:S04]  /*7cb0*/  LDL.LU R26, [R1+0x140] ;  /* 0x00014000011a7983 */ /* 0x000ea80000300800 */
[----:B------:R-:W2:Y:S04]  /*7cc0*/  LDL.LU R29, [R1+0x13c] ;  /* 0x00013c00011d7983 */ /* 0x000ea80000300800 */
[----:B------:R-:W2:Y:S04]  /*7cd0*/  LDL.LU R27, [R1+0x138] ;  /* 0x00013800011b7983 */ /* 0x000ea80000300800 */
[----:B------:R-:W2:Y:S04]  /*7ce0*/  LDL.LU R22, [R1+0x134] ;  /* 0x0001340001167983 */ /* 0x000ea80000300800 */
[----:B------:R-:W2:Y:S04]  /*7cf0*/  LDL.LU R23, [R1+0x130] ;  /* 0x0001300001177983 */ /* 0x000ea80000300800 */
[----:B------:R-:W2:Y:S04]  /*7d00*/  LDL.LU R62, [R1+0x12c] ;  /* 0x00012c00013e7983 */ /* 0x000ea80000300800 */
[----:B------:R-:W2:Y:S01]  /*7d10*/  LDL.LU R63, [R1+0x128] ;  /* 0x00012800013f7983 */ /* 0x000ea20000300800 */
[----:B------:R-:W-:-:S03]  /*7d20*/  ISETP.GT.AND P6, PT, R0, 0x7f, PT ;  /* 0x0000007f0000780c */ /* 0x000fc60003fc4270 */
[----:B------:R-:W2:Y:S04]  /*7d30*/  LDL.LU R19, [R1+0x124] ;  /* 0x0001240001137983 */ /* 0x000ea80000300800 */
[----:B------:R-:W2:Y:S04]  /*7d40*/  LDL.LU R20, [R1+0x120] ;  /* 0x0001200001147983 */ /* 0x000ea80000300800 */
[----:B------:R-:W2:Y:S04]  /*7d50*/  LDL.LU R21, [R1+0x11c] ;  /* 0x00011c0001157983 */ /* 0x000ea80000300800 */
[----:B------:R-:W2:Y:S01]  /*7d60*/  LDL.LU R32, [R1+0x118] ;  /* 0x0001180001207983 */ /* 0x000ea20000300800 */
[----:B------:R-:W-:-:S03]  /*7d70*/  SEL R24, RZ, 0x4, !P6 ;  /* 0x00000004ff187807 */ /* 0x000fc60007000000 */
[----:B------:R-:W2:Y:S01]  /*7d80*/  LDL.LU R33, [R1+0x114] ;  /* 0x0001140001217983 */ /* 0x000ea20000300800 */
[----:B---3--:R-:W-:-:S03]  /*7d90*/  IADD3 R10, PT, PT, R10, -0x73, RZ ;  /* 0xffffff8d0a0a7810 */ /* 0x008fc60007ffe0ff */
[----:B------:R-:W3:Y:S01]  /*7da0*/  LDL.LU R18, [R1+0x110] ;  /* 0x0001100001127983 */ /* 0x000ee20000300800 */
[----:B------:R-:W-:-:S03]  /*7db0*/  ISETP.GE.AND P6, PT, R11, UR6, PT ;  /* 0x000000060b007c0c */ /* 0x000fc6000bfc6270 */
[----:B------:R-:W3:Y:S04]  /*7dc0*/  LDL.LU R30, [R1+0x10c] ;  /* 0x00010c00011e7983 */ /* 0x000ee80000300800 */
[----:B------:R-:W3:Y:S04]  /*7dd0*/  LDL.LU R31, [R1+0x108] ;  /* 0x00010800011f7983 */ /* 0x000ee80000300800 */
[----:B------:R-:W3:Y:S04]  /*7de0*/  LDL.LU R14, [R1+0x104] ;  /* 0x00010400010e7983 */ /* 0x000ee80000300800 */
[----:B------:R-:W-:Y:S01]  /*7df0*/  LDGSTS.E [R250+0x6600], desc[UR8][R172.64], !P4 ;  /* 0x06600000acfa7fae */ /* 0x000fe2000e1a1008 */
[----:B------:R-:W-:-:S03]  /*7e00*/  ISETP.GE.U32.AND P4, PT, R25, 0x7fffff12, PT ;  /* 0x7fffff121900780c */ /* 0x000fc60003f86070 */
[----:B------:R-:W3:Y:S01]  /*7e10*/  LDL.LU R15, [R1+0x100] ;  /* 0x00010000010f7983 */ /* 0x000ee20000300800 */
[----:B------:R-:W-:-:S03]  /*7e20*/  SEL R25, R24, RZ, !P1 ;  /* 0x000000ff18197207 */ /* 0x000fc60004800000 */
[----:B------:R-:W3:Y:S01]  /*7e30*/  LDL.LU R12, [R1+0xfc] ;  /* 0x0000fc00010c7983 */ /* 0x000ee20000300800 */
[----:B------:R-:W-:-:S03]  /*7e40*/  SEL R24, R24, RZ, !P6 ;  /* 0x000000ff18187207 */ /* 0x000fc60007000000 */
[----:B------:R-:W3:Y:S01]  /*7e50*/  LDL.LU R13, [R1+0xf8] ;  /* 0x0000f800010d7983 */ /* 0x000ee20000300800 */
[----:B------:R-:W-:-:S03]  /*7e60*/  ISETP.GE.U32.AND P1, PT, R10, 0x7fffff0e, PT ;  /* 0x7fffff0e0a00780c */ /* 0x000fc60003f26070 */
[----:B------:R-:W3:Y:S04]  /*7e70*/  LDL.LU R48, [R1+0xf4] ;  /* 0x0000f40001307983 */ /* 0x000ee80000300800 */
[----:B------:R-:W3:Y:S01]  /*7e80*/  LDL.LU R49, [R1+0xf0] ;  /* 0x0000f00001317983 */ /* 0x000ee20000300800 */
[----:B------:R-:W-:-:S03]  /*7e90*/  ISETP.NE.U32.AND P6, PT, R25, RZ, PT ;  /* 0x000000ff1900720c */ /* 0x000fc60003fc5070 */
[----:B------:R-:W3:Y:S01]  /*7ea0*/  LDL.LU R10, [R1+0xec] ;  /* 0x0000ec00010a7983 */ /* 0x000ee20000300800 */
[----:B----4-:R-:W-:-:S03]  /*7eb0*/  VIADD R25, R7, 0xffffff89 ;  /* 0xffffff8907197836 */ /* 0x010fc60000000000 */
[----:B------:R-:W-:Y:S01]  /*7ec0*/  LDGSTS.E [R250+0x6a00], desc[UR8][R174.64], !P2 ;  /* 0x06a00000aefa7fae */ /* 0x000fe2000d1a1008 */
[----:B------:R-:W-:Y:S01]  /*7ed0*/  ISETP.NE.U32.AND P2, PT, R24, RZ, PT ;  /* 0x000000ff1800720c */ /* 0x000fe20003f45070 */
[----:B-1----:R-:W-:Y:S02]  /*7ee0*/  VIADD R24, R6, 0xffffff85 ;  /* 0xffffff8506187836 */ /* 0x002fe40000000000 */
[----:B------:R-:W4:Y:S04]  /*7ef0*/  LDL.LU R11, [R1+0xe8] ;  /* 0x0000e800010b7983 */ /* 0x000f280000300800 */
[----:B------:R-:W4:Y:S04]  /*7f00*/  LDL.LU R16, [R1+0xe4] ;  /* 0x0000e40001107983 */ /* 0x000f280000300800 */
[----:B------:R-:W4:Y:S04]  /*7f10*/  LDL.LU R17, [R1+0xe0] ;  /* 0x0000e00001117983 */ /* 0x000f280000300800 */
[----:B------:R-:W4:Y:S04]  /*7f20*/  LDL.LU R6, [R1+0xdc] ;  /* 0x0000dc0001067983 */ /* 0x000f280000300800 */
[----:B------:R-:W4:Y:S04]  /*7f30*/  LDL.LU R7, [R1+0xd8] ;  /* 0x0000d80001077983 */ /* 0x000f280000300800 */
[----:B------:R-:W4:Y:S04]  /*7f40*/  LDL.LU R240, [R1+0xd4] ;  /* 0x0000d40001f07983 */ /* 0x000f280000300800 */
[----:B------:R-:W4:Y:S04]  /*7f50*/  LDL.LU R241, [R1+0xd0] ;  /* 0x0000d00001f17983 */ /* 0x000f280000300800 */
[----:B------:R-:W4:Y:S04]  /*7f60*/  LDL.LU R28, [R1+0xcc] ;  /* 0x0000cc00011c7983 */ /* 0x000f280000300800 */
[----:B------:R1:W-:Y:S04]  /*7f70*/  LDGSTS.E [R250+0x6e00], desc[UR8][R188.64], !P4 ;  /* 0x06e00000bcfa7fae */ /* 0x0003e8000e1a1008 */
[----:B------:R1:W-:Y:S01]  /*7f80*/  LDGSTS.E [R250+0x7200], desc[UR8][R180.64], !P1 ;  /* 0x07200000b4fa7fae */ /* 0x0003e2000c9a1008 */
[----:B--2---:R-:W-:-:S03]  /*7f90*/  IMAD R115, R29, UR5, RZ ;  /* 0x000000051d737c24 */ /* 0x004fc6000f8e02ff */
[----:B------:R-:W2:Y:S01]  /*7fa0*/  LDL.LU R29, [R1+0xc8] ;  /* 0x0000c800011d7983 */ /* 0x000ea20000300800 */
[----:B---3--:R-:W-:Y:S02]  /*7fb0*/  IMAD R74, R18, UR5, RZ ;  /* 0x00000005124a7c24 */ /* 0x008fe4000f8e02ff */
[----:B------:R-:W-:Y:S02]  /*7fc0*/  IMAD R18, R14, UR5, RZ ;  /* 0x000000050e127c24 */ /* 0x000fe4000f8e02ff */
[----:B------:R-:W3:Y:S01]  /*7fd0*/  LDL.LU R14, [R1+0xc4] ;  /* 0x0000c400010e7983 */ /* 0x000ee20000300800 */
[----:B----4-:R-:W-:-:S03]  /*7fe0*/  IMAD R54, R28, UR5, RZ ;  /* 0x000000051c367c24 */ /* 0x010fc6000f8e02ff */
[----:B------:R-:W4:Y:S01]  /*7ff0*/  LDL.LU R28, [R1+0xc0] ;  /* 0x0000c000011c7983 */ /* 0x000f220000300800 */
[----:B------:R-:W-:-:S03]  /*8000*/  ISETP.GE.U32.AND P1, PT, R24, 0x7fffff06, PT ;  /* 0x7fffff061800780c */ /* 0x000fc60003f26070 */
[----:B------:R-:W3:Y:S01]  /*8010*/  LDL.LU R45, [R1+0xbc] ;  /* 0x0000bc00012d7983 */ /* 0x000ee20000300800 */
[----:B------:R-:W-:-:S03]  /*8020*/  IMAD R24, R26, UR5, RZ ;  /* 0x000000051a187c24 */ /* 0x000fc6000f8e02ff */
        /* <DEDUP_REMOVED lines=35> */
[----:B------:R-:W-:Y:S02]  /*8260*/  IMAD R75, R23, UR5, RZ ;  /* 0x00000005174b7c24 */ /* 0x000fe4000f8e02ff */
[----:B------:R-:W-:Y:S01]  /*8270*/  IMAD R15, R16, UR5, RZ ;  /* 0x00000005100f7c24 */ /* 0x000fe2000f8e02ff */
[----:B------:R-:W3:Y:S01]  /*8280*/  LDL.LU R48, [R1+0x70] ;  /* 0x0000700001307983 */ /* 0x000ee20000300800 */
[----:B------:R-:W-:-:S03]  /*8290*/  IMAD R119, R17, UR5, RZ ;  /* 0x0000000511777c24 */ /* 0x000fc6000f8e02ff */
[----:B------:R-:W3:Y:S01]  /*82a0*/  LDL.LU R49, [R1+0x6c] ;  /* 0x00006c0001317983 */ /* 0x000ee20000300800 */
[----:B------:R-:W-:-:S03]  /*82b0*/  IMAD R112, R6, UR5, RZ ;  /* 0x0000000506707c24 */ /* 0x000fc6000f8e02ff */
[----:B------:R-:W3:Y:S01]  /*82c0*/  LDL.LU R16, [R1+0x68] ;  /* 0x0000680001107983 */ /* 0x000ee20000300800 */
[----:B------:R-:W-:Y:S02]  /*82d0*/  IMAD R92, R7, UR5, RZ ;  /* 0x00000005075c7c24 */ /* 0x000fe4000f8e02ff */
[----:B------:R-:W-:Y:S02]  /*82e0*/  IMAD R84, R240, UR5, RZ ;  /* 0x00000005f0547c24 */ /* 0x000fe4000f8e02ff */
[----:B------:R-:W-:Y:S02]  /*82f0*/  IMAD R64, R241, UR5, RZ ;  /* 0x00000005f1407c24 */ /* 0x000fe4000f8e02ff */
[----:B--2---:R-:W-:Y:S02]  /*8300*/  IMAD R23, R29, UR5, RZ ;  /* 0x000000051d177c24 */ /* 0x004fe4000f8e02ff */
[----:B------:R-:W2:Y:S04]  /*8310*/  LDL.LU R29, [R1+0x64] ;  /* 0x00006400011d7983 */ /* 0x000ea80000300800 */
[----:B------:R-:W2:Y:S04]  /*8320*/  LDL.LU R17, [R1+0x60] ;  /* 0x0000600001117983 */ /* 0x000ea80000300800 */
[----:B------:R-:W2:Y:S04]  /*8330*/  LDL.LU R6, [R1+0x5c] ;  /* 0x00005c0001067983 */ /* 0x000ea80000300800 */
[----:B------:R-:W2:Y:S04]  /*8340*/  LDL.LU R7, [R1+0x58] ;  /* 0x0000580001077983 */ /* 0x000ea80000300800 */
[----:B------:R-:W2:Y:S04]  /*8350*/  LDL.LU R240, [R1+0x54] ;  /* 0x0000540001f07983 */ /* 0x000ea80000300800 */
[----:B------:R-:W2:Y:S01]  /*8360*/  LDL.LU R241, [R1+0x50] ;  /* 0x0000500001f17983 */ /* 0x000ea20000300800 */
[----:B----4-:R-:W-:-:S03]  /*8370*/  IMAD R118, R28, UR5, RZ ;  /* 0x000000051c767c24 */ /* 0x010fc6000f8e02ff */
[----:B------:R-:W4:Y:S01]  /*8380*/  LDL.LU R28, [R1+0x144] ;  /* 0x00014400011c7983 */ /* 0x000f220000300800 */
[----:B------:R-:W-:Y:S01]  /*8390*/  ISETP.GE.U32.AND P4, PT, R25, 0x7fffff0a, PT ;  /* 0x7fffff0a1900780c */ /* 0x000fe20003f86070 */
[----:B---3--:R-:W-:Y:S02]  /*83a0*/  IMAD R111, R45, UR5, RZ ;  /* 0x000000052d6f7c24 */ /* 0x008fe4000f8e02ff */
[----:B------:R-:W-:-:S10]  /*83b0*/  IMAD R117, R27, UR5, RZ ;  /* 0x000000051b757c24 */ /* 0x000fd4000f8e02ff */
[----:B------:R-:W-:Y:S01]  /*83c0*/  LDGSTS.E [R250+0x7600], desc[UR8][R190.64], !P4 ;  /* 0x07600000befa7fae */ /* 0x000fe2000e1a1008 */
[----:B------:R-:W-:-:S03]  /*83d0*/  IMAD R82, R20, UR5, RZ ;  /* 0x0000000514527c24 */ /* 0x000fc6000f8e02ff */
[----:B------:R-:W-:Y:S01]  /*83e0*/  LDGSTS.E [R250+0x7a00], desc[UR8][R184.64], !P1 ;  /* 0x07a00000b8fa7fae */ /* 0x000fe2000c9a1008 */
[----:B------:R-:W-:Y:S02]  /*83f0*/  IMAD R110, R62, UR5, RZ ;  /* 0x000000053e6e7c24 */ /* 0x000fe4000f8e02ff */
[----:B------:R-:W-:Y:S02]  /*8400*/  IMAD R89, R12, UR5, RZ ;  /* 0x000000050c597c24 */ /* 0x000fe4000f8e02ff */
[----:B------:R-:W-:Y:S02]  /*8410*/  IMAD R81, R13, UR5, RZ ;  /* 0x000000050d517c24 */ /* 0x000fe4000f8e02ff */
[----:B------:R-:W-:-:S05]  /*8420*/  IMAD.WIDE R12, R24, 0x4, R246 ;  /* 0x00000004180c7825 */ /* 0x000fca00078e02f6 */
[----:B------:R3:W-:Y:S01]  /*8430*/  STL.64 [R1+0x228], R12 ;  /* 0x0002280c01007387 */ /* 0x0007e20000100a00 */
[----:B------:R-:W-:Y:S02]  /*8440*/  IMAD R20, R16, UR5, RZ ;  /* 0x0000000510147c24 */ /* 0x000fe4000f8e02ff */
[----:B------:R-:W-:Y:S02]  /*8450*/  IMAD R116, R30, UR5, RZ ;  /* 0x000000051e747c24 */ /* 0x000fe4000f8e02ff */
[----:B---3--:R-:W-:-:S04]  /*8460*/  IMAD.WIDE R12, R128, 0x4, R246 ;  /* 0x00000004800c7825 */ /* 0x008fc800078e02f6 */
[----:B------:R-:W-:Y:S02]  /*8470*/  IMAD R109, R31, UR5, RZ ;  /* 0x000000051f6d7c24 */ /* 0x000fe4000f8e02ff */
[----:B------:R-:W-:Y:S02]  /*8480*/  IMAD R91, R34, UR5, RZ ;  /* 0x00000005225b7c24 */ /* 0x000fe4000f8e02ff */
[----:B------:R-:W-:Y:S02]  /*8490*/  IMAD R90, R63, UR5, RZ ;  /* 0x000000053f5a7c24 */ /* 0x000fe4000f8e02ff */
[----:B-1----:R-:W-:-:S04]  /*84a0*/  IMAD.WIDE R188, R92, 0x4, R246 ;  /* 0x000000045cbc7825 */ /* 0x002fc800078e02f6 */
[----:B------:R-:W-:-:S04]  /*84b0*/  IMAD.WIDE R172, R91, 0x4, R246 ;  /* 0x000000045bac7825 */ /* 0x000fc800078e02f6 */
[----:B------:R-:W-:-:S04]  /*84c0*/  IMAD.WIDE R170, R90, 0x4, R246 ;  /* 0x000000045aaa7825 */ /* 0x000fc800078e02f6 */
[----:B------:R-:W-:-:S04]  /*84d0*/  IMAD.WIDE R166, R89, 0x4, R246 ;  /* 0x0000000459a67825 */ /* 0x000fc800078e02f6 */
[----:B------:R-:W-:-:S04]  /*84e0*/  IMAD.WIDE R194, R87, 0x4, R246 ;  /* 0x0000000457c27825 */ /* 0x000fc800078e02f6 */
[----:B------:R-:W-:-:S04]  /*84f0*/  IMAD.WIDE R164, R86, 0x4, R246 ;  /* 0x0000000456a47825 */ /* 0x000fc800078e02f6 */
[----:B------:R-:W-:Y:S02]  /*8500*/  IMAD R83, R35, UR5, RZ ;  /* 0x0000000523537c24 */ /* 0x000fe4000f8e02ff */
[----:B------:R-:W-:-:S04]  /*8510*/  IMAD.WIDE R162, R85, 0x4, R246 ;  /* 0x0000000455a27825 */ /* 0x000fc800078e02f6 */
[----:B------:R-:W-:-:S04]  /*8520*/  IMAD.WIDE R144, R84, 0x4, R246 ;  /* 0x0000000454907825 */ /* 0x000fc800078e02f6 */
[----:B--2---:R-:W-:Y:S02]  /*8530*/  IMAD R25, R17, UR5, RZ ;  /* 0x0000000511197c24 */ /* 0x004fe4000f8e02ff */
[----:B------:R-:W-:Y:S02]  /*8540*/  IMAD R108, R6, UR5, RZ ;  /* 0x00000005066c7c24 */ /* 0x000fe4000f8e02ff */
[----:B------:R-:W-:Y:S02]  /*8550*/  IMAD R88, R7, UR5, RZ ;  /* 0x0000000507587c24 */ /* 0x000fe4000f8e02ff */
[----:B------:R-:W-:Y:S02]  /*8560*/  IMAD.WIDE R6, R24, 0x4, R248 ;  /* 0x0000000418067825 */ /* 0x000fe400078e02f8 */
[----:B------:R-:W1:Y:S02]  /*8570*/  LDC R24, c[0x0][0x3a0] ;  /* 0x0000e800ff187b82 */ /* 0x000e640000000800 */
[--C-:B------:R-:W-:Y:S01]  /*8580*/  IMAD.WIDE R16, R129, 0x4, R246.reuse ;  /* 0x0000000481107825 */ /* 0x100fe200078e02f6 */
[----:B------:R2:W-:Y:S04]  /*8590*/  STL.64 [R1+0x220], R6 ;  /* 0x0002200601007387 */ /* 0x0005e80000100a00 */
[----:B------:R3:W-:Y:S04]  /*85a0*/  STL.64 [R1+0x1f8], R16 ;  /* 0x0001f81001007387 */ /* 0x0007e80000100a00 */
[----:B------:R3:W-:Y:S01]  /*85b0*/  STL.64 [R1+0x1e0], R12 ;  /* 0x0001e00c01007387 */ /* 0x0007e20000100a00 */
[----:B--2---:R-:W-:-:S04]  /*85c0*/  IMAD.WIDE R6, R119, 0x4, R246 ;  /* 0x0000000477067825 */ /* 0x004fc800078e02f6 */
[--C-:B---3--:R-:W-:Y:S01]  /*85d0*/  IMAD.WIDE R16, R118, 0x4, R246.reuse ;  /* 0x0000000476107825 */ /* 0x108fe200078e02f6 */
[----:B------:R2:W-:Y:S03]  /*85e0*/  STL.64 [R1+0x1c8], R6 ;  /* 0x0001c80601007387 */ /* 0x0005e60000100a00 */
[--C-:B------:R-:W-:Y:S01]  /*85f0*/  IMAD.WIDE R12, R117, 0x4, R246.reuse ;  /* 0x00000004750c7825 */ /* 0x100fe200078e02f6 */
        /* <DEDUP_REMOVED lines=11> */
[--C-:B-1----:R-:W-:Y:S01]  /*86b0*/  IMAD.WIDE R12, R112, 0x4, R246.reuse ;  /* 0x00000004700c7825 */ /* 0x102fe200078e02f6 */
[----:B------:R1:W-:Y:S04]  /*86c0*/  STL.64 [R1+0x1d8], R16 ;  /* 0x0001d81001007387 */ /* 0x0003e80000100a00 */
[----:B------:R3:W-:Y:S01]  /*86d0*/  STL.64 [R1+0x1c0], R12 ;  /* 0x0001c00c01007387 */ /* 0x0007e20000100a00 */
[----:B--2---:R-:W-:-:S04]  /*86e0*/  IMAD.WIDE R6, R111, 0x4, R246 ;  /* 0x000000046f067825 */ /* 0x004fc800078e02f6 */
[--C-:B-1----:R-:W-:Y:S01]  /*86f0*/  IMAD.WIDE R16, R110, 0x4, R246.reuse ;  /* 0x000000046e107825 */ /* 0x102fe200078e02f6 */
[----:B------:R1:W-:Y:S03]  /*8700*/  STL.64 [R1+0x1a8], R6 ;  /* 0x0001a80601007387 */ /* 0x0003e60000100a00 */
[--C-:B---3--:R-:W-:Y:S01]  /*8710*/  IMAD.WIDE R12, R109, 0x4, R246.reuse ;  /* 0x000000046d0c7825 */ /* 0x108fe200078e02f6 */
[----:B------:R2:W-:Y:S04]  /*8720*/  STL.64 [R1+0x190], R16 ;  /* 0x0001901001007387 */ /* 0x0005e80000100a00 */
[----:B------:R3:W-:Y:S01]  /*8730*/  STL.64 [R1+0x178], R12 ;  /* 0x0001780c01007387 */ /* 0x0007e20000100a00 */
[----:B-1----:R-:W-:-:S04]  /*8740*/  IMAD.WIDE R6, R108, 0x4, R246 ;  /* 0x000000046c067825 */ /* 0x002fc800078e02f6 */
[--C-:B--2---:R-:W-:Y:S01]  /*8750*/  IMAD.WIDE R16, R107, 0x4, R246.reuse ;  /* 0x000000046b107825 */ /* 0x104fe200078e02f6 */
[----:B------:R1:W-:Y:S03]  /*8760*/  STL.64 [R1+0x158], R6 ;  /* 0x0001580601007387 */ /* 0x0003e60000100a00 */
[--C-:B---3--:R-:W-:Y:S01]  /*8770*/  IMAD.WIDE R12, R106, 0x4, R246.reuse ;  /* 0x000000046a0c7825 */ /* 0x108fe200078e02f6 */
[----:B------:R-:W-:Y:S04]  /*8780*/  STL.64 [R1+0x210], R16 ;  /* 0x0002101001007387 */ /* 0x000fe80000100a00 */
[----:B------:R-:W-:Y:S01]  /*8790*/  STL.64 [R1+0x1e8], R12 ;  /* 0x0001e80c01007387 */ /* 0x000fe20000100a00 */
[----:B-1----:R-:W-:-:S05]  /*87a0*/  IMAD.WIDE R6, R93, 0x4, R246 ;  /* 0x000000045d067825 */ /* 0x002fca00078e02f6 */
[----:B------:R-:W-:Y:S01]  /*87b0*/  STL.64 [R1+0x1d0], R6 ;  /* 0x0001d00601007387 */ /* 0x000fe20000100a00 */
[----:B------:R-:W-:-:S03]  /*87c0*/  IMAD.WIDE R160, R88, 0x4, R246 ;  /* 0x0000000458a07825 */ /* 0x000fc600078e02f6 */
[----:B------:R-:W-:Y:S04]  /*87d0*/  STL.64 [R1+0x1b8], R188 ;  /* 0x0001b8bc01007387 */ /* 0x000fe80000100a00 */
[----:B------:R-:W-:Y:S04]  /*87e0*/  STL.64 [R1+0xcb0], R188 ;  /* 0x000cb0bc01007387 */ /* 0x000fe80000100a00 */
[----:B------:R-:W-:Y:S04]  /*87f0*/  STL.64 [R1+0x1a0], R172 ;  /* 0x0001a0ac01007387 */ /* 0x000fe80000100a00 */
[----:B------:R-:W-:Y:S04]  /*8800*/  STL.64 [R1+0xcb8], R172 ;  /* 0x000cb8ac01007387 */ /* 0x000fe80000100a00 */
[----:B------:R-:W-:Y:S04]  /*8810*/  STL.64 [R1+0x188], R170 ;  /* 0x000188aa01007387 */ /* 0x000fe80000100a00 */
[----:B------:R1:W-:Y:S04]  /*8820*/  STL.64 [R1+0xcc0], R170 ;  /* 0x000cc0aa01007387 */ /* 0x0003e80000100a00 */
[----:B------:R-:W-:Y:S04]  /*8830*/  STL.64 [R1+0x170], R166 ;  /* 0x000170a601007387 */ /* 0x000fe80000100a00 */
[----:B------:R-:W-:Y:S04]  /*8840*/  STL.64 [R1+0xcc8], R166 ;  /* 0x000cc8a601007387 */ /* 0x000fe80000100a00 */
[----:B------:R-:W-:Y:S01]  /*8850*/  STL.64 [R1+0x150], R160 ;  /* 0x000150a001007387 */ /* 0x000fe20000100a00 */
[--C-:B------:R-:W-:Y:S01]  /*8860*/  IMAD.WIDE R142, R83, 0x4, R246.reuse ;  /* 0x00000004538e7825 */ /* 0x100fe200078e02f6 */
[----:B-1----:R-:W1:Y:S02]  /*8870*/  LDC R171, c[0x0][0x3a0] ;  /* 0x0000e800ffab7b82 */ /* 0x002e640000000800 */
[----:B------:R-:W-:Y:S04]  /*8880*/  STL.64 [R1+0xcd0], R160 ;  /* 0x000cd0a001007387 */ /* 0x000fe80000100a00 */
[----:B------:R-:W-:Y:S01]  /*8890*/  STL.64 [R1+0x208], R194 ;  /* 0x000208c201007387 */ /* 0x000fe20000100a00 */
[----:B------:R-:W-:Y:S01]  /*88a0*/  IMAD R80, R240, UR5, RZ ;  /* 0x00000005f0507c24 */ /* 0x000fe2000f8e02ff */
[----:B------:R-:W2:Y:S02]  /*88b0*/  LDC R170, c[0x0][0x3a0] ;  /* 0x0000e800ffaa7b82 */ /* 0x000ea40000000800 */
[----:B------:R-:W-:Y:S01]  /*88c0*/  STL.64 [R1+0xcd8], R194 ;  /* 0x000cd8c201007387 */ /* 0x000fe20000100a00 */
[----:B------:R-:W-:-:S03]  /*88d0*/  IMAD.WIDE R138, R82, 0x4, R246 ;  /* 0x00000004528a7825 */ /* 0x000fc600078e02f6 */
[----:B------:R-:W-:Y:S04]  /*88e0*/  STL.64 [R1+0x2a8], R164 ;  /* 0x0002a8a401007387 */ /* 0x000fe80000100a00 */
        /* <DEDUP_REMOVED lines=13> */
[----:B------:R-:W-:-:S03]  /*89c0*/  IMAD R61, R43, UR5, RZ ;  /* 0x000000052b3d7c24 */ /* 0x000fc6000f8e02ff */
[----:B------:R-:W-:Y:S01]  /*89d0*/  STL.64 [R1+0x280], R132 ;  /* 0x0002808401007387 */ /* 0x000fe20000100a00 */
[----:B------:R-:W-:-:S03]  /*89e0*/  IMAD.WIDE R154, R65, 0x4, R246 ;  /* 0x00000004419a7825 */ /* 0x000fc600078e02f6 */
        /* <DEDUP_REMOVED lines=61> */
[----:B------:R3:W-:Y:S01]  /*8dc0*/  STL.64 [R1+0xd90], R66 ;  /* 0x000d904201007387 */ /* 0x0007e20000100a00 */
[----:B------:R-:W-:Y:S02]  /*8dd0*/  IMAD R19, R19, UR5, RZ ;  /* 0x0000000513137c24 */ /* 0x000fe4000f8e02ff */
[--C-:B------:R-:W-:Y:S01]  /*8de0*/  IMAD.WIDE R46, R22, 0x4, R246.reuse ;  /* 0x00000004162e7825 */ /* 0x100fe200078e02f6 */
[----:B------:R-:W-:Y:S03]  /*8df0*/  STL.64 [R1+0x440], R70 ;  /* 0x0004404601007387 */ /* 0x000fe60000100a00 */
[--C-:B------:R-:W-:Y:S01]  /*8e00*/  IMAD.WIDE R48, R21, 0x4, R246.reuse ;  /* 0x0000000415307825 */ /* 0x100fe200078e02f6 */
[----:B------:R-:W-:Y:S03]  /*8e10*/  STL.64 [R1+0xd98], R70 ;  /* 0x000d984601007387 */ /* 0x000fe60000100a00 */
[--C-:B------:R-:W-:Y:S01]  /*8e20*/  IMAD.WIDE R38, R20, 0x4, R246.reuse ;  /* 0x0000000414267825 */ /* 0x100fe200078e02f6 */
[----:B------:R-:W-:Y:S01]  /*8e30*/  STL.64 [R1+0x460], R68 ;  /* 0x0004604401007387 */ /* 0x000fe20000100a00 */
[----:B---3--:R-:W3:Y:S02]  /*8e40*/  LDC R66, c[0x0][0x3a0] ;  /* 0x0000e800ff427b82 */ /* 0x008ee40000000800 */
[----:B------:R-:W-:Y:S01]  /*8e50*/  IMAD R14, R14, UR5, RZ ;  /* 0x000000050e0e7c24 */ /* 0x000fe2000f8e02ff */
[----:B------:R1:W-:Y:S01]  /*8e60*/  STL.64 [R1+0xda0], R68 ;  /* 0x000da04401007387 */ /* 0x0003e20000100a00 */
[----:B------:R-:W-:-:S03]  /*8e70*/  IMAD.WIDE R36, R251, 0x4, R246 ;  /* 0x00000004fb247825 */ /* 0x000fc600078e02f6 */
[----:B------:R-:W-:Y:S01]  /*8e80*/  STL.64 [R1+0x480], R52 ;  /* 0x0004803401007387 */ /* 0x000fe20000100a00 */
[----:B------:R-:W-:Y:S01]  /*8e90*/  IMAD R11, R11, UR5, RZ ;  /* 0x000000050b0b7c24 */ /* 0x000fe2000f8e02ff */
[----:B------:R-:W2:Y:S01]  /*8ea0*/  LDC R67, c[0x0][0x3a0] ;  /* 0x0000e800ff437b82 */ /* 0x000ea20000000800 */
[--C-:B------:R-:W-:Y:S01]  /*8eb0*/  IMAD.WIDE R34, R19, 0x4, R246.reuse ;  /* 0x0000000413227825 */ /* 0x100fe200078e02f6 */
[----:B------:R-:W-:Y:S03]  /*8ec0*/  STL.64 [R1+0x4e8], R50 ;  /* 0x0004e83201007387 */ /* 0x000fe60000100a00 */
[----:B------:R-:W-:Y:S01]  /*8ed0*/  IMAD R10, R10, UR5, RZ ;  /* 0x000000050a0a7c24 */ /* 0x000fe2000f8e02ff */
[----:B------:R-:W-:Y:S01]  /*8ee0*/  STL.64 [R1+0x4f8], R46 ;  /* 0x0004f82e01007387 */ /* 0x000fe20000100a00 */
[----:B------:R-:W-:Y:S01]  /*8ef0*/  IMAD.WIDE R26, R18, 0x4, R246 ;  /* 0x00000004121a7825 */ /* 0x000fe200078e02f6 */
[----:B-1----:R-:W1:Y:S02]  /*8f00*/  LDC R68, c[0x0][0x3a0] ;  /* 0x0000e800ff447b82 */ /* 0x002e640000000800 */
[----:B------:R-:W-:Y:S01]  /*8f10*/  STL.64 [R1+0x550], R48 ;  /* 0x0005503001007387 */ /* 0x000fe20000100a00 */
[----:B------:R-:W-:-:S02]  /*8f20*/  IMAD R29, R29, UR5, RZ ;  /* 0x000000051d1d7c24 */ /* 0x000fc4000f8e02ff */
[--C-:B------:R-:W-:Y:S01]  /*8f30*/  IMAD.WIDE R62, R15, 0x4, R246.reuse ;  /* 0x000000040f3e7825 */ /* 0x100fe200078e02f6 */
[----:B------:R-:W-:Y:S02]  /*8f40*/  STL.64 [R1+0x540], R38 ;  /* 0x0005402601007387 */ /* 0x000fe40000100a00 */
[----:B------:R-:W1:Y:S01]  /*8f50*/  LDC R69, c[0x0][0x3a0] ;  /* 0x0000e800ff457b82 */ /* 0x000e620000000800 */
[--C-:B------:R-:W-:Y:S01]  /*8f60*/  IMAD.WIDE R32, R14, 0x4, R246.reuse ;  /* 0x000000040e207825 */ /* 0x100fe200078e02f6 */
[----:B------:R-:W-:Y:S03]  /*8f70*/  STL.64 [R1+0x538], R36 ;  /* 0x0005382401007387 */ /* 0x000fe60000100a00 */
[----:B----4-:R-:W-:Y:S01]  /*8f80*/  IMAD R28, R28, UR5, RZ ;  /* 0x000000051c1c7c24 */ /* 0x010fe2000f8e02ff */
[----:B------:R-:W-:Y:S01]  /*8f90*/  STL.64 [R1+0x568], R34 ;  /* 0x0005682201007387 */ /* 0x000fe20000100a00 */
[----:B------:R-:W-:-:S03]  /*8fa0*/  IMAD.WIDE R30, R11, 0x4, R246 ;  /* 0x000000040b1e7825 */ /* 0x000fc600078e02f6 */
[----:B------:R-:W-:Y:S01]  /*8fb0*/  STL.64 [R1+0x578], R26 ;  /* 0x0005781a01007387 */ /* 0x000fe20000100a00 */
[----:B------:R-:W-:-:S03]  /*8fc0*/  IMAD.WIDE R12, R10, 0x4, R246 ;  /* 0x000000040a0c7825 */ /* 0x000fc600078e02f6 */
[----:B------:R-:W-:Y:S01]  /*8fd0*/  STL.64 [R1+0x588], R62 ;  /* 0x0005883e01007387 */ /* 0x000fe20000100a00 */
[----:B------:R-:W-:-:S03]  /*8fe0*/  IMAD.WIDE R6, R29, 0x4, R246 ;  /* 0x000000041d067825 */ /* 0x000fc600078e02f6 */
[----:B------:R-:W-:Y:S01]  /*8ff0*/  STL.64 [R1+0x598], R32 ;  /* 0x0005982001007387 */ /* 0x000fe20000100a00 */
[----:B------:R-:W-:-:S03]  /*9000*/  IMAD.WIDE R160, R129, 0x4, R248 ;  /* 0x0000000481a07825 */ /* 0x000fc600078e02f8 */
[----:B------:R-:W-:Y:S01]  /*9010*/  STL.64 [R1+0x5a8], R30 ;  /* 0x0005a81e01007387 */ /* 0x000fe20000100a00 */
[----:B------:R-:W-:Y:S02]  /*9020*/  IMAD.WIDE R16, R28, 0x4, R246 ;  /* 0x000000041c107825 */ /* 0x000fe400078e02f6 */
[----:B------:R-:W4:Y:S01]  /*9030*/  LDC R247, c[0x0][0x3a0] ;  /* 0x0000e800fff77b82 */ /* 0x000f220000000800 */
[----:B------:R-:W-:Y:S01]  /*9040*/  STL.64 [R1+0x5c0], R12 ;  /* 0x0005c00c01007387 */ /* 0x000fe20000100a00 */
[----:B------:R-:W-:-:S03]  /*9050*/  IMAD.WIDE R188, R128, 0x4, R248 ;  /* 0x0000000480bc7825 */ /* 0x000fc600078e02f8 */
[----:B------:R-:W-:Y:S01]  /*9060*/  STL.64 [R1+0x5d0], R6 ;  /* 0x0005d00601007387 */ /* 0x000fe20000100a00 */
[----:B------:R-:W-:-:S03]  /*9070*/  IMAD.WIDE R70, R119, 0x4, R248 ;  /* 0x0000000477467825 */ /* 0x000fc600078e02f8 */
[----:B------:R1:W-:Y:S01]  /*9080*/  STL.64 [R1+0x138], R160 ;  /* 0x000138a001007387 */ /* 0x0003e20000100a00 */
[----:B------:R-:W-:-:S03]  /*9090*/  IMAD.WIDE R72, R118, 0x4, R248 ;  /* 0x0000000476487825 */ /* 0x000fc600078e02f8 */
[----:B------:R-:W-:Y:S01]  /*90a0*/  STL.64 [R1+0x6b8], R16 ;  /* 0x0006b81001007387 */ /* 0x000fe20000100a00 */
[----:B------:R-:W-:-:S03]  /*90b0*/  IMAD.WIDE R78, R117, 0x4, R248 ;  /* 0x00000004754e7825 */ /* 0x000fc600078e02f8 */
[----:B------:R1:W-:Y:S01]  /*90c0*/  STL.64 [R1+0x120], R188 ;  /* 0x000120bc01007387 */ /* 0x0003e20000100a00 */
        /* <DEDUP_REMOVED lines=82> */
[--C-:B------:R-:W-:Y:S02]  /*95f0*/  IMAD.WIDE R64, R252, 0x4, R248.reuse ;  /* 0x00000004fc407825 */ /* 0x100fe400078e02f8 */
[----:B------:R-:W1:Y:S01]  /*9600*/  LDC R252, c[0x0][0x3a0] ;  /* 0x0000e800fffc7b82 */ /* 0x000e620000000800 */
        /* <DEDUP_REMOVED lines=15> */
[----:B------:R-:W-:Y:S02]  /*9700*/  IMAD.WIDE R44, R251, 0x4, R248 ;  /* 0x00000004fb2c7825 */ /* 0x000fe400078e02f8 */
[----:B------:R-:W1:Y:S01]  /*9710*/  LDC R251, c[0x0][0x3a0] ;  /* 0x0000e800fffb7b82 */ /* 0x000e620000000800 */
[----:B------:R1:W-:Y:S04]  /*9720*/  STL.64 [R1+0x4f0], R56 ;  /* 0x0004f03801007387 */ /* 0x0003e80000100a00 */
[----:B------:R1:W-:Y:S04]  /*9730*/  STL.64 [R1+0x510], R40 ;  /* 0x0005102801007387 */ /* 0x0003e80000100a00 */
[----:B------:R1:W-:Y:S04]  /*9740*/  STL.64 [R1+0x508], R74 ;  /* 0x0005084a01007387 */ /* 0x0003e80000100a00 */
[----:B------:R1:W-:Y:S04]  /*9750*/  STL.64 [R1+0x500], R44 ;  /* 0x0005002c01007387 */ /* 0x0003e80000100a00 */
[----:B------:R-:W3:Y:S01]  /*9760*/  LDL.64 R164, [R1+0x10] ;  /* 0x0000100001a47983 */ /* 0x000ee20000100a00 */
[----:B------:R-:W1:Y:S01]  /*9770*/  S2R R125, SR_TID.X ;  /* 0x00000000007d7919 */ /* 0x000e620000002100 */
[----:B------:R-:W-:-:S05]  /*9780*/  VIADD R24, R24, 0xffffff81 ;  /* 0xffffff8118187836 */ /* 0x000fca0000000000 */
[----:B------:R-:W-:Y:S02]  /*9790*/  ISETP.GE.U32.AND P4, PT, R24, 0x7fffff02, PT ;  /* 0x7fffff021800780c */ /* 0x000fe40003f86070 */
[----:B------:R-:W2:Y:S01]  /*97a0*/  LDC R24, c[0x0][0x3a0] ;  /* 0x0000e800ff187b82 */ /* 0x000ea20000000800 */
[----:B------:R-:W-:-:S04]  /*97b0*/  IMAD.WIDE R42, R19, 0x4, R248 ;  /* 0x00000004132a7825 */ /* 0x000fc800078e02f8 */
[--C-:B------:R-:W-:Y:S01]  /*97c0*/  IMAD.WIDE R22, R18, 0x4, R248.reuse ;  /* 0x0000000412167825 */ /* 0x100fe200078e02f8 */
[----:B------:R1:W-:Y:S03]  /*97d0*/  STL.64 [R1+0x560], R42 ;  /* 0x0005602a01007387 */ /* 0x0003e60000100a00 */
[--C-:B------:R-:W-:Y:S01]  /*97e0*/  IMAD.WIDE R20, R15, 0x4, R248.reuse ;  /* 0x000000040f147825 */ /* 0x100fe200078e02f8 */
[----:B------:R1:W-:Y:S03]  /*97f0*/  STL.64 [R1+0x570], R22 ;  /* 0x0005701601007387 */ /* 0x0003e60000100a00 */
[--C-:B------:R-:W-:Y:S01]  /*9800*/  IMAD.WIDE R18, R14, 0x4, R248.reuse ;  /* 0x000000040e127825 */ /* 0x100fe200078e02f8 */
[----:B------:R2:W-:Y:S03]  /*9810*/  STL.64 [R1+0x580], R20 ;  /* 0x0005801401007387 */ /* 0x0005e60000100a00 */
[----:B------:R-:W-:-:S04]  /*9820*/  IMAD.WIDE R14, R11, 0x4, R248 ;  /* 0x000000040b0e7825 */ /* 0x000fc800078e02f8 */
[----:B------:R-:W-:Y:S01]  /*9830*/  VIADD R25, R171, 0xffffffe8 ;  /* 0xffffffe8ab197836 */ /* 0x000fe20000000000 */
[----:B------:R-:W-:Y:S01]  /*9840*/  LDGSTS.E [R250+0x7e00], desc[UR8][R222.64], !P4 ;  /* 0x07e00000defa7fae */ /* 0x000fe2000e1a1008 */
[--C-:B------:R-:W-:Y:S01]  /*9850*/  IMAD.WIDE R10, R10, 0x4, R248.reuse ;  /* 0x000000040a0a7825 */ /* 0x100fe200078e02f8 */
[----:B------:R-:W3:Y:S01]  /*9860*/  LDC R171, c[0x0][0x3a0] ;  /* 0x0000e800ffab7b82 */ /* 0x000ee20000000800 */
[----:B-1----:R-:W-:Y:S02]  /*9870*/  LOP3.LUT R168, R125, 0x3f, RZ, 0xc0, !PT ;  /* 0x0000003f7da87812 */ /* 0x002fe400078ec0ff */
[----:B------:R-:W-:Y:S01]  /*9880*/  IMAD.WIDE R240, R29, 0x4, R248 ;  /* 0x000000041df07825 */ /* 0x000fe200078e02f8 */
[----:B------:R1:W-:Y:S01]  /*9890*/  STL.64 [R1+0x590], R18 ;  /* 0x0005901201007387 */ /* 0x0003e20000100a00 */
[----:B------:R-:W-:Y:S02]  /*98a0*/  SHF.L.U32 R169, R168, 0x2, RZ ;  /* 0x00000002a8a97819 */ /* 0x000fe400000006ff */
[----:B--2---:R-:W-:Y:S01]  /*98b0*/  VIADD R24, R24, 0xfffffff0 ;  /* 0xfffffff018187836 */ /* 0x004fe20000000000 */
[----:B------:R2:W-:Y:S04]  /*98c0*/  STL.64 [R1+0x5a0], R14 ;  /* 0x0005a00e01007387 */ /* 0x0005e80000100a00 */
[----:B------:R1:W-:Y:S01]  /*98d0*/  STL.64 [R1+0x5b8], R10 ;  /* 0x0005b80a01007387 */ /* 0x0003e20000100a00 */
[----:B------:R-:W-:-:S03]  /*98e0*/  ISETP.GE.U32.AND P1, PT, R24, 0x7fffff71, PT ;  /* 0x7fffff711800780c */ /* 0x000fc60003f26070 */
[----:B------:R1:W-:Y:S01]  /*98f0*/  STL.64 [R1+0x5c8], R240 ;  /* 0x0005c8f001007387 */ /* 0x0003e20000100a00 */
[----:B------:R-:W-:-:S03]  /*9900*/  LOP3.LUT R24, R169, 0x60, RZ, 0x3c, !PT ;  /* 0x00000060a9187812 */ /* 0x000fc600078e3cff */
[----:B------:R-:W2:Y:S02]  /*9910*/  LDL.64 R120, [R1+0x48] ;  /* 0x0000480001787983 */ /* 0x000ea40000100a00 */
[----:B------:R-:W-:Y:S02]  /*9920*/  VIADD R24, R24, UR4 ;  /* 0x0000000418187c36 */ /* 0x000fe40008000000 */
[----:B------:R-:W2:Y:S04]  /*9930*/  LDL.64 R138, [R1+0x40] ;  /* 0x00004000018a7983 */ /* 0x000ea80000100a00 */
[----:B------:R-:W2:Y:S01]  /*9940*/  LDL.64 R144, [R1+0x38] ;  /* 0x0000380001907983 */ /* 0x000ea20000100a00 */
[----:B------:R-:W-:Y:S02]  /*9950*/  VIADD R246, R170, 0xffffffec ;  /* 0xffffffecaaf67836 */ /* 0x000fe40000000000 */
[----:B------:R-:W-:-:S02]  /*9960*/  IMAD.WIDE R28, R28, 0x4, R248 ;  /* 0x000000041c1c7825 */ /* 0x000fc400078e02f8 */
[----:B------:R-:W1:Y:S01]  /*9970*/  LDC R248, c[0x0][0x3a0] ;  /* 0x0000e800fff87b82 */ /* 0x000e620000000800 */
[----:B------:R-:W-:-:S07]  /*9980*/  ISETP.GE.U32.AND P4, PT, R246, 0x7fffff6d, PT ;  /* 0x7fffff6df600780c */ /* 0x000fce0003f86070 */
[----:B------:R-:W3:Y:S01]  /*9990*/  LDC R249, c[0x0][0x3a0] ;  /* 0x0000e800fff97b82 */ /* 0x000ee20000000800 */
[----:B-1----:R-:W-:-:S07]  /*99a0*/  IADD3 R246, PT, PT, R248, -0x20, RZ ;  /* 0xffffffe0f8f67810 */ /* 0x002fce0007ffe0ff */
[----:B------:R-:W1:Y:S01]  /*99b0*/  LDC R248, c[0x0][0x3a0] ;  /* 0x0000e800fff87b82 */ /* 0x000e620000000800 */
[----:B---3--:R-:W-:Y:S01]  /*99c0*/  LDGSTS.E [R24+0x300], desc[UR8][R164.64], !P3 ;  /* 0x00300000a4187fae */ /* 0x008fe2000d9a1008 */
[----:B------:R-:W-:Y:S01]  /*99d0*/  ISETP.GE.U32.AND P3, PT, R25, 0x7fffff69, PT ;  /* 0x7fffff691900780c */ /* 0x000fe20003f66070 */
[----:B------:R-:W-:Y:S02]  /*99e0*/  VIADD R25, R171, 0xffffffe4 ;  /* 0xffffffe4ab197836 */ /* 0x000fe40000000000 */
[----:B------:R-:W3:Y:S04]  /*99f0*/  LDL.64 R170, [R1+0x28] ;  /* 0x0000280001aa7983 */ /* 0x000ee80000100a00 */
[----:B------:R-:W-:Y:S04]  /*9a00*/  LDGSTS.E [R24+0x700], desc[UR8][R186.64], !P0 ;  /* 0x00700000ba187fae */ /* 0x000fe8000c1a1008 */
[----:B------:R-:W3:Y:S01]  /*9a10*/  LDL.64 R164, [R1+0x30] ;  /* 0x0000300001a47983 */ /* 0x000ee20000100a00 */
[----:B------:R-:W-:Y:S01]  /*9a20*/  ISETP.GE.U32.AND P0, PT, R25, 0x7fffff65, PT ;  /* 0x7fffff651900780c */ /* 0x000fe20003f06070 */
[----:B------:R-:W-:-:S02]  /*9a30*/  VIADD R25, R251, 0xffffffdc ;  /* 0xffffffdcfb197836 */ /* 0x000fc40000000000 */
[----:B------:R-:W-:Y:S01]  /*9a40*/  LDGSTS.E [R24+0xb00], desc[UR8][R202.64], !P5 ;  /* 0x00b00000ca187fae */ /* 0x000fe2000e9a1008 */
[----:B------:R-:W1:Y:S03]  /*9a50*/  LDC R251, c[0x0][0x3a0] ;  /* 0x0000e800fffb7b82 */ /* 0x000e660000000800 */
[----:B------:R-:W-:Y:S01]  /*9a60*/  LDGSTS.E [R24+0xf00], desc[UR8][R192.64], !P1 ;  /* 0x00f00000c0187fae */ /* 0x000fe2000c9a1008 */
[----:B------:R-:W-:Y:S01]  /*9a70*/  ISETP.GE.U32.AND P1, PT, R25, 0x7fffff5d, PT ;  /* 0x7fffff5d1900780c */ /* 0x000fe20003f26070 */
[----:B------:R-:W-:Y:S02]  /*9a80*/  VIADD R25, R252, 0xffffffd4 ;  /* 0xffffffd4fc197836 */ /* 0x000fe40000000000 */
[----:B------:R-:W-:Y:S01]  /*9a90*/  LDGSTS.E [R24+0x1300], desc[UR8][R204.64], !P4 ;  /* 0x01300000cc187fae */ /* 0x000fe2000e1a1008 */
[----:B------:R-:W-:Y:S01]  /*9aa0*/  ISETP.GE.U32.AND P5, PT, R246, 0x7fffff61, PT ;  /* 0x7fffff61f600780c */ /* 0x000fe20003fa6070 */
[----:B------:R-:W1:Y:S02]  /*9ab0*/  LDC R252, c[0x0][0x3a0] ;  /* 0x0000e800fffc7b82 */ /* 0x000e640000000800 */
[----:B------:R-:W-:Y:S01]  /*9ac0*/  LDGSTS.E [R24+0x1700], desc[UR8][R196.64], !P3 ;  /* 0x01700000c4187fae */ /* 0x000fe2000d9a1008 */
[----:B------:R-:W-:Y:S01]  /*9ad0*/  ISETP.GE.U32.AND P3, PT, R25, 0x7fffff55, PT ;  /* 0x7fffff551900780c */ /* 0x000fe20003f66070 */
[----:B----4-:R-:W-:-:S02]  /*9ae0*/  VIADD R25, R247, 0xffffffd0 ;  /* 0xffffffd0f7197836 */ /* 0x010fc40000000000 */
[----:B------:R-:W-:Y:S01]  /*9af0*/  VIADD R246, R249, 0xffffffd8 ;  /* 0xffffffd8f9f67836 */ /* 0x000fe20000000000 */
[----:B------:R-:W-:Y:S01]  /*9b00*/  LDGSTS.E [R24+0x1b00], desc[UR8][R232.64], !P0 ;  /* 0x01b00000e8187fae */ /* 0x000fe2000c1a1008 */
[----:B------:R-:W4:Y:S03]  /*9b10*/  LDC R247, c[0x0][0x3a0] ;  /* 0x0000e800fff77b82 */ /* 0x000f260000000800 */
[----:B------:R-:W-:Y:S01]  /*9b20*/  ISETP.GE.U32.AND P4, PT, R246, 0x7fffff59, PT ;  /* 0x7fffff59f600780c */ /* 0x000fe20003f86070 */
[----:B------:R-:W-:Y:S01]  /*9b30*/  LDGSTS.E [R24+0x1f00], desc[UR8][R198.64], !P5 ;  /* 0x01f00000c6187fae */ /* 0x000fe2000e9a1008 */
[----:B------:R-:W-:Y:S01]  /*9b40*/  ISETP.GE.U32.AND P0, PT, R25, 0x7fffff51, PT ;  /* 0x7fffff511900780c */ /* 0x000fe20003f06070 */
[----:B------:R-:W-:Y:S02]  /*9b50*/  VIADD R25, R68, 0xffffffc8 ;  /* 0xffffffc844197836 */ /* 0x000fe40000000000 */
[----:B------:R-:W-:Y:S01]  /*9b60*/  LDGSTS.E [R24+0x2300], desc[UR8][R200.64], !P1 ;  /* 0x02300000c8187fae */ /* 0x000fe2000c9a1008 */
[----:B------:R-:W1:Y:S02]  /*9b70*/  LDC R249, c[0x0][0x3a0] ;  /* 0x0000e800fff97b82 */ /* 0x000e640000000800 */
[----:B------:R-:W-:Y:S01]  /*9b80*/  ISETP.GE.U32.AND P1, PT, R25, 0x7fffff49, PT ;  /* 0x7fffff491900780c */ /* 0x000fe20003f26070 */
[----:B------:R-:W-:Y:S01]  /*9b90*/  VIADD R25, R66, 0xffffffc0 ;  /* 0xffffffc042197836 */ /* 0x000fe20000000000 */
[----:B------:R-:W-:-:S03]  /*9ba0*/  IADD3 R246, PT, PT, R69, -0x34, RZ ;  /* 0xffffffcc45f67810 */ /* 0x000fc60007ffe0ff */
[----:B------:R-:W-:Y:S01]  /*9bb0*/  LDGSTS.E [R24+0x2700], desc[UR8][R216.64], !P4 ;  /* 0x02700000d8187fae */ /* 0x000fe2000e1a1008 */
[----:B------:R-:W2:Y:S03]  /*9bc0*/  LDC R68, c[0x0][0x3a0] ;  /* 0x0000e800ff447b82 */ /* 0x000ea60000000800 */
[----:B------:R-:W-:Y:S01]  /*9bd0*/  LDGSTS.E [R24+0x2b00], desc[UR8][R206.64], !P3 ;  /* 0x02b00000ce187fae */ /* 0x000fe2000d9a1008 */
[----:B------:R-:W-:Y:S01]  /*9be0*/  ISETP.GE.U32.AND P3, PT, R25, 0x7fffff41, PT ;  /* 0x7fffff411900780c */ /* 0x000fe20003f66070 */
[----:B----4-:R-:W-:Y:S01]  /*9bf0*/  VIADD R25, R247, 0xffffffbc ;  /* 0xffffffbcf7197836 */ /* 0x010fe20000000000 */
[----:B------:R-:W-:Y:S02]  /*9c00*/  ISETP.GE.U32.AND P5, PT, R246, 0x7fffff4d, PT ;  /* 0x7fffff4df600780c */ /* 0x000fe40003fa6070 */
[----:B------:R-:W4:Y:S01]  /*9c10*/  LDC R247, c[0x0][0x3a0] ;  /* 0x0000e800fff77b82 */ /* 0x000f220000000800 */
[----:B------:R-:W-:Y:S01]  /*9c20*/  VIADD R246, R67, 0xffffffc4 ;  /* 0xffffffc443f67836 */ /* 0x000fe20000000000 */
[----:B------:R-:W-:Y:S01]  /*9c30*/  LDGSTS.E [R24+0x2f00], desc[UR8][R218.64], !P0 ;  /* 0x02f00000da187fae */ /* 0x000fe2000c1a1008 */
[----:B------:R-:W-:-:S03]  /*9c40*/  ISETP.GE.U32.AND P0, PT, R25, 0x7fffff3d, PT ;  /* 0x7fffff3d1900780c */ /* 0x000fc60003f06070 */
[----:B------:R-:W-:Y:S02]  /*9c50*/  ISETP.GE.U32.AND P4, PT, R246, 0x7fffff45, PT ;  /* 0x7fffff45f600780c */ /* 0x000fe40003f86070 */
[----:B------:R-:W2:Y:S01]  /*9c60*/  LDC R69, c[0x0][0x3a0] ;  /* 0x0000e800ff457b82 */ /* 0x000ea20000000800 */
[----:B-1----:R-:W-:Y:S01]  /*9c70*/  VIADD R25, R252, 0xffffffb4 ;  /* 0xffffffb4fc197836 */ /* 0x002fe20000000000 */
[----:B------:R-:W-:Y:S01]  /*9c80*/  IADD3 R246, PT, PT, R249, -0x48, RZ ;  /* 0xffffffb8f9f67810 */ /* 0x000fe20007ffe0ff */
[----:B------:R-:W-:Y:S05]  /*9c90*/  LDGSTS.E [R24+0x3300], desc[UR8][R210.64], !P5 ;  /* 0x03300000d2187fae */ /* 0x000fea000e9a1008 */
[----:B------:R-:W1:Y:S01]  /*9ca0*/  LDC R66, c[0x0][0x3a0] ;  /* 0x0000e800ff427b82 */ /* 0x000e620000000800 */
[----:B------:R-:W-:Y:S01]  /*9cb0*/  LDGSTS.E [R24+0x3700], desc[UR8][R242.64], !P1 ;  /* 0x03700000f2187fae */ /* 0x000fe2000c9a1008 */
[----:B------:R-:W-:Y:S01]  /*9cc0*/  ISETP.GE.U32.AND P1, PT, R25, 0x7fffff35, PT ;  /* 0x7fffff351900780c */ /* 0x000fe20003f26070 */
[----:B------:R-:W-:Y:S01]  /*9cd0*/  VIADD R25, R251, 0xffffffac ;  /* 0xffffffacfb197836 */ /* 0x000fe20000000000 */
[----:B------:R-:W-:Y:S01]  /*9ce0*/  ISETP.GE.U32.AND P5, PT, R246, 0x7fffff39, PT ;  /* 0x7fffff39f600780c */ /* 0x000fe20003fa6070 */
[----:B------:R-:W-:Y:S03]  /*9cf0*/  LDGSTS.E [R24+0x3b00], desc[UR8][R212.64], !P4 ;  /* 0x03b00000d4187fae */ /* 0x000fe6000e1a1008 */
[----:B------:R-:W1:Y:S01]  /*9d00*/  LDC R67, c[0x0][0x3a0] ;  /* 0x0000e800ff437b82 */ /* 0x000e620000000800 */
[----:B------:R-:W-:Y:S01]  /*9d10*/  LDGSTS.E [R24+0x3f00], desc[UR8][R214.64], !P3 ;  /* 0x03f00000d6187fae */ /* 0x000fe2000d9a1008 */
[----:B------:R-:W-:Y:S01]  /*9d20*/  ISETP.GE.U32.AND P3, PT, R25, 0x7fffff2d, PT ;  /* 0x7fffff2d1900780c */ /* 0x000fe20003f66070 */
[----:B----4-:R-:W-:-:S05]  /*9d30*/  VIADD R25, R247, 0xffffffa8 ;  /* 0xffffffa8f7197836 */ /* 0x010fca0000000000 */
[----:B------:R-:W4:Y:S01]  /*9d40*/  LDC R251, c[0x0][0x3a0] ;  /* 0x0000e800fffb7b82 */ /* 0x000f220000000800 */
[----:B------:R-:W-:Y:S01]  /*9d50*/  VIADD R246, R248, 0xffffffb0 ;  /* 0xffffffb0f8f67836 */ /* 0x000fe20000000000 */
[----:B------:R-:W-:Y:S01]  /*9d60*/  LDGSTS.E [R24+0x4300], desc[UR8][R230.64], !P0 ;  /* 0x04300000e6187fae */ /* 0x000fe2000c1a1008 */
[----:B------:R-:W-:-:S05]  /*9d70*/  ISETP.GE.U32.AND P0, PT, R25, 0x7fffff29, PT ;  /* 0x7fffff291900780c */ /* 0x000fca0003f06070 */
[----:B------:R-:W4:Y:S01]  /*9d80*/  LDC R249, c[0x0][0x3a0] ;  /* 0x0000e800fff97b82 */ /* 0x000f220000000800 */
[----:B--2---:R-:W-:Y:S01]  /*9d90*/  VIADD R25, R68, 0xffffffa0 ;  /* 0xffffffa044197836 */ /* 0x004fe20000000000 */
[----:B------:R-:W-:Y:S01]  /*9da0*/  ISETP.GE.U32.AND P4, PT, R246, 0x7fffff31, PT ;  /* 0x7fffff31f600780c */ /* 0x000fe20003f86070 */
[----:B------:R-:W-:Y:S01]  /*9db0*/  LDGSTS.E [R24+0x4700], desc[UR8][R220.64], !P5 ;  /* 0x04700000dc187fae */ /* 0x000fe2000e9a1008 */
[----:B------:R-:W-:-:S03]  /*9dc0*/  IADD3 R246, PT, PT, R69, -0x5c, RZ ;  /* 0xffffffa445f67810 */ /* 0x000fc60007ffe0ff */
[----:B------:R-:W-:Y:S01]  /*9dd0*/  LDGSTS.E [R24+0x4b00], desc[UR8][R236.64], !P1 ;  /* 0x04b00000ec187fae */ /* 0x000fe2000c9a1008 */
[----:B------:R-:W2:Y:S01]  /*9de0*/  LDC R252, c[0x0][0x3a0] ;  /* 0x0000e800fffc7b82 */ /* 0x000ea20000000800 */
[----:B------:R-:W-:Y:S01]  /*9df0*/  ISETP.GE.U32.AND P1, PT, R25, 0x7fffff21, PT ;  /* 0x7fffff211900780c */ /* 0x000fe20003f26070 */
[----:B-1----:R-:W-:Y:S01]  /*9e00*/  VIADD R25, R66, 0xffffff98 ;  /* 0xffffff9842197836 */ /* 0x002fe20000000000 */
[----:B------:R-:W-:-:S05]  /*9e10*/  ISETP.GE.U32.AND P5, PT, R246, 0x7fffff25, PT ;  /* 0x7fffff25f600780c */ /* 0x000fca0003fa6070 */
[----:B------:R-:W1:Y:S01]  /*9e20*/  LDC R248, c[0x0][0x3a0] ;  /* 0x0000e800fff87b82 */ /* 0x000e620000000800 */
[----:B------:R-:W-:Y:S01]  /*9e30*/  VIADD R246, R67, 0xffffff9c ;  /* 0xffffff9c43f67836 */ /* 0x000fe20000000000 */
[----:B------:R-:W-:Y:S06]  /*9e40*/  LDGSTS.E [R24+0x4f00], desc[UR8][R224.64], !P4 ;  /* 0x04f00000e0187fae */ /* 0x000fec000e1a1008 */
[----:B------:R-:W1:Y:S08]  /*9e50*/  LDC R247, c[0x0][0x3a0] ;  /* 0x0000e800fff77b82 */ /* 0x000e700000000800 */
[----:B------:R-:W1:Y:S01]  /*9e60*/  LDC R66, c[0x0][0x3a0] ;  /* 0x0000e800ff427b82 */ /* 0x000e620000000800 */
[----:B------:R-:W-:Y:S01]  /*9e70*/  ISETP.GE.U32.AND P4, PT, R246, 0x7fffff1d, PT ;  /* 0x7fffff1df600780c */ /* 0x000fe20003f86070 */
[----:B------:R-:W-:Y:S01]  /*9e80*/  LDGSTS.E [R24+0x5300], desc[UR8][R238.64], !P3 ;  /* 0x05300000ee187fae */ /* 0x000fe2000d9a1008 */
[----:B----4-:R-:W-:Y:S01]  /*9e90*/  VIADD R246, R251, 0xffffff94 ;  /* 0xffffff94fbf67836 */ /* 0x010fe20000000000 */
[----:B------:R-:W-:-:S02]  /*9ea0*/  ISETP.GE.U32.AND P3, PT, R25, 0x7fffff19, PT ;  /* 0x7fffff191900780c */ /* 0x000fc40003f66070 */
[----:B------:R-:W-:Y:S01]  /*9eb0*/  IADD3 R25, PT, PT, R249, -0x70, RZ ;  /* 0xffffff90f9197810 */ /* 0x000fe20007ffe0ff */
[----:B------:R-:W-:Y:S01]  /*9ec0*/  LDGSTS.E [R24+0x5700], desc[UR8][R226.64], !P0 ;  /* 0x05700000e2187fae */ /* 0x000fe2000c1a1008 */
[----:B------:R-:W-:Y:S01]  /*9ed0*/  ISETP.GE.U32.AND P0, PT, R246, 0x7fffff15, PT ;  /* 0x7fffff15f600780c */ /* 0x000fe20003f06070 */
[----:B------:R-:W4:Y:S02]  /*9ee0*/  LDC R249, c[0x0][0x3a0] ;  /* 0x0000e800fff97b82 */ /* 0x000f240000000800 */
[----:B------:R-:W-:Y:S01]  /*9ef0*/  LDGSTS.E [R24+0x5b00], desc[UR8][R228.64], !P5 ;  /* 0x05b00000e4187fae */ /* 0x000fe2000e9a1008 */
[----:B------:R-:W-:Y:S01]  /*9f00*/  ISETP.GE.U32.AND P5, PT, R25, 0x7fffff11, PT ;  /* 0x7fffff111900780c */ /* 0x000fe20003fa6070 */
[----:B--2---:R-:W-:Y:S01]  /*9f10*/  VIADD R25, R252, 0xffffff88 ;  /* 0xffffff88fc197836 */ /* 0x004fe20000000000 */
[----:B------:R-:W-:Y:S01]  /*9f20*/  LOP3.LUT R125, R125, 0x3f, RZ, 0xc0, !PT ;  /* 0x0000003f7d7d7812 */ /* 0x000fe200078ec0ff */
[----:B-1----:R-:W-:Y:S01]  /*9f30*/  VIADD R246, R248, 0xffffff8c ;  /* 0xffffff8cf8f67836 */ /* 0x002fe20000000000 */
[----:B------:R-:W-:Y:S01]  /*9f40*/  LDGSTS.E [R24+0x5f00], desc[UR8][R4.64], !P1 ;  /* 0x05f0000004187fae */ /* 0x000fe2000c9a1008 */
[----:B------:R-:W-:Y:S01]  /*9f50*/  VIADD R247, R247, 0xffffff80 ;  /* 0xffffff80f7f77836 */ /* 0x000fe20000000000 */
[----:B------:R-:W-:Y:S01]  /*9f60*/  LOP3.LUT R125, R125, 0x40, RZ, 0xfc, !PT ;  /* 0x000000407d7d7812 */ /* 0x000fe200078efcff */
[----:B------:R-:W1:Y:S01]  /*9f70*/  LDC R252, c[0x0][0x3a0] ;  /* 0x0000e800fffc7b82 */ /* 0x000e620000000800 */
[----:B------:R-:W-:Y:S01]  /*9f80*/  LDGSTS.E [R24+0x6300], desc[UR8][R244.64], !P4 ;  /* 0x06300000f4187fae */ /* 0x000fe2000e1a1008 */
[----:B------:R-:W-:-:S02]  /*9f90*/  ISETP.GE.U32.AND P4, PT, R25, 0x7fffff09, PT ;  /* 0x7fffff091900780c */ /* 0x000fc40003f86070 */
[----:B------:R-:W-:Y:S01]  /*9fa0*/  ISETP.GE.U32.AND P1, PT, R246, 0x7fffff0d, PT ;  /* 0x7fffff0df600780c */ /* 0x000fe20003f26070 */
[----:B------:R-:W-:Y:S01]  /*9fb0*/  VIADD R25, R66, 0xffffff84 ;  /* 0xffffff8442197836 */ /* 0x000fe20000000000 */
[----:B------:R-:W-:Y:S01]  /*9fc0*/  LDGSTS.E [R24+0x6700], desc[UR8][R234.64], !P3 ;  /* 0x06700000ea187fae */ /* 0x000fe2000d9a1008 */
[-C--:B------:R-:W-:Y:S01]  /*9fd0*/  ISETP.GE.AND P3, PT, R125, R247.reuse, PT ;  /* 0x000000f77d00720c */ /* 0x080fe20003f66270 */
[----:B------:R-:W2:Y:S02]  /*9fe0*/  LDC R248, c[0x0][0x3a0] ;  /* 0x0000e800fff87b82 */ /* 0x000ea40000000800 */
[----:B------:R-:W-:Y:S04]  /*9ff0*/  LDGSTS.E [R24+0x6b00], desc[UR8][R8.64], !P0 ;  /* 0x06b0000008187fae */ /* 0x000fe8000c1a1008 */
[----:B------:R-:W-:Y:S01]  /*a000*/  LDGSTS.E [R24+0x6f00], desc[UR8][R120.64], !P5 ;  /* 0x06f0000078187fae */ /* 0x000fe2000e9a1008 */
[----:B------:R-:W-:Y:S01]  /*a010*/  ISETP.GE.U32.AND P5, PT, R25, 0x7fffff05, PT ;  /* 0x7fffff051900780c */ /* 0x000fe20003fa6070 */
[----:B------:R-:W1:Y:S01]  /*a020*/  LDC R251, c[0x0][0x3a0] ;  /* 0x0000e800fffb7b82 */ /* 0x000e620000000800 */
[----:B------:R-:W-:Y:S01]  /*a030*/  ISETP.GE.AND P0, PT, R168, R247, PT ;  /* 0x000000f7a800720c */ /* 0x000fe20003f06270 */
[----:B------:R-:W-:Y:S01]  /*a040*/  LDGSTS.E [R24+0x7300], desc[UR8][R138.64], !P1 ;  /* 0x073000008a187fae */ /* 0x000fe2000c9a1008 */
[----:B------:R-:W-:-:S02]  /*a050*/  SEL R25, RZ, 0x4, P3 ;  /* 0x00000004ff197807 */ /* 0x000fc40001800000 */
[----:B------:R-:W-:Y:S01]  /*a060*/  ISETP.GE.U32.AND P3, PT, R247, 0x7fffff01, PT ;  /* 0x7fffff01f700780c */ /* 0x000fe20003f66070 */
[----:B------:R-:W-:Y:S01]  /*a070*/  LDGSTS.E [R24+0x7700], desc[UR8][R144.64], !P4 ;  /* 0x0770000090187fae */ /* 0x000fe2000e1a1008 */
[----:B------:R-:W-:Y:S01]  /*a080*/  SEL R246, RZ, 0x4, P0 ;  /* 0x00000004fff67807 */ /* 0x000fe20000000000 */
[----:B------:R-:W1:Y:S01]  /*a090*/  LDC R247, c[0x0][0x3a0] ;  /* 0x0000e800fff77b82 */ /* 0x000e620000000800 */
[----:B------:R-:W-:Y:S02]  /*a0a0*/  ISETP.GT.AND P0, PT, R0, 0xff, PT ;  /* 0x000000ff0000780c */ /* 0x000fe40003f04270 */
[----:B------:R-:W5:Y:S04]  /*a0b0*/  LDL.LU R0, [R1+0xda8] ;  /* 0x000da80001007983 */ /* 0x000f680000300800 */
[----:B------:R-:W2:Y:S04]  /*a0c0*/  LDL.64 R138, [R1+0x228] ;  /* 0x00022800018a7983 */ /* 0x000ea80000100a00 */
[----:B------:R-:W2:Y:S04]  /*a0d0*/  LDL.64 R144, [R1+0x220] ;  /* 0x0002200001907983 */ /* 0x000ea80000100a00 */
[----:B---3--:R-:W-:Y:S04]  /*a0e0*/  LDGSTS.E [R24+0x7b00], desc[UR8][R164.64], !P5 ;  /* 0x07b00000a4187fae */ /* 0x008fe8000e9a1008 */
[----:B------:R-:W-:Y:S01]  /*a0f0*/  LDGSTS.E [R24+0x7f00], desc[UR8][R170.64], !P3 ;  /* 0x07f00000aa187fae */ /* 0x000fe2000d9a1008 */
[----:B------:R-:W-:-:S03]  /*a100*/  SEL R246, R246, RZ, P0 ;  /* 0x000000fff6f67207 */ /* 0x000fc60000000000 */
[----:B------:R-:W3:Y:S04]  /*a110*/  LDL.64 R68, [R1+0x1c8] ;  /* 0x0001c80001447983 */ /* 0x000ee80000100a00 */
[----:B------:R-:W3:Y:S04]  /*a120*/  LDL.64 R164, [R1+0x1f8] ;  /* 0x0001f80001a47983 */ /* 0x000ee80000100a00 */
[----:B------:R-:W3:Y:S01]  /*a130*/  LDL.64 R170, [R1+0x1e0] ;  /* 0x0001e00001aa7983 */ /* 0x000ee20000100a00 */
[----:B------:R-:W-:-:S03]  /*a140*/  SEL R25, R25, RZ, P0 ;  /* 0x000000ff19197207 */ /* 0x000fc60000000000 */
[----:B------:R-:W3:Y:S01]  /*a150*/  LDL.64 R66, [R1+0x1b0] ;  /* 0x0001b00001427983 */ /* 0x000ee20000100a00 */
[----:B------:R-:W-:-:S03]  /*a160*/  ISETP.NE.U32.AND P1, PT, R246, RZ, PT ;  /* 0x000000fff600720c */ /* 0x000fc60003f25070 */
[----:B------:R-:W3:Y:S01]  /*a170*/  LDL.64 R76, [R1+0x198] ;  /* 0x00019800014c7983 */ /* 0x000ee20000100a00 */
[----:B----4-:R-:W-:-:S03]  /*a180*/  IADD3 R246, PT, PT, R249, -0x81, RZ ;  /* 0xffffff7ff9f67810 */ /* 0x010fc60007ffe0ff */
[----:B------:R-:W4:Y:S01]  /*a190*/  LDL.64 R96, [R1+0x180] ;  /* 0x0001800001607983 */ /* 0x000f220000100a00 */
[----:B------:R-:W-:Y:S01]  /*a1a0*/  ISETP.NE.U32.AND P0, PT, R25, RZ, PT ;  /* 0x000000ff1900720c */ /* 0x000fe20003f05070 */
[----:B-1----:R-:W-:Y:S02]  /*a1b0*/  VIADD R25, R252, 0xffffff77 ;  /* 0xffffff77fc197836 */ /* 0x002fe40000000000 */
[----:B------:R-:W4:Y:S01]  /*a1c0*/  LDL.64 R126, [R1+0x168] ;  /* 0x00016800017e7983 */ /* 0x000f220000100a00 */
[----:B------:R-:W-:Y:S01]  /*a1d0*/  ISETP.GE.U32.AND P4, PT, R246, 0x7fffff00, PT ;  /* 0x7fffff00f600780c */ /* 0x000fe20003f86070 */
[----:B--2---:R-:W-:Y:S02]  /*a1e0*/  VIADD R246, R248, 0xffffff7b ;  /* 0xffffff7bf8f67836 */ /* 0x004fe40000000000 */
[----:B------:R-:W2:Y:S01]  /*a1f0*/  LDL.64 R100, [R1+0x218] ;  /* 0x0002180001647983 */ /* 0x000ea20000100a00 */
[----:B------:R-:W-:-:S03]  /*a200*/  ISETP.GE.U32.AND P3, PT, R25, 0x7ffffef8, PT ;  /* 0x7ffffef81900780c */ /* 0x000fc60003f66070 */
[----:B------:R-:W2:Y:S01]  /*a210*/  LDL.64 R104, [R1+0x1f0] ;  /* 0x0001f00001687983 */ /* 0x000ea20000100a00 */
[----:B------:R-:W-:Y:S01]  /*a220*/  ISETP.GE.U32.AND P5, PT, R246, 0x7ffffefc, PT ;  /* 0x7ffffefcf600780c */ /* 0x000fe20003fa6070 */
[----:B------:R-:W-:Y:S02]  /*a230*/  VIADD R25, R247, 0xffffff6f ;  /* 0xffffff6ff7197836 */ /* 0x000fe40000000000 */
[----:B------:R-:W2:Y:S01]  /*a240*/  LDL.64 R124, [R1+0x1d8] ;  /* 0x0001d800017c7983 */ /* 0x000ea20000100a00 */
[C---:B------:R-:W-:Y:S01]  /*a250*/  LOP3.LUT R246, R169.reuse, 0x10, RZ, 0x3c, !PT ;  /* 0x00000010a9f67812 */ /* 0x040fe200078e3cff */
[----:B------:R-:W1:Y:S01]  /*a260*/  LDC R252, c[0x0][0x3a0] ;  /* 0x0000e800fffc7b82 */ /* 0x000e620000000800 */
[C---:B------:R-:W-:Y:S01]  /*a270*/  LOP3.LUT R247, R169.reuse, 0x30, RZ, 0x3c, !PT ;  /* 0x00000030a9f77812 */ /* 0x040fe200078e3cff */
[----:B------:R-:W2:Y:S01]  /*a280*/  LDL.64 R120, [R1+0x1c0] ;  /* 0x0001c00001787983 */ /* 0x000ea20000100a00 */
[C---:B------:R-:W-:Y:S02]  /*a290*/  LOP3.LUT R248, R169.reuse, 0x50, RZ, 0x3c, !PT ;  /* 0x00000050a9f87812 */ /* 0x040fe400078e3cff */
[----:B------:R-:W-:Y:S01]  /*a2a0*/  LOP3.LUT R249, R169, 0x70, RZ, 0x3c, !PT ;  /* 0x00000070a9f97812 */ /* 0x000fe200078e3cff */
[----:B------:R-:W0:Y:S04]  /*a2b0*/  LDGDEPBAR ;  /* 0x00000000000079af */ /* 0x000e280000000000 */
[----:B------:R-:W2:Y:S04]  /*a2c0*/  LDL.64 R168, [R1+0x1a8] ;  /* 0x0001a80001a87983 */ /* 0x000ea80000100a00 */
[----:B------:R-:W-:Y:S04]  /*a2d0*/  LDGSTS.E [R2+0x10000], desc[UR8][R138.64], P6 ;  /* 0x100000008a027fae */ /* 0x000fe8000b1a1008 */
[----:B------:R-:W-:Y:S04]  /*a2e0*/  LDGSTS.E [R2+0x10100], desc[UR8][R144.64], P2 ;  /* 0x1010000090027fae */ /* 0x000fe800091a1008 */
[----:B------:R-:W2:Y:S04]  /*a2f0*/  LDL.64 R138, [R1+0x190] ;  /* 0x00019000018a7983 */ /* 0x000ea80000100a00 */
[----:B------:R-:W2:Y:S04]  /*a300*/  LDL.64 R144, [R1+0x178] ;  /* 0x0001780001907983 */ /* 0x000ea80000100a00 */
[----:B---3--:R-:W-:Y:S04]  /*a310*/  LDGSTS.E [R2+0x11000], desc[UR8][R164.64], P6 ;  /* 0x11000000a4027fae */ /* 0x008fe8000b1a1008 */
[----:B------:R-:W-:Y:S04]  /*a320*/  LDGSTS.E [R2+0x11100], desc[UR8][R160.64], P2 ;  /* 0x11100000a0027fae */ /* 0x000fe800091a1008 */
[----:B------:R-:W-:Y:S04]  /*a330*/  LDGSTS.E [R2+0x12000], desc[UR8][R170.64], P6 ;  /* 0x12000000aa027fae */ /* 0x000fe8000b1a1008 */
[----:B------:R-:W3:Y:S04]  /*a340*/  LDL.64 R164, [R1+0x158] ;  /* 0x0001580001a47983 */ /* 0x000ee80000100a00 */
[----:B------:R-:W3:Y:S04]  /*a350*/  LDL.64 R160, [R1+0x210] ;  /* 0x0002100001a07983 */ /* 0x000ee80000100a00 */
[----:B------:R-:W3:Y:S04]  /*a360*/  LDL.64 R170, [R1+0x1e8] ;  /* 0x0001e80001aa7983 */ /* 0x000ee80000100a00 */
[----:B------:R-:W-:Y:S04]  /*a370*/  LDGSTS.E [R2+0x12100], desc[UR8][R188.64], P2 ;  /* 0x12100000bc027fae */ /* 0x000fe800091a1008 */
[----:B------:R-:W-:Y:S04]  /*a380*/  LDGSTS.E [R2+0x13000], desc[UR8][R68.64], P6 ;  /* 0x1300000044027fae */ /* 0x000fe8000b1a1008 */
[----:B------:R-:W-:Y:S04]  /*a390*/  LDGSTS.E [R2+0x13100], desc[UR8][R70.64], P2 ;  /* 0x1310000046027fae */ /* 0x000fe800091a1008 */
[----:B------:R-:W3:Y:S04]  /*a3a0*/  LDL.64 R188, [R1+0x1d0] ;  /* 0x0001d00001bc7983 */ /* 0x000ee80000100a00 */
[----:B------:R-:W3:Y:S01]  /*a3b0*/  LDL.LU.64 R68, [R1+0xda0] ;  /* 0x000da00001447983 */ /* 0x000ee20000300a00 */
[----:B------:R-:W-:-:S03]  /*a3c0*/  IADD3 R246, PT, PT, R246, UR4, RZ ;  /* 0x00000004f6f67c10 */ /* 0x000fc6000fffe0ff */
[----:B------:R-:W3:Y:S04]  /*a3d0*/  LDL.LU.64 R70, [R1+0xd98] ;  /* 0x000d980001467983 */ /* 0x000ee80000300a00 */
[----:B------:R-:W-:Y:S04]  /*a3e0*/  LDGSTS.E [R2+0x14000], desc[UR8][R66.64], P6 ;  /* 0x1400000042027fae */ /* 0x000fe8000b1a1008 */
[----:B------:R-:W-:Y:S04]  /*a3f0*/  LDGSTS.E [R2+0x14100], desc[UR8][R72.64], P2 ;  /* 0x1410000048027fae */ /* 0x000fe800091a1008 */
[----:B------:R-:W-:Y:S04]  /*a400*/  LDGSTS.E [R2+0x15000], desc[UR8][R76.64], P6 ;  /* 0x150000004c027fae */ /* 0x000fe8000b1a1008 */
[----:B------:R-:W3:Y:S04]  /*a410*/  LDL.LU.64 R66, [R1+0xd90] ;  /* 0x000d900001427983 */ /* 0x000ee80000300a00 */
[----:B------:R-:W3:Y:S04]  /*a420*/  LDL.LU.64 R72, [R1+0xd88] ;  /* 0x000d880001487983 */ /* 0x000ee80000300a00 */
[----:B------:R-:W3:Y:S04]  /*a430*/  LDL.LU.64 R76, [R1+0xd80] ;  /* 0x000d8000014c7983 */ /* 0x000ee80000300a00 */
[----:B------:R-:W-:Y:S04]  /*a440*/  LDGSTS.E [R2+0x15100], desc[UR8][R78.64], P2 ;  /* 0x151000004e027fae */ /* 0x000fe800091a1008 */
[----:B----4-:R-:W-:Y:S04]  /*a450*/  LDGSTS.E [R2+0x16000], desc[UR8][R96.64], P6 ;  /* 0x1600000060027fae */ /* 0x010fe8000b1a1008 */
[----:B------:R-:W-:Y:S04]  /*a460*/  LDGSTS.E [R2+0x16100], desc[UR8][R98.64], P2 ;  /* 0x1610000062027fae */ /* 0x000fe800091a1008 */
[----:B------:R-:W4:Y:S04]  /*a470*/  LDL.LU.64 R78, [R1+0xd78] ;  /* 0x000d7800014e7983 */ /* 0x000f280000300a00 */
[----:B------:R-:W4:Y:S04]  /*a480*/  LDL.LU.64 R96, [R1+0xd70] ;  /* 0x000d700001607983 */ /* 0x000f280000300a00 */
[----:B------:R-:W4:Y:S04]  /*a490*/  LDL.LU.64 R98, [R1+0xd68] ;  /* 0x000d680001627983 */ /* 0x000f280000300a00 */
[----:B------:R-:W-:Y:S04]  /*a4a0*/  LDGSTS.E [R2+0x17000], desc[UR8][R126.64], P6 ;  /* 0x170000007e027fae */ /* 0x000fe8000b1a1008 */
[----:B------:R-:W-:Y:S04]  /*a4b0*/  LDGSTS.E [R2+0x17100], desc[UR8][R94.64], P2 ;  /* 0x171000005e027fae */ /* 0x000fe800091a1008 */
[----:B--2---:R-:W-:Y:S04]  /*a4c0*/  LDGSTS.E [R246+0x10200], desc[UR8][R100.64], P6 ;  /* 0x1020000064f67fae */ /* 0x004fe8000b1a1008 */
[----:B------:R-:W2:Y:S04]  /*a4d0*/  LDL.LU.64 R126, [R1+0xd60] ;  /* 0x000d6000017e7983 */ /* 0x000ea80000300a00 */
[----:B------:R-:W2:Y:S04]  /*a4e0*/  LDL.LU.64 R94, [R1+0xd58] ;  /* 0x000d5800015e7983 */ /* 0x000ea80000300a00 */
[----:B------:R-:W2:Y:S04]  /*a4f0*/  LDL.LU.64 R100, [R1+0xd50] ;  /* 0x000d500001647983 */ /* 0x000ea80000300a00 */
[----:B------:R-:W-:Y:S04]  /*a500*/  LDGSTS.E [R246+0x10300], desc[UR8][R102.64], P2 ;  /* 0x1030000066f67fae */ /* 0x000fe800091a1008 */
[----:B------:R-:W-:Y:S04]  /*a510*/  LDGSTS.E [R246+0x11200], desc[UR8][R104.64], P6 ;  /* 0x1120000068f67fae */ /* 0x000fe8000b1a1008 */
[----:B------:R-:W-:Y:S04]  /*a520*/  LDGSTS.E [R246+0x11300], desc[UR8][R122.64], P2 ;  /* 0x113000007af67fae */ /* 0x000fe800091a1008 */
        /* <DEDUP_REMOVED lines=22> */
[----:B------:R-:W2:Y:S04]  /*a690*/  LDL.LU.64 R162, [R1+0xce8] ;  /* 0x000ce80001a27983 */ /* 0x000ea80000300a00 */
[----:B---3--:R-:W-:Y:S04]  /*a6a0*/  LDGSTS.E [R246+0x17200], desc[UR8][R164.64], P6 ;  /* 0x17200000a4f67fae */ /* 0x008fe8000b1a1008 */
[----:B------:R-:W-:Y:S04]  /*a6b0*/  LDGSTS.E [R246+0x17300], desc[UR8][R194.64], P2 ;  /* 0x17300000c2f67fae */ /* 0x000fe800091a1008 */
[----:B------:R-:W-:Y:S04]  /*a6c0*/  LDGSTS.E [R3+0x10400], desc[UR8][R160.64], P6 ;  /* 0x10400000a0037fae */ /* 0x000fe8000b1a1008 */
[----:B------:R-:W3:Y:S04]  /*a6d0*/  LDL.LU.64 R164, [R1+0xce0] ;  /* 0x000ce00001a47983 */ /* 0x000ee80000300a00 */
        /* <DEDUP_REMOVED lines=10> */
[----:B------:R-:W2:Y:S04]  /*a780*/  LDL.LU.64 R188, [R1+0xcb0] ;  /* 0x000cb00001bc7983 */ /* 0x000ea80000300a00 */
[----:B------:R-:W3:Y:S01]  /*a790*/  LDL.LU.64 R180, [R1+0xca8] ;  /* 0x000ca80001b47983 */ /* 0x000ee20000300a00 */
[----:B------:R-:W-:-:S02]  /*a7a0*/  VIADD R247, R247, UR4 ;  /* 0x00000004f7f77c36 */ /* 0x000fc40008000000 */
[----:B------:R-:W-:Y:S02]  /*a7b0*/  VIADD R248, R248, UR4 ;  /* 0x00000004f8f87c36 */ /* 0x000fe40008000000 */
[----:B------:R-:W-:Y:S01]  /*a7c0*/  VIADD R249, R249, UR4 ;  /* 0x00000004f9f97c36 */ /* 0x000fe20008000000 */
[----:B--2---:R-:W-:Y:S04]  /*a7d0*/  LDGSTS.E [R3+0x13400], desc[UR8][R188.64], P6 ;  /* 0x13400000bc037fae */ /* 0x004fe8000b1a1008 */
        /* <DEDUP_REMOVED lines=90> */
[----:B----4-:R-:W-:Y:S04]  /*ad80*/  LDGSTS.E [R248+0x12a00], desc[UR8][R98.64], P6 ;  /* 0x12a0000062f87fae */ /* 0x010fe8000b1a1008 */
[----:B------:R-:W-:Y:S04]  /*ad90*/  LDGSTS.E [R248+0x12b00], desc[UR8][R86.64], P2 ;  /* 0x12b0000056f87fae */ /* 0x000fe800091a1008 */
[----:B------:R-:W4:Y:S04]  /*ada0*/  LDL.LU.64 R90, [R1+0xb38] ;  /* 0x000b3800015a7983 */ /* 0x000f280000300a00 */
        /* <DEDUP_REMOVED lines=81> */
[----:B------:R2:W-:Y:S04]  /*b2c0*/  LDGSTS.E [R249+0x17e00], desc[UR8][R16.64], P6 ;  /* 0x17e0000010f97fae */ /* 0x0005e8000b1a1008 */
[----:B------:R-:W-:Y:S04]  /*b2d0*/  LDGSTS.E [R249+0x17f00], desc[UR8][R28.64], P2 ;  /* 0x17f000001cf97fae */ /* 0x000fe800091a1008 */
[----:B------:R-:W2:Y:S04]  /*b2e0*/  LDL.LU.64 R240, [R1+0x9f0] ;  /* 0x0009f00001f07983 */ /* 0x000ea80000300a00 */
[----:B------:R-:W0:Y:S01]  /*b2f0*/  LDGDEPBAR ;  /* 0x00000000000079af */ /* 0x000e220000000000 */
[----:B------:R-:W-:Y:S01]  /*b300*/  BAR.SYNC.DEFER_BLOCKING 0x0 ;  /* 0x0000000000007b1d */ /* 0x000fe20000010000 */
[----:B------:R-:W-:Y:S01]  /*b310*/  ISETP.GE.U32.AND P2, PT, R25, 0x7ffffef0, PT ;  /* 0x7ffffef01900780c */ /* 0x000fe20003f46070 */
[----:B--2---:R-:W-:-:S04]  /*b320*/  IMAD.SHL.U32 R25, R240, 0x80, RZ ;  /* 0x00000080f0197824 */ /* 0x004fc800078e00ff */
[----:B------:R-:W-:-:S05]  /*b330*/  IMAD.WIDE R16, R25, 0x4, R6 ;  /* 0x0000000419107825 */ /* 0x000fca00078e0206 */
[----:B------:R2:W-:Y:S04]  /*b340*/  STL.64 [R1+0x50], R16 ;  /* 0x0000501001007387 */ /* 0x0005e80000100a00 */
[----:B------:R-:W-:Y:S01]  /*b350*/  @!PT LDS RZ, [RZ] ;  /* 0x00000000fffff984 */ /* 0x000fe20000000800 */
[----:B------:R-:W-:Y:S01]  /*b360*/  @!PT LDS RZ, [RZ] ;  /* 0x00000000fffff984 */ /* 0x000fe20000000800 */
[----:B------:R-:W-:Y:S01]  /*b370*/  @!PT LDS RZ, [RZ] ;  /* 0x00000000fffff984 */ /* 0x000fe20000000800 */
[----:B------:R-:W-:Y:S04]  /*b380*/  LDGSTS.E [R2+0x8000], desc[UR8][R16.64], !P4 ;  /* 0x0800000010027fae */ /* 0x000fe8000e1a1008 */
[----:B--2---:R-:W2:Y:S01]  /*b390*/  LDL.LU.64 R16, [R1+0x9e8] ;  /* 0x0009e80001107983 */ /* 0x004ea20000300a00 */
[----:B------:R-:W-:-:S05]  /*b3a0*/  IMAD.WIDE R48, R25, 0x4, R48 ;  /* 0x0000000419307825 */ /* 0x000fca00078e0230 */
[----:B------:R2:W-:Y:S04]  /*b3b0*/  STL.64 [R1+0x8], R48 ;  /* 0x0000083001007387 */ /* 0x0005e80000100a00 */
[----:B------:R2:W-:Y:S01]  /*b3c0*/  LDGSTS.E [R2+0x8400], desc[UR8][R48.64], !P5 ;  /* 0x0840000030027fae */ /* 0x0005e2000e9a1008 */
[----:B-1----:R-:W-:Y:S02]  /*b3d0*/  IADD3 R240, PT, PT, R252, -0x95, RZ ;  /* 0xffffff6bfcf07810 */ /* 0x002fe40007ffe0ff */
[----:B------:R-:W1:Y:S01]  /*b3e0*/  LDC R252, c[0x0][0x3a0] ;  /* 0x0000e800fffc7b82 */ /* 0x000e620000000800 */
[----:B------:R-:W-:-:S05]  /*b3f0*/  VIADD R251, R251, 0xffffff73 ;  /* 0xffffff73fbfb7836 */ /* 0x000fca0000000000 */
[----:B------:R-:W-:Y:S01]  /*b400*/  ISETP.GE.U32.AND P6, PT, R251, 0x7ffffef4, PT ;  /* 0x7ffffef4fb00780c */ /* 0x000fe20003fc6070 */
[C---:B------:R-:W-:Y:S01]  /*b410*/  IMAD.WIDE R10, R25.reuse, 0x4, R10 ;  /* 0x00000004190a7825 */ /* 0x040fe200078e020a */
[----:B------:R-:W1:Y:S03]  /*b420*/  LDC R251, c[0x0][0x3a0] ;  /* 0x0000e800fffb7b82 */ /* 0x000e660000000800 */
[----:B--2---:R-:W-:Y:S01]  /*b430*/  IMAD.WIDE R48, R25, 0x4, R16 ;  /* 0x0000000419307825 */ /* 0x004fe200078e0210 */
[----:B------:R-:W-:-:S04]  /*b440*/  ISETP.GE.U32.AND P4, PT, R240, 0x7ffffeec, PT ;  /* 0x7ffffeecf000780c */ /* 0x000fc80003f86070 */
[----:B------:R-:W2:Y:S01]  /*b450*/  LDC R16, c[0x0][0x3a0] ;  /* 0x0000e800ff107b82 */ /* 0x000ea20000000800 */
[----:B------:R3:W-:Y:S04]  /*b460*/  STL.64 [R1+0x58], R48 ;  /* 0x0000583001007387 */ /* 0x0007e80000100a00 */
[----:B------:R-:W-:Y:S01]  /*b470*/  LDGSTS.E [R2+0x8800], desc[UR8][R48.64], !P3 ;  /* 0x0880000030027fae */ /* 0x000fe2000d9a1008 */
[----:B-1----:R-:W-:Y:S02]  /*b480*/  VIADD R6, R252, 0xffffff67 ;  /* 0xffffff67fc067836 */ /* 0x002fe40000000000 */
[----:B------:R-:W1:Y:S01]  /*b490*/  LDC R240, c[0x0][0x3a0] ;  /* 0x0000e800fff07b82 */ /* 0x000e620000000800 */
[----:B------:R4:W-:Y:S07]  /*b4a0*/  LDGSTS.E [R2+0x8c00], desc[UR8][R10.64], !P6 ;  /* 0x08c000000a027fae */ /* 0x0009ee000f1a1008 */
[----:B------:R-:W1:Y:S01]  /*b4b0*/  LDC R252, c[0x0][0x3a0] ;  /* 0x0000e800fffc7b82 */ /* 0x000e620000000800 */
[----:B---3--:R-:W3:Y:S04]  /*b4c0*/  LDL.LU.64 R48, [R1+0x9e0] ;  /* 0x0009e00001307983 */ /* 0x008ee80000300a00 */
[----:B------:R4:W-:Y:S01]  /*b4d0*/  STL.64 [R1+0x60], R10 ;  /* 0x0000600a01007387 */ /* 0x0009e20000100a00 */
[----:B------:R-:W-:-:S02]  /*b4e0*/  IMAD.WIDE R12, R25, 0x4, R12 ;  /* 0x00000004190c7825 */ /* 0x000fc400078e020c */
[----:B------:R-:W2:Y:S08]  /*b4f0*/  LDC R17, c[0x0][0x3a0] ;  /* 0x0000e800ff117b82 */ /* 0x000eb00000000800 */
[----:B----4-:R-:W4:Y:S01]  /*b500*/  LDC R11, c[0x0][0x3a0] ;  /* 0x0000e800ff0b7b82 */ /* 0x010f220000000800 */
[----:B-1----:R-:W-:-:S07]  /*b510*/  VIADD R7, R252, 0xffffff63 ;  /* 0xffffff63fc077836 */ /* 0x002fce0000000000 */
[----:B------:R-:W1:Y:S01]  /*b520*/  LDC R252, c[0x0][0x3a0] ;  /* 0x0000e800fffc7b82 */ /* 0x000e620000000800 */
[----:B------:R-:W-:Y:S02]  /*b530*/  ISETP.GE.U32.AND P3, PT, R7, 0x7ffffee4, PT ;  /* 0x7ffffee40700780c */ /* 0x000fe40003f66070 */
[----:B------:R-:W-:Y:S02]  /*b540*/  ISETP.GE.U32.AND P5, PT, R6, 0x7ffffee8, PT ;  /* 0x7ffffee80600780c */ /* 0x000fe40003fa6070 */
[----:B----4-:R-:W-:Y:S01]  /*b550*/  IADD3 R7, PT, PT, R11, -0xa9, RZ ;  /* 0xffffff570b077810 */ /* 0x010fe20007ffe0ff */
[----:B------:R-:W-:-:S04]  /*b560*/  IMAD.WIDE R10, R25, 0x4, R14 ;  /* 0x00000004190a7825 */ /* 0x000fc800078e020e */
[----:B-1----:R-:W-:Y:S02]  /*b570*/  VIADD R6, R252, 0xffffff5f ;  /* 0xffffff5ffc067836 */ /* 0x002fe40000000000 */
[----:B------:R-:W1:Y:S03]  /*b580*/  LDC R252, c[0x0][0x3a0] ;  /* 0x0000e800fffc7b82 */ /* 0x000e660000000800 */
[----:B------:R-:W-:Y:S01]  /*b590*/  ISETP.GE.U32.AND P6, PT, R6, 0x7ffffee0, PT ;  /* 0x7ffffee00600780c */ /* 0x000fe20003fc6070 */
[----:B------:R-:W-:Y:S02]  /*b5a0*/  VIADD R6, R251, 0xffffff5b ;  /* 0xffffff5bfb067836 */ /* 0x000fe40000000000 */
[----:B------:R-:W-:-:S04]  /*b5b0*/  IMAD.WIDE R30, R25, 0x4, R30 ;  /* 0x00000004191e7825 */ /* 0x000fc800078e021e */
[----:B---3--:R-:W-:-:S04]  /*b5c0*/  IMAD.WIDE R48, R25, 0x4, R48 ;  /* 0x0000000419307825 */ /* 0x008fc800078e0230 */
[----:B------:R-:W-:Y:S01]  /*b5d0*/  IMAD.MOV.U32 R15, RZ, RZ, R49 ;  /* 0x000000ffff0f7224 */ /* 0x000fe200078e0031 */
[----:B------:R3:W-:Y:S01]  /*b5e0*/  STL.64 [R1+0x68], R48 ;  /* 0x0000683001007387 */ /* 0x0007e20000100a00 */
[----:B------:R-:W-:Y:S01]  /*b5f0*/  IMAD.MOV.U32 R14, RZ, RZ, R48 ;  /* 0x000000ffff0e7224 */ /* 0x000fe200078e0030 */
[----:B---3--:R-:W3:Y:S04]  /*b600*/  LDC R49, c[0x0][0x3a0] ;  /* 0x0000e800ff317b82 */ /* 0x008ee80000000800 */
[----:B------:R4:W-:Y:S04]  /*b610*/  LDGSTS.E [R2+0x9000], desc[UR8][R14.64], !P2 ;  /* 0x090000000e027fae */ /* 0x0009e8000d1a1008 */
[----:B------:R1:W-:Y:S04]  /*b620*/  STL.64 [R1+0x70], R12 ;  /* 0x0000700c01007387 */ /* 0x0003e80000100a00 */
[----:B------:R1:W-:Y:S04]  /*b630*/  LDGSTS.E [R2+0x9400], desc[UR8][R12.64], !P4 ;  /* 0x094000000c027fae */ /* 0x0003e8000e1a1008 */
[----:B------:R2:W-:Y:S04]  /*b640*/  STL.64 [R1+0x88], R10 ;  /* 0x0000880a01007387 */ /* 0x0005e80000100a00 */
[----:B------:R2:W-:Y:S01]  /*b650*/  LDGSTS.E [R2+0x9800], desc[UR8][R10.64], !P5 ;  /* 0x098000000a027fae */ /* 0x0005e2000e9a1008 */
[----:B----4-:R-:W-:Y:S01]  /*b660*/  IMAD.WIDE R14, R25, 0x4, R18 ;  /* 0x00000004190e7825 */ /* 0x010fe200078e0212 */
[----:B------:R-:W-:Y:S01]  /*b670*/  ISETP.GE.U32.AND P2, PT, R6, 0x7ffffedc, PT ;  /* 0x7ffffedc0600780c */ /* 0x000fe20003f46070 */
[----:B-1----:R-:W1:Y:S01]  /*b680*/  LDC R12, c[0x0][0x3a0] ;  /* 0x0000e800ff0c7b82 */ /* 0x002e620000000800 */
[----:B------:R4:W-:Y:S07]  /*b690*/  STL.64 [R1+0x118], R30 ;  /* 0x0001181e01007387 */ /* 0x0009ee0000100a00 */
[----:B--2---:R-:W2:Y:S01]  /*b6a0*/  LDC R10, c[0x0][0x3a0] ;  /* 0x0000e800ff0a7b82 */ /* 0x004ea20000000800 */
[----:B---3--:R-:W-:Y:S01]  /*b6b0*/  VIADD R6, R49, 0xffffff53 ;  /* 0xffffff5331067836 */ /* 0x008fe20000000000 */
[----:B------:R4:W-:Y:S06]  /*b6c0*/  LDGSTS.E [R2+0x9c00], desc[UR8][R30.64], !P3 ;  /* 0x09c000001e027fae */ /* 0x0009ec000d9a1008 */
[----:B------:R-:W3:Y:S01]  /*b6d0*/  LDC R11, c[0x0][0x3a0] ;  /* 0x0000e800ff0b7b82 */ /* 0x000ee20000000800 */
[----:B------:R-:W-:Y:S01]  /*b6e0*/  ISETP.GE.U32.AND P4, PT, R7, 0x7ffffed8, PT ;  /* 0x7ffffed80700780c */ /* 0x000fe20003f86070 */
[----:B------:R1:W-:Y:S01]  /*b6f0*/  STL.64 [R1+0x230], R14 ;  /* 0x0002300e01007387 */ /* 0x0003e20000100a00 */
[----:B------:R-:W-:-:S03]  /*b700*/  ISETP.GE.U32.AND P5, PT, R6, 0x7ffffed4, PT ;  /* 0x7ffffed40600780c */ /* 0x000fc60003fa6070 */
[----:B------:R1:W-:Y:S02]  /*b710*/  LDGSTS.E [R2+0xa000], desc[UR8][R14.64], !P6 ;  /* 0x0a0000000e027fae */ /* 0x0003e4000f1a1008 */
[----:B------:R-:W3:Y:S01]  /*b720*/  LDC R13, c[0x0][0x3a0] ;  /* 0x0000e800ff0d7b82 */ /* 0x000ee20000000800 */
[----:B------:R-:W-:Y:S01]  /*b730*/  VIADD R7, R240, 0xffffff4f ;  /* 0xffffff4ff0077836 */ /* 0x000fe20000000000 */
[----:B------:R-:W-:Y:S01]  /*b740*/  IADD3 R6, PT, PT, R16, -0xb5, RZ ;  /* 0xffffff4b10067810 */ /* 0x000fe20007ffe0ff */
[----:B----4-:R-:W-:-:S05]  /*b750*/  IMAD.WIDE R30, R25, 0x4, R32 ;  /* 0x00000004191e7825 */ /* 0x010fca00078e0220 */
[----:B-1----:R-:W1:Y:S01]  /*b760*/  LDC R14, c[0x0][0x3a0] ;  /* 0x0000e800ff0e7b82 */ /* 0x002e620000000800 */
[----:B------:R-:W-:Y:S01]  /*b770*/  ISETP.GE.U32.AND P6, PT, R6, 0x7ffffecc, PT ;  /* 0x7ffffecc0600780c */ /* 0x000fe20003fc6070 */
[----:B------:R-:W-:Y:S01]  /*b780*/  IMAD.WIDE R18, R25, 0x4, R20 ;  /* 0x0000000419127825 */ /* 0x000fe200078e0214 */
[----:B------:R-:W-:Y:S01]  /*b790*/  ISETP.GE.U32.AND P3, PT, R7, 0x7ffffed0, PT ;  /* 0x7ffffed00700780c */ /* 0x000fe20003f66070 */
[----:B------:R4:W-:Y:S02]  /*b7a0*/  LDGSTS.E [R2+0xa400], desc[UR8][R30.64], !P2 ;  /* 0x0a4000001e027fae */ /* 0x0009e4000d1a1008 */
[----:B------:R-:W-:Y:S02]  /*b7b0*/  VIADD R6, R252, 0xffffff43 ;  /* 0xffffff43fc067836 */ /* 0x000fe40000000000 */
[----:B------:R-:W1:Y:S01]  /*b7c0*/  LDC R15, c[0x0][0x3a0] ;  /* 0x0000e800ff0f7b82 */ /* 0x000e620000000800 */
[----:B------:R-:W-:Y:S01]  /*b7d0*/  VIADD R7, R17, 0xffffff47 ;  /* 0xffffff4711077836 */ /* 0x000fe20000000000 */
[----:B------:R4:W-:Y:S04]  /*b7e0*/  STL.64 [R1+0x2f0], R30 ;  /* 0x0002f01e01007387 */ /* 0x0009e80000100a00 */
[----:B------:R3:W-:Y:S02]  /*b7f0*/  LDGSTS.E [R2+0xa800], desc[UR8][R18.64], !P4 ;  /* 0x0a80000012027fae */ /* 0x0007e4000e1a1008 */
[----:B------:R-:W1:Y:S01]  /*b800*/  LDC R16, c[0x0][0x3a0] ;  /* 0x0000e800ff107b82 */ /* 0x000e620000000800 */
[----:B------:R-:W-:Y:S01]  /*b810*/  ISETP.GE.U32.AND P4, PT, R6, 0x7ffffec4, PT ;  /* 0x7ffffec40600780c */ /* 0x000fe20003f86070 */
[----:B--2---:R-:W-:Y:S01]  /*b820*/  VIADD R6, R10, 0xffffff3f ;  /* 0xffffff3f0a067836 */ /* 0x004fe20000000000 */
[----:B------:R-:W-:Y:S01]  /*b830*/  ISETP.GE.U32.AND P2, PT, R7, 0x7ffffec8, PT ;  /* 0x7ffffec80700780c */ /* 0x000fe20003f46070 */
[C---:B----4-:R-:W-:Y:S01]  /*b840*/  IMAD.WIDE R30, R25.reuse, 0x4, R62 ;  /* 0x00000004191e7825 */ /* 0x050fe200078e023e */
[----:B------:R2:W-:Y:S03]  /*b850*/  STL.64 [R1+0x368], R18 ;  /* 0x0003681201007387 */ /* 0x0005e60000100a00 */
[----:B------:R-:W4:Y:S01]  /*b860*/  LDC R10, c[0x0][0x3a0] ;  /* 0x0000e800ff0a7b82 */ /* 0x000f220000000800 */
[----:B------:R-:W-:Y:S01]  /*b870*/  IMAD.WIDE R20, R25, 0x4, R22 ;  /* 0x0000000419147825 */ /* 0x000fe200078e0216 */
[----:B------:R-:W-:Y:S01]  /*b880*/  LDGSTS.E [R2+0xac00], desc[UR8][R30.64], !P5 ;  /* 0x0ac000001e027fae */ /* 0x000fe2000e9a1008 */
[----:B------:R-:W-:-:S02]  /*b890*/  ISETP.GE.U32.AND P5, PT, R6, 0x7ffffec0, PT ;  /* 0x7ffffec00600780c */ /* 0x000fc40003fa6070 */
[----:B---3--:R-:W-:Y:S01]  /*b8a0*/  VIADD R7, R11, 0xffffff3b ;  /* 0xffffff3b0b077836 */ /* 0x008fe20000000000 */
[----:B------:R-:W-:Y:S01]  /*b8b0*/  IADD3 R6, PT, PT, R12, -0xc9, RZ ;  /* 0xffffff370c067810 */ /* 0x000fe20007ffe0ff */
[----:B------:R-:W-:Y:S01]  /*b8c0*/  STL.64 [R1+0x3c0], R30 ;  /* 0x0003c01e01007387 */ /* 0x000fe20000100a00 */
[----:B------:R-:W3:Y:S01]  /*b8d0*/  LDC R17, c[0x0][0x3a0] ;  /* 0x0000e800ff117b82 */ /* 0x000ee20000000800 */
[----:B--2---:R-:W-:Y:S02]  /*b8e0*/  IMAD.WIDE R18, R25, 0x4, R26 ;  /* 0x0000000419127825 */ /* 0x004fe400078e021a */
[----:B------:R2:W-:Y:S01]  /*b8f0*/  LDGSTS.E [R2+0xb000], desc[UR8][R20.64], !P3 ;  /* 0x0b00000014027fae */ /* 0x0005e2000d9a1008 */
[----:B------:R-:W-:-:S03]  /*b900*/  ISETP.GE.U32.AND P3, PT, R7, 0x7ffffebc, PT ;  /* 0x7ffffebc0700780c */ /* 0x000fc60003f66070 */
[----:B------:R2:W-:Y:S01]  /*b910*/  STL.64 [R1+0x448], R20 ;  /* 0x0004481401007387 */ /* 0x0005e20000100a00 */
[----:B-1----:R-:W-:Y:S01]  /*b920*/  VIADD R7, R14, 0xffffff33 ;  /* 0xffffff330e077836 */ /* 0x002fe20000000000 */
[----:B------:R-:W1:Y:S02]  /*b930*/  LDC R11, c[0x0][0x3a0] ;  /* 0x0000e800ff0b7b82 */ /* 0x000e640000000800 */
[----:B------:R2:W-:Y:S04]  /*b940*/  STL.64 [R1+0x488], R18 ;  /* 0x0004881201007387 */ /* 0x0005e80000100a00 */
[----:B------:R2:W-:Y:S01]  /*b950*/  LDGSTS.E [R2+0xb400], desc[UR8][R18.64], !P6 ;  /* 0x0b40000012027fae */ /* 0x0005e2000f1a1008 */
[----:B------:R-:W-:Y:S01]  /*b960*/  ISETP.GE.U32.AND P6, PT, R6, 0x7ffffeb8, PT ;  /* 0x7ffffeb80600780c */ /* 0x000fe20003fc6070 */
[----:B------:R-:W-:Y:S01]  /*b970*/  VIADD R6, R13, 0xffffff2f ;  /* 0xffffff2f0d067836 */ /* 0x000fe20000000000 */
[----:B------:R-:W1:Y:S01]  /*b980*/  LDC R12, c[0x0][0x3a0] ;  /* 0x0000e800ff0c7b82 */ /* 0x000e620000000800 */
[----:B--2---:R-:W-:-:S04]  /*b990*/  IMAD.WIDE R20, R25, 0x4, R42 ;  /* 0x0000000419147825 */ /* 0x004fc800078e022a */
[----:B------:R-:W-:-:S03]  /*b9a0*/  IMAD.WIDE R22, R25, 0x4, R74 ;  /* 0x0000000419167825 */ /* 0x000fc600078e024a */
[----:B------:R-:W2:Y:S01]  /*b9b0*/  LDC R14, c[0x0][0x3a0] ;  /* 0x0000e800ff0e7b82 */ /* 0x000ea20000000800 */
[----:B------:R-:W-:Y:S01]  /*b9c0*/  IMAD.WIDE R18, R25, 0x4, R34 ;  /* 0x0000000419127825 */ /* 0x000fe200078e0222 */
[----:B------:R3:W-:Y:S04]  /*b9d0*/  STL.64 [R1+0x4e0], R20 ;  /* 0x0004e01401007387 */ /* 0x0007e80000100a00 */
[----:B------:R3:W-:Y:S01]  /*b9e0*/  LDGSTS.E [R2+0xb800], desc[UR8][R20.64], !P2 ;  /* 0x0b80000014027fae */ /* 0x0007e2000d1a1008 */
[----:B------:R-:W-:Y:S01]  /*b9f0*/  ISETP.GE.U32.AND P2, PT, R7, 0x7ffffeb4, PT ;  /* 0x7ffffeb40700780c */ /* 0x000fe20003f46070 */
[----:B------:R-:W-:Y:S01]  /*ba00*/  VIADD R7, R15, 0xffffff2b ;  /* 0xffffff2b0f077836 */ /* 0x000fe20000000000 */
[----:B------:R-:W1:Y:S01]  /*ba10*/  LDC R13, c[0x0][0x3a0] ;  /* 0x0000e800ff0d7b82 */ /* 0x000e620000000800 */
[----:B------:R4:W-:Y:S04]  /*ba20*/  STL.64 [R1+0x548], R18 ;  /* 0x0005481201007387 */ /* 0x0009e80000100a00 */
[----:B------:R4:W-:Y:S01]  /*ba30*/  LDGSTS.E [R2+0xbc00], desc[UR8][R18.64], !P4 ;  /* 0x0bc0000012027fae */ /* 0x0009e2000e1a1008 */
[----:B------:R-:W-:Y:S01]  /*ba40*/  ISETP.GE.U32.AND P4, PT, R6, 0x7ffffeb0, PT ;  /* 0x7ffffeb00600780c */ /* 0x000fe20003f86070 */
[----:B------:R-:W-:Y:S01]  /*ba50*/  VIADD R6, R16, 0xffffff27 ;  /* 0xffffff2710067836 */ /* 0x000fe20000000000 */
[----:B------:R-:W1:Y:S01]  /*ba60*/  LDC R15, c[0x0][0x3a0] ;  /* 0x0000e800ff0f7b82 */ /* 0x000e620000000800 */
[----:B---3--:R-:W-:-:S05]  /*ba70*/  IMAD.WIDE R20, R25, 0x4, R44 ;  /* 0x0000000419147825 */ /* 0x008fca00078e022c */
[----:B------:R3:W-:Y:S01]  /*ba80*/  LDGSTS.E [R2+0xc000], desc[UR8][R20.64], !P5 ;  /* 0x0c00000014027fae */ /* 0x0007e2000e9a1008 */
[----:B----4-:R-:W-:Y:S01]  /*ba90*/  IMAD.WIDE R18, R25, 0x4, R36 ;  /* 0x0000000419127825 */ /* 0x010fe200078e0224 */
[----:B------:R-:W-:Y:S02]  /*baa0*/  ISETP.GE.U32.AND P5, PT, R7, 0x7ffffeac, PT ;  /* 0x7ffffeac0700780c */ /* 0x000fe40003fa6070 */
[----:B------:R3:W-:Y:S01]  /*bab0*/  STL.64 [R1+0x600], R20 ;  /* 0x0006001401007387 */ /* 0x0007e20000100a00 */
[----:B------:R-:W4:Y:S03]  /*bac0*/  LDC R16, c[0x0][0x3a0] ;  /* 0x0000e800ff107b82 */ /* 0x000f260000000800 */
[----:B------:R2:W-:Y:S01]  /*bad0*/  LDGSTS.E [R2+0xc400], desc[UR8][R18.64], !P3 ;  /* 0x0c40000012027fae */ /* 0x0005e2000d9a1008 */
[----:B------:R-:W-:-:S03]  /*bae0*/  ISETP.GE.U32.AND P3, PT, R6, 0x7ffffea8, PT ;  /* 0x7ffffea80600780c */ /* 0x000fc60003f66070 */
[----:B------:R2:W-:Y:S01]  /*baf0*/  STL.64 [R1+0x640], R18 ;  /* 0x0006401201007387 */ /* 0x0005e20000100a00 */
[C---:B------:R-:W-:Y:S01]  /*bb00*/  IMAD.WIDE R26, R25.reuse, 0x4, R88 ;  /* 0x00000004191a7825 */ /* 0x040fe200078e0258 */
[----:B------:R-:W1:Y:S03]  /*bb10*/  LDC R44, c[0x0][0x3a0] ;  /* 0x0000e800ff2c7b82 */ /* 0x000e660000000800 */
[C---:B---3--:R-:W-:Y:S01]  /*bb20*/  IMAD.WIDE R20, R25.reuse, 0x4, R38 ;  /* 0x0000000419147825 */ /* 0x048fe200078e0226 */
[----:B------:R-:W-:Y:S04]  /*bb30*/  STL.64 [R1+0x670], R22 ;  /* 0x0006701601007387 */ /* 0x000fe80000100a00 */
[----:B------:R-:W-:Y:S01]  /*bb40*/  LDGSTS.E [R2+0xc800], desc[UR8][R22.64], !P6 ;  /* 0x0c80000016027fae */ /* 0x000fe2000f1a1008 */
[C---:B------:R-:W-:Y:S01]  /*bb50*/  IMAD.WIDE R114, R25.reuse, 0x4, R114 ;  /* 0x0000000419727825 */ /* 0x040fe200078e0272 */
[----:B------:R-:W3:Y:S03]  /*bb60*/  LDC R45, c[0x0][0x3a0] ;  /* 0x0000e800ff2d7b82 */ /* 0x000ee60000000800 */
[C---:B--2---:R-:W-:Y:S01]  /*bb70*/  IMAD.WIDE R18, R25.reuse, 0x4, R40 ;  /* 0x0000000419127825 */ /* 0x044fe200078e0228 */
[----:B------:R2:W-:Y:S04]  /*bb80*/  STL.64 [R1+0x6a8], R20 ;  /* 0x0006a81401007387 */ /* 0x0005e80000100a00 */
[----:B------:R2:W-:Y:S04]  /*bb90*/  LDGSTS.E [R2+0xcc00], desc[UR8][R20.64], !P2 ;  /* 0x0cc0000014027fae */ /* 0x0005e8000d1a1008 */
[----:B------:R4:W-:Y:S04]  /*bba0*/  STL.64 [R1+0x6e8], R18 ;  /* 0x0006e81201007387 */ /* 0x0009e80000100a00 */
[----:B------:R4:W-:Y:S01]  /*bbb0*/  LDGSTS.E [R2+0xd000], desc[UR8][R18.64], !P4 ;  /* 0x0d00000012027fae */ /* 0x0009e2000e1a1008 */
[----:B--2---:R-:W-:-:S04]  /*bbc0*/  IMAD.WIDE R20, R25, 0x4, R56 ;  /* 0x0000000419147825 */ /* 0x004fc800078e0238 */
[C---:B----4-:R-:W-:Y:S01]  /*bbd0*/  IMAD.WIDE R18, R25.reuse, 0x4, R46 ;  /* 0x0000000419127825 */ /* 0x050fe200078e022e */
[----:B------:R2:W-:Y:S04]  /*bbe0*/  STL.64 [R1+0x710], R20 ;  /* 0x0007101401007387 */ /* 0x0005e80000100a00 */
[----:B------:R2:W-:Y:S04]  /*bbf0*/  LDGSTS.E [R2+0xd400], desc[UR8][R20.64], !P5 ;  /* 0x0d40000014027fae */ /* 0x0005e8000e9a1008 */
[----:B------:R4:W-:Y:S04]  /*bc00*/  STL.64 [R1+0x750], R18 ;  /* 0x0007501201007387 */ /* 0x0009e80000100a00 */
[----:B------:R4:W-:Y:S01]  /*bc10*/  LDGSTS.E [R2+0xd800], desc[UR8][R18.64], !P3 ;  /* 0x0d80000012027fae */ /* 0x0009e2000d9a1008 */
[----:B--2---:R-:W-:-:S04]  /*bc20*/  IMAD.WIDE R20, R25, 0x4, R58 ;  /* 0x0000000419147825 */ /* 0x004fc800078e023a */
[C---:B----4-:R-:W-:Y:S01]  /*bc30*/  IMAD.WIDE R18, R25.reuse, 0x4, R50 ;  /* 0x0000000419127825 */ /* 0x050fe200078e0232 */
[----:B------:R-:W-:Y:S04]  /*bc40*/  STL.64 [R1+0x778], R20 ;  /* 0x0007781401007387 */ /* 0x000fe80000100a00 */
[----:B------:R2:W-:Y:S01]  /*bc50*/  STL.64 [R1+0x7b8], R18 ;  /* 0x0007b81201007387 */ /* 0x0005e20000100a00 */
[----:B------:R-:W-:-:S03]  /*bc60*/  IMAD.WIDE R22, R25, 0x4, R52 ;  /* 0x0000000419167825 */ /* 0x000fc600078e0234 */
[----:B------:R-:W-:Y:S04]  /*bc70*/  STL.64 [R1+0x7e0], R26 ;  /* 0x0007e01a01007387 */ /* 0x000fe80000100a00 */
[----:B------:R-:W4:Y:S04]  /*bc80*/  LDL.LU.64 R30, [R1+0x20] ;  /* 0x00002000011e7983 */ /* 0x000f280000300a00 */
[----:B------:R-:W-:Y:S04]  /*bc90*/  STL.64 [R1+0x808], R22 ;  /* 0x0008081601007387 */ /* 0x000fe80000100a00 */
[----:B------:R-:W3:Y:S01]  /*bca0*/  LDL.LU.64 R48, [R1] ;  /* 0x0000000001307983 */ /* 0x000ee20000300a00 */
[----:B------:R-:W-:-:S02]  /*bcb0*/  IADD3 R6, PT, PT, R10, -0xdd, RZ ;  /* 0xffffff230a067810 */ /* 0x000fc40007ffe0ff */
[----:B------:R-:W2:Y:S01]  /*bcc0*/  LDC R10, c[0x0][0x3a0] ;  /* 0x0000e800ff0a7b82 */ /* 0x000ea20000000800 */
[----:B-1----:R-:W-:Y:S01]  /*bcd0*/  VIADD R7, R11, 0xffffff1f ;  /* 0xffffff1f0b077836 */ /* 0x002fe20000000000 */
[----:B------:R-:W-:Y:S01]  /*bce0*/  ISETP.GE.U32.AND P6, PT, R6, 0x7ffffea4, PT ;  /* 0x7ffffea40600780c */ /* 0x000fe20003fc6070 */
[----:B------:R-:W-:-:S05]  /*bcf0*/  VIADD R6, R12, 0xffffff1b ;  /* 0xffffff1b0c067836 */ /* 0x000fca0000000000 */
[----:B------:R-:W1:Y:S01]  /*bd00*/  LDC R12, c[0x0][0x3a0] ;  /* 0x0000e800ff0c7b82 */ /* 0x000e620000000800 */
[----:B------:R-:W-:Y:S02]  /*bd10*/  ISETP.GE.U32.AND P2, PT, R7, 0x7ffffea0, PT ;  /* 0x7ffffea00700780c */ /* 0x000fe40003f46070 */
[----:B------:R-:W-:Y:S01]  /*bd20*/  ISETP.GE.U32.AND P4, PT, R6, 0x7ffffe9c, PT ;  /* 0x7ffffe9c0600780c */ /* 0x000fe20003f86070 */
[----:B------:R-:W-:-:S04]  /*bd30*/  VIADD R6, R13, 0xffffff13 ;  /* 0xffffff130d067836 */ /* 0x000fc80000000000 */
[----:B------:R-:W1:Y:S01]  /*bd40*/  LDC R11, c[0x0][0x3a0] ;  /* 0x0000e800ff0b7b82 */ /* 0x000e620000000800 */
[----:B------:R-:W-:Y:S01]  /*bd50*/  VIADD R7, R14, 0xffffff17 ;  /* 0xffffff170e077836 */ /* 0x000fe20000000000 */
[----:B------:R-:W-:Y:S01]  /*bd60*/  ISETP.GE.U32.AND P3, PT, R6, 0x7ffffe94, PT ;  /* 0x7ffffe940600780c */ /* 0x000fe20003f66070 */
[----:B------:R-:W-:Y:S01]  /*bd70*/  VIADD R6, R17, 0xffffff0b ;  /* 0xffffff0b11067836 */ /* 0x000fe20000000000 */
[----:B------:R-:W-:Y:S02]  /*bd80*/  LDGSTS.E [R2+0xdc00], desc[UR8][R20.64], !P6 ;  /* 0x0dc0000014027fae */ /* 0x000fe4000f1a1008 */
[----:B------:R-:W-:Y:S02]  /*bd90*/  ISETP.GE.U32.AND P5, PT, R7, 0x7ffffe98, PT ;  /* 0x7ffffe980700780c */ /* 0x000fe40003fa6070 */
[----:B------:R-:W1:Y:S01]  /*bda0*/  LDC R14, c[0x0][0x3a0] ;  /* 0x0000e800ff0e7b82 */ /* 0x000e620000000800 */
[----:B------:R1:W-:Y:S01]  /*bdb0*/  LDGSTS.E [R2+0xe000], desc[UR8][R18.64], !P2 ;  /* 0x0e00000012027fae */ /* 0x0003e2000d1a1008 */
[----:B------:R-:W-:Y:S01]  /*bdc0*/  ISETP.GE.U32.AND P2, PT, R6, 0x7ffffe8c, PT ;  /* 0x7ffffe8c0600780c */ /* 0x000fe20003f46070 */
[----:B--2---:R-:W-:Y:S01]  /*bdd0*/  VIADD R6, R10, 0xffffff07 ;  /* 0xffffff070a067836 */ /* 0x004fe20000000000 */
[----:B------:R-:W-:Y:S01]  /*bde0*/  IADD3 R7, PT, PT, R16, -0xf1, RZ ;  /* 0xffffff0f10077810 */ /* 0x000fe20007ffe0ff */
[----:B------:R-:W-:Y:S03]  /*bdf0*/  LDGSTS.E [R2+0xe400], desc[UR8][R26.64], !P4 ;  /* 0x0e4000001a027fae */ /* 0x000fe6000e1a1008 */
[----:B------:R-:W-:Y:S01]  /*be00*/  ISETP.GE.U32.AND P6, PT, R7, 0x7ffffe90, PT ;  /* 0x7ffffe900700780c */ /* 0x000fe20003fc6070 */
[----:B------:R-:W2:Y:S01]  /*be10*/  LDC R17, c[0x0][0x3a0] ;  /* 0x0000e800ff117b82 */ /* 0x000ea20000000800 */
[----:B------:R-:W-:Y:S01]  /*be20*/  ISETP.GE.U32.AND P4, PT, R6, 0x7ffffe88, PT ;  /* 0x7ffffe880600780c */ /* 0x000fe20003f86070 */
[----:B-1----:R-:W-:Y:S01]  /*be30*/  VIADD R6, R12, 0xffffff7e ;  /* 0xffffff7e0c067836 */ /* 0x002fe20000000000 */
[----:B------:R-:W-:Y:S01]  /*be40*/  LDGSTS.E [R2+0xe800], desc[UR8][R22.64], !P5 ;  /* 0x0e80000016027fae */ /* 0x000fe2000e9a1008 */
[----:B------:R-:W-:-:S04]  /*be50*/  IMAD.WIDE R18, R25, 0x4, R54 ;  /* 0x0000000419127825 */ /* 0x000fc800078e0236 */
[----:B------:R-:W1:Y:S01]  /*be60*/  LDC R20, c[0x0][0x3a0] ;  /* 0x0000e800ff147b82 */ /* 0x000e620000000800 */
[----:B------:R-:W-:Y:S01]  /*be70*/  VIADD R7, R11, 0xffffff03 ;  /* 0xffffff030b077836 */ /* 0x000fe20000000000 */
[----:B------:R2:W-:Y:S04]  /*be80*/  STL.64 [R1+0x848], R18 ;  /* 0x0008481201007387 */ /* 0x0005e80000100a00 */
[----:B------:R2:W-:Y:S02]  /*be90*/  LDGSTS.E [R2+0xec00], desc[UR8][R18.64], !P3 ;  /* 0x0ec0000012027fae */ /* 0x0005e4000d9a1008 */
[----:B------:R-:W1:Y:S01]  /*bea0*/  LDC R12, c[0x0][0x3a0] ;  /* 0x0000e800ff0c7b82 */ /* 0x000e620000000800 */
[----:B------:R-:W-:Y:S01]  /*beb0*/  ISETP.GE.U32.AND P5, PT, R7, 0x7ffffe84, PT ;  /* 0x7ffffe840700780c */ /* 0x000fe20003fa6070 */
[----:B------:R-:W-:-:S06]  /*bec0*/  IMAD.WIDE R10, R25, 0x4, R60 ;  /* 0x00000004190a7825 */ /* 0x000fcc00078e023c */
[----:B------:R-:W4:Y:S01]  /*bed0*/  LDC R16, c[0x0][0x3a0] ;  /* 0x0000e800ff107b82 */ /* 0x000f220000000800 */
[----:B--2---:R-:W-:-:S07]  /*bee0*/  IMAD.WIDE R18, R25, 0x4, R68 ;  /* 0x0000000419127825 */ /* 0x004fce00078e0244 */
[----:B------:R-:W2:Y:S01]  /*bef0*/  LDC R13, c[0x0][0x3a0] ;  /* 0x0000e800ff0d7b82 */ /* 0x000ea20000000800 */
[----:B------:R1:W-:Y:S01]  /*bf00*/  STL.64 [R1+0x858], R18 ;  /* 0x0008581201007387 */ /* 0x0003e20000100a00 */
[----:B------:R-:W-:-:S03]  /*bf10*/  ISETP.GE.U32.AND P3, PT, R6, 0x7ffffeff, PT ;  /* 0x7ffffeff0600780c */ /* 0x000fc60003f66070 */
[----:B------:R1:W-:Y:S01]  /*bf20*/  LDGSTS.E [R2+0xf000], desc[UR8][R18.64], !P6 ;  /* 0x0f00000012027fae */ /* 0x0003e2000f1a1008 */
[----:B------:R-:W-:Y:S01]  /*bf30*/  IADD3 R7, PT, PT, R15, -0x86, RZ ;  /* 0xffffff7a0f077810 */ /* 0x000fe20007ffe0ff */
[----:B------:R-:W-:Y:S01]  /*bf40*/  VIADD R6, R14, 0xffffff76 ;  /* 0xffffff760e067836 */ /* 0x000fe20000000000 */
[----:B------:R-:W3:Y:S01]  /*bf50*/  LDC R22, c[0x0][0x3a0] ;  /* 0x0000e800ff167b82 */ /* 0x000ee20000000800 */
[----:B------:R1:W-:Y:S01]  /*bf60*/  STL.64 [R1+0x878], R10 ;  /* 0x0008780a01007387 */ /* 0x0003e20000100a00 */
[----:B------:R-:W-:-:S03]  /*bf70*/  IMAD.WIDE R14, R25, 0x4, R70 ;  /* 0x00000004190e7825 */ /* 0x000fc600078e0246 */
[----:B------:R1:W-:Y:S03]  /*bf80*/  LDGSTS.E [R2+0xf400], desc[UR8][R10.64], !P2 ;  /* 0x0f4000000a027fae */ /* 0x0003e6000d1a1008 */
[----:B------:R-:W3:Y:S08]  /*bf90*/  LDC R21, c[0x0][0x3a0] ;  /* 0x0000e800ff157b82 */ /* 0x000ef00000000800 */
[----:B-1----:R-:W1:Y:S01]  /*bfa0*/  LDC R18, c[0x0][0x3a0] ;  /* 0x0000e800ff127b82 */ /* 0x002e620000000800 */
[----:B------:R-:W-:Y:S01]  /*bfb0*/  IMAD.WIDE R10, R25, 0x4, R64 ;  /* 0x00000004190a7825 */ /* 0x000fe200078e0240 */
[----:B------:R-:W-:Y:S01]  /*bfc0*/  ISETP.GE.U32.AND P6, PT, R7, 0x7ffffefb, PT ;  /* 0x7ffffefb0700780c */ /* 0x000fe20003fc6070 */
[----:B------:R2:W-:Y:S01]  /*bfd0*/  STL.64 [R1+0x888], R14 ;  /* 0x0008880e01007387 */ /* 0x0005e20000100a00 */
[----:B------:R-:W-:-:S04]  /*bfe0*/  ISETP.GE.U32.AND P2, PT, R6, 0x7ffffef7, PT ;  /* 0x7ffffef70600780c */ /* 0x000fc80003f46070 */
[----:B------:R-:W1:Y:S01]  /*bff0*/  LDC R19, c[0x0][0x3a0] ;  /* 0x0000e800ff137b82 */ /* 0x000e620000000800 */
[----:B------:R2:W-:Y:S01]  /*c000*/  LDGSTS.E [R2+0xf800], desc[UR8][R14.64], !P4 ;  /* 0x0f8000000e027fae */ /* 0x0005e2000e1a1008 */
[----:B------:R-:W-:Y:S02]  /*c010*/  VIADD R7, R17, 0xffffff72 ;  /* 0xffffff7211077836 */ /* 0x000fe40000000000 */
[----:B------:R-:W-:Y:S01]  /*c020*/  VIADD R6, R20, 0xffffff6e ;  /* 0xffffff6e14067836 */ /* 0x000fe20000000000 */
[----:B------:R4:W-:Y:S01]  /*c030*/  STL.64 [R1+0x8a8], R10 ;  /* 0x0008a80a01007387 */ /* 0x0009e20000100a00 */
[----:B------:R-:W-:Y:S02]  /*c040*/  VIADD R12, R12, 0xffffff6a ;  /* 0xffffff6a0c0c7836 */ /* 0x000fe40000000000 */
[----:B------:R-:W-:Y:S01]  /*c050*/  IMAD.WIDE R26, R25, 0x4, R82 ;  /* 0x00000004191a7825 */ /* 0x000fe200078e0252 */
[----:B------:R4:W-:Y:S01]  /*c060*/  LDGSTS.E [R2+0xfc00], desc[UR8][R10.64], !P5 ;  /* 0x0fc000000a027fae */ /* 0x0009e2000e9a1008 */
[----:B------:R-:W-:Y:S01]  /*c070*/  ISETP.GE.U32.AND P4, PT, R7, 0x7ffffef3, PT ;  /* 0x7ffffef30700780c */ /* 0x000fe20003f86070 */
[----:B------:R-:W1:Y:S01]  /*c080*/  LDC R17, c[0x0][0x3a0] ;  /* 0x0000e800ff117b82 */ /* 0x000e620000000800 */
[----:B------:R-:W-:-:S02]  /*c090*/  ISETP.GE.U32.AND P5, PT, R6, 0x7ffffeef, PT ;  /* 0x7ffffeef0600780c */ /* 0x000fc40003fa6070 */
[----:B--2---:R-:W-:Y:S01]  /*c0a0*/  IADD3 R13, PT, PT, R13, -0x9a, RZ ;  /* 0xffffff660d0d7810 */ /* 0x004fe20007ffe0ff */
[----:B------:R-:W-:-:S04]  /*c0b0*/  IMAD.WIDE R14, R25, 0x4, R66 ;  /* 0x00000004190e7825 */ /* 0x000fc800078e0242 */
[----:B------:R-:W2:Y:S01]  /*c0c0*/  LDC R20, c[0x0][0x3a0] ;  /* 0x0000e800ff147b82 */ /* 0x000ea20000000800 */
[----:B------:R-:W-:-:S04]  /*c0d0*/  IMAD.WIDE R36, R25, 0x4, R84 ;  /* 0x0000000419247825 */ /* 0x000fc800078e0254 */
[----:B------:R-:W-:-:S03]  /*c0e0*/  IMAD.WIDE R38, R25, 0x4, R76 ;  /* 0x0000000419267825 */ /* 0x000fc600078e024c */
[----:B------:R-:W1:Y:S01]  /*c0f0*/  LDC R23, c[0x0][0x3a0] ;  /* 0x0000e800ff177b82 */ /* 0x000e620000000800 */
[----:B------:R-:W-:-:S04]  /*c100*/  IMAD.WIDE R34, R25, 0x4, R78 ;  /* 0x0000000419227825 */ /* 0x000fc800078e024e */
[C---:B------:R-:W-:Y:S01]  /*c110*/  IMAD.WIDE R32, R25.reuse, 0x4, R80 ;  /* 0x0000000419207825 */ /* 0x040fe200078e0250 */
[----:B------:R1:W-:Y:S04]  /*c120*/  STL.64 [R1], R34 ;  /* 0x0000002201007387 */ /* 0x0003e80000100a00 */
[----:B------:R1:W-:Y:S01]  /*c130*/  STL.64 [R1+0x20], R32 ;  /* 0x0000202001007387 */ /* 0x0003e20000100a00 */
[----:B------:R-:W-:-:S04]  /*c140*/  IMAD.WIDE R40, R25, 0x4, R126 ;  /* 0x0000000419287825 */ /* 0x000fc800078e027e */
[----:B----4-:R-:W-:-:S05]  /*c150*/  IMAD.WIDE R10, R25, 0x4, R30 ;  /* 0x00000004190a7825 */ /* 0x010fca00078e021e */
[----:B------:R-:W-:Y:S01]  /*c160*/  LDGSTS.E [R3+0x8100], desc[UR8][R10.64], !P3 ;  /* 0x081000000a037fae */ /* 0x000fe2000d9a1008 */
[----:B------:R-:W-:Y:S01]  /*c170*/  ISETP.GE.U32.AND P3, PT, R12, 0x7ffffeeb, PT ;  /* 0x7ffffeeb0c00780c */ /* 0x000fe20003f66070 */
[----:B------:R-:W-:Y:S02]  /*c180*/  VIADD R12, R16, 0xffffff62 ;  /* 0xffffff62100c7836 */ /* 0x000fe40000000000 */
[----:B---3--:R-:W-:Y:S01]  /*c190*/  IMAD.WIDE R6, R25, 0x4, R48 ;  /* 0x0000000419067825 */ /* 0x008fe200078e0230 */
[----:B------:R-:W3:Y:S04]  /*c1a0*/  LDC R16, c[0x0][0x3a0] ;  /* 0x0000e800ff107b82 */ /* 0x000ee80000000800 */
[----:B------:R-:W-:Y:S01]  /*c1b0*/  LDGSTS.E [R3+0x8500], desc[UR8][R6.64], !P6 ;  /* 0x0850000006037fae */ /* 0x000fe2000f1a1008 */
[----:B------:R-:W-:Y:S01]  /*c1c0*/  ISETP.GE.U32.AND P6, PT, R13, 0x7ffffee7, PT ;  /* 0x7ffffee70d00780c */ /* 0x000fe20003fc6070 */
[----:B-1----:R-:W-:-:S02]  /*c1d0*/  VIADD R13, R18, 0xffffff5e ;  /* 0xffffff5e120d7836 */ /* 0x002fc40000000000 */
[----:B------:R-:W1:Y:S01]  /*c1e0*/  LDC R18, c[0x0][0x3a0] ;  /* 0x0000e800ff127b82 */ /* 0x000e620000000800 */
[----:B------:R-:W-:Y:S01]  /*c1f0*/  LDGSTS.E [R3+0x8900], desc[UR8][R14.64], !P2 ;  /* 0x089000000e037fae */ /* 0x000fe2000d1a1008 */
[----:B------:R-:W-:Y:S01]  /*c200*/  ISETP.GE.U32.AND P2, PT, R12, 0x7ffffee3, PT ;  /* 0x7ffffee30c00780c */ /* 0x000fe20003f46070 */
[----:B------:R-:W-:Y:S02]  /*c210*/  VIADD R12, R19, 0xffffff5a ;  /* 0xffffff5a130c7836 */ /* 0x000fe40000000000 */
[----:B------:R-:W-:Y:S01]  /*c220*/  IMAD.WIDE R30, R25, 0x4, R72 ;  /* 0x00000004191e7825 */ /* 0x000fe200078e0248 */
[----:B------:R-:W-:Y:S02]  /*c230*/  LDGSTS.E [R3+0x8d00], desc[UR8][R26.64], !P4 ;  /* 0x08d000001a037fae */ /* 0x000fe4000e1a1008 */
[----:B------:R-:W4:Y:S02]  /*c240*/  LDC R19, c[0x0][0x3a0] ;  /* 0x0000e800ff137b82 */ /* 0x000f240000000800 */
[----:B------:R-:W-:Y:S01]  /*c250*/  LDGSTS.E [R3+0x9100], desc[UR8][R30.64], !P5 ;  /* 0x091000001e037fae */ /* 0x000fe2000e9a1008 */
[----:B------:R-:W-:-:S02]  /*c260*/  ISETP.GE.U32.AND P5, PT, R12, 0x7ffffedb, PT ;  /* 0x7ffffedb0c00780c */ /* 0x000fc40003fa6070 */
[----:B------:R-:W-:Y:S01]  /*c270*/  IADD3 R12, PT, PT, R22, -0xae, RZ ;  /* 0xffffff52160c7810 */ /* 0x000fe20007ffe0ff */
[----:B------:R-:W-:Y:S01]  /*c280*/  LDGSTS.E [R3+0x9500], desc[UR8][R36.64], !P3 ;  /* 0x0950000024037fae */ /* 0x000fe2000d9a1008 */
[----:B------:R-:W-:Y:S01]  /*c290*/  ISETP.GE.U32.AND P4, PT, R13, 0x7ffffedf, PT ;  /* 0x7ffffedf0d00780c */ /* 0x000fe20003f86070 */
[----:B------:R-:W4:Y:S01]  /*c2a0*/  LDC R22, c[0x0][0x3a0] ;  /* 0x0000e800ff167b82 */ /* 0x000f220000000800 */
[----:B------:R-:W-:Y:S01]  /*c2b0*/  VIADD R13, R21, 0xffffff56 ;  /* 0xffffff56150d7836 */ /* 0x000fe20000000000 */
[----:B------:R-:W-:Y:S01]  /*c2c0*/  LDGSTS.E [R3+0x9900], desc[UR8][R38.64], !P6 ;  /* 0x0990000026037fae */ /* 0x000fe2000f1a1008 */
[----:B------:R-:W-:Y:S01]  /*c2d0*/  ISETP.GE.U32.AND P6, PT, R12, 0x7ffffed3, PT ;  /* 0x7ffffed30c00780c */ /* 0x000fe20003fc6070 */
[----:B---3--:R-:W-:-:S04]  /*c2e0*/  VIADD R12, R16, 0xffffff4e ;  /* 0xffffff4e100c7836 */ /* 0x008fc80000000000 */
[----:B------:R-:W3:Y:S01]  /*c2f0*/  LDC R21, c[0x0][0x3a0] ;  /* 0x0000e800ff157b82 */ /* 0x000ee20000000800 */
[----:B------:R-:W-:Y:S01]  /*c300*/  ISETP.GE.U32.AND P3, PT, R13, 0x7ffffed7, PT ;  /* 0x7ffffed70d00780c */ /* 0x000fe20003f66070 */
[----:B------:R-:W-:Y:S01]  /*c310*/  LDGSTS.E [R3+0x9d00], desc[UR8][R114.64], !P2 ;  /* 0x09d0000072037fae */ /* 0x000fe2000d1a1008 */
[----:B------:R-:W-:Y:S01]  /*c320*/  VIADD R13, R17, 0xffffff4a ;  /* 0xffffff4a110d7836 */ /* 0x000fe20000000000 */
[----:B------:R-:W-:-:S04]  /*c330*/  ISETP.GE.U32.AND P2, PT, R12, 0x7ffffecf, PT ;  /* 0x7ffffecf0c00780c */ /* 0x000fc80003f46070 */
[----:B------:R-:W3:Y:S01]  /*c340*/  LDC R16, c[0x0][0x3a0] ;  /* 0x0000e800ff107b82 */ /* 0x000ee20000000800 */
[----:B-1----:R-:W-:Y:S01]  /*c350*/  VIADD R12, R18, 0xffffff46 ;  /* 0xffffff46120c7836 */ /* 0x002fe20000000000 */
[----:B------:R1:W-:Y:S01]  /*c360*/  LDGSTS.E [R3+0xa100], desc[UR8][R34.64], !P4 ;  /* 0x0a10000022037fae */ /* 0x0003e2000e1a1008 */
[----:B------:R-:W-:-:S05]  /*c370*/  ISETP.GE.U32.AND P4, PT, R13, 0x7ffffecb, PT ;  /* 0x7ffffecb0d00780c */ /* 0x000fca0003f86070 */
[----:B------:R-:W3:Y:S01]  /*c380*/  LDC R17, c[0x0][0x3a0] ;  /* 0x0000e800ff117b82 */ /* 0x000ee20000000800 */
[----:B------:R1:W-:Y:S01]  /*c390*/  LDGSTS.E [R3+0xa500], desc[UR8][R32.64], !P5 ;  /* 0x0a50000020037fae */ /* 0x0003e2000e9a1008 */
[----:B------:R-:W-:Y:S01]  /*c3a0*/  ISETP.GE.U32.AND P5, PT, R12, 0x7ffffec7, PT ;  /* 0x7ffffec70c00780c */ /* 0x000fe20003fa6070 */
[----:B--2---:R-:W-:Y:S01]  /*c3b0*/  VIADD R13, R20, 0xffffff42 ;  /* 0xffffff42140d7836 */ /* 0x004fe20000000000 */
[----:B----4-:R-:W-:-:S04]  /*c3c0*/  IADD3 R12, PT, PT, R19, -0xc2, RZ ;  /* 0xffffff3e130c7810 */ /* 0x010fc80007ffe0ff */
[----:B------:R-:W2:Y:S01]  /*c3d0*/  LDC R18, c[0x0][0x3a0] ;  /* 0x0000e800ff127b82 */ /* 0x000ea20000000800 */
[----:B-1----:R-:W-:-:S04]  /*c3e0*/  IMAD.WIDE R34, R25, 0x4, R96 ;  /* 0x0000000419227825 */ /* 0x002fc800078e0260 */
[----:B------:R-:W-:-:S03]  /*c3f0*/  IMAD.WIDE R32, R25, 0x4, R86 ;  /* 0x0000000419207825 */ /* 0x000fc600078e0256 */
[----:B------:R-:W1:Y:S01]  /*c400*/  LDC R20, c[0x0][0x3a0] ;  /* 0x0000e800ff147b82 */ /* 0x000e620000000800 */
[----:B------:R4:W-:Y:S04]  /*c410*/  STL.64 [R1+0x78], R34 ;  /* 0x0000782201007387 */ /* 0x0009e80000100a00 */
[----:B------:R4:W-:Y:S03]  /*c420*/  LDGSTS.E [R3+0xa900], desc[UR8][R34.64], !P3 ;  /* 0x0a90000022037fae */ /* 0x0009e6000d9a1008 */
[----:B------:R-:W1:Y:S01]  /*c430*/  LDC R19, c[0x0][0x3a0] ;  /* 0x0000e800ff137b82 */ /* 0x000e620000000800 */
[----:B------:R3:W-:Y:S01]  /*c440*/  STL.64 [R1+0xe8], R32 ;  /* 0x0000e82001007387 */ /* 0x0007e20000100a00 */
[----:B------:R-:W-:-:S03]  /*c450*/  ISETP.GE.U32.AND P3, PT, R13, 0x7ffffec3, PT ;  /* 0x7ffffec30d00780c */ /* 0x000fc60003f66070 */
[----:B------:R3:W-:Y:S01]  /*c460*/  LDGSTS.E [R3+0xad00], desc[UR8][R32.64], !P6 ;  /* 0x0ad0000020037fae */ /* 0x0007e2000f1a1008 */
[----:B------:R-:W-:Y:S01]  /*c470*/  ISETP.GE.U32.AND P6, PT, R12, 0x7ffffebf, PT ;  /* 0x7ffffebf0c00780c */ /* 0x000fe20003fc6070 */
[----:B------:R-:W-:Y:S02]  /*c480*/  VIADD R12, R22, 0xffffff36 ;  /* 0xffffff36160c7836 */ /* 0x000fe40000000000 */
[----:B----4-:R-:W-:Y:S01]  /*c490*/  IMAD.WIDE R34, R25, 0x4, R98 ;  /* 0x0000000419227825 */ /* 0x010fe200078e0262 */
[----:B------:R-:W4:Y:S03]  /*c4a0*/  LDC R22, c[0x0][0x3a0] ;  /* 0x0000e800ff167b82 */ /* 0x000f260000000800 */
[----:B---3--:R-:W-:Y:S01]  /*c4b0*/  VIADD R13, R21, 0xffffff3a ;  /* 0xffffff3a150d7836 */ /* 0x008fe20000000000 */
[----:B------:R3:W-:Y:S01]  /*c4c0*/  LDGSTS.E [R3+0xb100], desc[UR8][R34.64], !P2 ;  /* 0x0b10000022037fae */ /* 0x0007e2000d1a1008 */
[----:B------:R-:W-:-:S03]  /*c4d0*/  IMAD.WIDE R32, R25, 0x4, R90 ;  /* 0x0000000419207825 */ /* 0x000fc600078e025a */
[----:B------:R-:W-:Y:S01]  /*c4e0*/  ISETP.GE.U32.AND P2, PT, R13, 0x7ffffebb, PT ;  /* 0x7ffffebb0d00780c */ /* 0x000fe20003f46070 */
[----:B------:R3:W-:Y:S01]  /*c4f0*/  STL.64 [R1+0x160], R34 ;  /* 0x0001602201007387 */ /* 0x0007e20000100a00 */
[----:B------:R-:W4:Y:S03]  /*c500*/  LDC R21, c[0x0][0x3a0] ;  /* 0x0000e800ff157b82 */ /* 0x000f260000000800 */
[----:B------:R2:W-:Y:S01]  /*c510*/  LDGSTS.E [R3+0xb500], desc[UR8][R32.64], !P4 ;  /* 0x0b50000020037fae */ /* 0x0005e2000e1a1008 */
[----:B------:R-:W-:Y:S01]  /*c520*/  ISETP.GE.U32.AND P4, PT, R12, 0x7ffffeb7, PT ;  /* 0x7ffffeb70c00780c */ /* 0x000fe20003f86070 */
[----:B------:R-:W-:Y:S02]  /*c530*/  VIADD R12, R16, 0xffffff32 ;  /* 0xffffff32100c7836 */ /* 0x000fe40000000000 */
[----:B------:R2:W-:Y:S01]  /*c540*/  STL.64 [R1+0x2c0], R32 ;  /* 0x0002c02001007387 */ /* 0x0005e20000100a00 */
[----:B------:R-:W-:Y:S01]  /*c550*/  VIADD R13, R17, 0xffffff2e ;  /* 0xffffff2e110d7836 */ /* 0x000fe20000000000 */
[----:B------:R-:W4:Y:S01]  /*c560*/  LDC R16, c[0x0][0x3a0] ;  /* 0x0000e800ff107b82 */ /* 0x000f220000000800 */
[----:B---3--:R-:W-:Y:S01]  /*c570*/  IMAD.WIDE R34, R25, 0x4, R92 ;  /* 0x0000000419227825 */ /* 0x008fe200078e025c */
[----:B------:R-:W-:Y:S01]  /*c580*/  LDGSTS.E [R3+0xb900], desc[UR8][R40.64], !P5 ;  /* 0x0b90000028037fae */ /* 0x000fe2000e9a1008 */
[----:B------:R-:W-:-:S02]  /*c590*/  ISETP.GE.U32.AND P5, PT, R12, 0x7ffffeb3, PT ;  /* 0x7ffffeb30c00780c */ /* 0x000fc40003fa6070 */
[----:B--2---:R-:W-:Y:S01]  /*c5a0*/  IADD3 R12, PT, PT, R18, -0xd6, RZ ;  /* 0xffffff2a120c7810 */ /* 0x004fe20007ffe0ff */
[----:B------:R-:W-:Y:S02]  /*c5b0*/  STL.64 [R1+0x328], R40 ;  /* 0x0003282801007387 */ /* 0x000fe40000100a00 */
[----:B------:R-:W2:Y:S01]  /*c5c0*/  LDC R17, c[0x0][0x3a0] ;  /* 0x0000e800ff117b82 */ /* 0x000ea20000000800 */
[----:B------:R-:W-:Y:S01]  /*c5d0*/  IMAD.WIDE R32, R25, 0x4, R94 ;  /* 0x0000000419207825 */ /* 0x000fe200078e025e */
[----:B------:R3:W-:Y:S04]  /*c5e0*/  STL.64 [R1+0x3b0], R34 ;  /* 0x0003b02201007387 */ /* 0x0007e80000100a00 */
[----:B------:R3:W-:Y:S01]  /*c5f0*/  LDGSTS.E [R3+0xbd00], desc[UR8][R34.64], !P3 ;  /* 0x0bd0000022037fae */ /* 0x0007e2000d9a1008 */
[----:B------:R-:W-:Y:S01]  /*c600*/  ISETP.GE.U32.AND P3, PT, R13, 0x7ffffeaf, PT ;  /* 0x7ffffeaf0d00780c */ /* 0x000fe20003f66070 */
[----:B-1----:R-:W-:Y:S01]  /*c610*/  VIADD R13, R20, 0xffffff26 ;  /* 0xffffff26140d7836 */ /* 0x002fe20000000000 */
        /* <DEDUP_REMOVED lines=8> */
[----:B------:R-:W-:Y:S01]  /*c6a0*/  IMAD.WIDE R32, R25, 0x4, R100 ;  /* 0x0000000419207825 */ /* 0x000fe200078e0264 */
[----:B------:R-:W-:Y:S02]  /*c6b0*/  ISETP.GE.U32.AND P2, PT, R13, 0x7ffffea7, PT ;  /* 0x7ffffea70d00780c */ /* 0x000fe40003f46070 */
[----:B------:R3:W-:Y:S01]  /*c6c0*/  STL.64 [R1+0x470], R34 ;  /* 0x0004702201007387 */ /* 0x0007e20000100a00 */
[----:B------:R-:W1:Y:S03]  /*c6d0*/  LDC R19, c[0x0][0x3a0] ;  /* 0x0000e800ff137b82 */ /* 0x000e660000000800 */
[----:B------:R2:W-:Y:S01]  /*c6e0*/  LDGSTS.E [R3+0xc900], desc[UR8][R32.64], !P4 ;  /* 0x0c90000020037fae */ /* 0x0005e2000e1a1008 */
[----:B------:R-:W-:-:S03]  /*c6f0*/  ISETP.GE.U32.AND P4, PT, R12, 0x7ffffea3, PT ;  /* 0x7ffffea30c00780c */ /* 0x000fc60003f86070 */
[----:B------:R2:W-:Y:S01]  /*c700*/  STL.64 [R1+0x4c0], R32 ;  /* 0x0004c02001007387 */ /* 0x0005e20000100a00 */
[----:B---3--:R-:W-:-:S04]  /*c710*/  IMAD.WIDE R34, R25, 0x4, R110 ;  /* 0x0000000419227825 */ /* 0x008fc800078e026e */
[----:B------:R-:W-:-:S04]  /*c720*/  IMAD.WIDE R40, R25, 0x4, R140 ;  /* 0x0000000419287825 */ /* 0x000fc800078e028c */
[C---:B--2---:R-:W-:Y:S01]  /*c730*/  IMAD.WIDE R32, R25.reuse, 0x4, R102 ;  /* 0x0000000419207825 */ /* 0x044fe200078e0266 */
[----:B------:R2:W-:Y:S04]  /*c740*/  STL.64 [R1+0x520], R34 ;  /* 0x0005202201007387 */ /* 0x0005e80000100a00 */
[----:B------:R2:W-:Y:S04]  /*c750*/  LDGSTS.E [R3+0xcd00], desc[UR8][R34.64], !P5 ;  /* 0x0cd0000022037fae */ /* 0x0005e8000e9a1008 */
[----:B------:R3:W-:Y:S04]  /*c760*/  STL.64 [R1+0x5f8], R32 ;  /* 0x0005f82001007387 */ /* 0x0007e80000100a00 */
[----:B------:R3:W-:Y:S01]  /*c770*/  LDGSTS.E [R3+0xd100], desc[UR8][R32.64], !P3 ;  /* 0x0d10000020037fae */ /* 0x0007e2000d9a1008 */
[----:B--2---:R-:W-:-:S03]  /*c780*/  IMAD.WIDE R34, R25, 0x4, R104 ;  /* 0x0000000419227825 */ /* 0x004fc600078e0268 */
[----:B------:R-:W-:Y:S04]  /*c790*/  STL.64 [R1+0x630], R40 ;  /* 0x0006302801007387 */ /* 0x000fe80000100a00 */
[----:B------:R-:W-:Y:S01]  /*c7a0*/  LDGSTS.E [R3+0xd500], desc[UR8][R40.64], !P6 ;  /* 0x0d50000028037fae */ /* 0x000fe2000f1a1008 */
[----:B---3--:R-:W-:-:S03]  /*c7b0*/  IMAD.WIDE R32, R25, 0x4, R106 ;  /* 0x0000000419207825 */ /* 0x008fc600078e026a */
[----:B------:R2:W-:Y:S04]  /*c7c0*/  STL.64 [R1+0x658], R34 ;  /* 0x0006582201007387 */ /* 0x0005e80000100a00 */
[----:B------:R2:W-:Y:S04]  /*c7d0*/  LDGSTS.E [R3+0xd900], desc[UR8][R34.64], !P2 ;  /* 0x0d90000022037fae */ /* 0x0005e8000d1a1008 */
[----:B------:R3:W-:Y:S04]  /*c7e0*/  STL.64 [R1+0x690], R32 ;  /* 0x0006902001007387 */ /* 0x0007e80000100a00 */
[----:B------:R3:W-:Y:S01]  /*c7f0*/  LDGSTS.E [R3+0xdd00], desc[UR8][R32.64], !P4 ;  /* 0x0dd0000020037fae */ /* 0x0007e2000e1a1008 */
[----:B--2---:R-:W-:-:S04]  /*c800*/  IMAD.WIDE R34, R25, 0x4, R122 ;  /* 0x0000000419227825 */ /* 0x004fc800078e027a */
[----:B---3--:R-:W-:Y:S01]  /*c810*/  IMAD.WIDE R32, R25, 0x4, R112 ;  /* 0x0000000419207825 */ /* 0x008fe200078e0270 */
[----:B------:R2:W-:Y:S04]  /*c820*/  STL.64 [R1+0x6c8], R34 ;  /* 0x0006c82201007387 */ /* 0x0005e80000100a00 */
[----:B------:R3:W-:Y:S04]  /*c830*/  STL.64 [R1+0x708], R32 ;  /* 0x0007082001007387 */ /* 0x0007e80000100a00 */
[----:B------:R-:W3:Y:S01]  /*c840*/  LDL.LU.64 R48, [R1+0x18] ;  /* 0x0000180001307983 */ /* 0x000ee20000300a00 */
[----:B----4-:R-:W-:-:S02]  /*c850*/  VIADD R13, R21, 0xffffff1e ;  /* 0xffffff1e150d7836 */ /* 0x010fc40000000000 */
[----:B------:R-:W-:Y:S01]  /*c860*/  VIADD R12, R22, 0xffffff1a ;  /* 0xffffff1a160c7836 */ /* 0x000fe20000000000 */
[----:B------:R-:W4:Y:S04]  /*c870*/  LDC R21, c[0x0][0x3a0] ;  /* 0x0000e800ff157b82 */ /* 0x000f280000000800 */
[----:B------:R-:W-:-:S04]  /*c880*/  ISETP.GE.U32.AND P3, PT, R12, 0x7ffffe9b, PT ;  /* 0x7ffffe9b0c00780c */ /* 0x000fc80003f66070 */
[----:B------:R-:W3:Y:S01]  /*c890*/  LDC R22, c[0x0][0x3a0] ;  /* 0x0000e800ff167b82 */ /* 0x000ee20000000800 */
[----:B------:R-:W-:Y:S02]  /*c8a0*/  IADD3 R12, PT, PT, R16, -0xea, RZ ;  /* 0xffffff16100c7810 */ /* 0x000fe40007ffe0ff */
[----:B------:R-:W-:Y:S01]  /*c8b0*/  ISETP.GE.U32.AND P5, PT, R13, 0x7ffffe9f, PT ;  /* 0x7ffffe9f0d00780c */ /* 0x000fe20003fa6070 */
[----:B------:R-:W-:-:S04]  /*c8c0*/  VIADD R13, R17, 0xffffff12 ;  /* 0xffffff12110d7836 */ /* 0x000fc80000000000 */
[----:B------:R-:W3:Y:S01]  /*c8d0*/  LDC R16, c[0x0][0x3a0] ;  /* 0x0000e800ff107b82 */ /* 0x000ee20000000800 */
[----:B------:R-:W-:Y:S01]  /*c8e0*/  ISETP.GE.U32.AND P6, PT, R12, 0x7ffffe97, PT ;  /* 0x7ffffe970c00780c */ /* 0x000fe20003fc6070 */
[----:B-1----:R-:W-:Y:S01]  /*c8f0*/  VIADD R12, R18, 0xffffff0e ;  /* 0xffffff0e120c7836 */ /* 0x002fe20000000000 */
[----:B------:R-:W-:-:S05]  /*c900*/  ISETP.GE.U32.AND P2, PT, R13, 0x7ffffe93, PT ;  /* 0x7ffffe930d00780c */ /* 0x000fca0003f46070 */
[----:B------:R-:W1:Y:S01]  /*c910*/  LDC R18, c[0x0][0x3a0] ;  /* 0x0000e800ff127b82 */ /* 0x000e620000000800 */
[----:B------:R-:W-:Y:S01]  /*c920*/  ISETP.GE.U32.AND P4, PT, R12, 0x7ffffe8f, PT ;  /* 0x7ffffe8f0c00780c */ /* 0x000fe20003f86070 */
[----:B------:R-:W-:Y:S01]  /*c930*/  VIADD R13, R20, 0xffffff0a ;  /* 0xffffff0a140d7836 */ /* 0x000fe20000000000 */
[----:B------:R2:W-:Y:S01]  /*c940*/  LDGSTS.E [R3+0xe100], desc[UR8][R34.64], !P5 ;  /* 0x0e10000022037fae */ /* 0x0005e2000e9a1008 */
[----:B------:R-:W-:-:S04]  /*c950*/  VIADD R12, R19, 0xffffff06 ;  /* 0xffffff06130c7836 */ /* 0x000fc80000000000 */
[----:B------:R-:W3:Y:S01]  /*c960*/  LDC R17, c[0x0][0x3a0] ;  /* 0x0000e800ff117b82 */ /* 0x000ee20000000800 */
[----:B------:R-:W-:Y:S01]  /*c970*/  ISETP.GE.U32.AND P5, PT, R13, 0x7ffffe8b, PT ;  /* 0x7ffffe8b0d00780c */ /* 0x000fe20003fa6070 */
[----:B------:R3:W-:Y:S01]  /*c980*/  LDGSTS.E [R3+0xe500], desc[UR8][R32.64], !P3 ;  /* 0x0e50000020037fae */ /* 0x0007e2000d9a1008 */
[----:B------:R-:W-:-:S05]  /*c990*/  ISETP.GE.U32.AND P3, PT, R12, 0x7ffffe87, PT ;  /* 0x7ffffe870c00780c */ /* 0x000fca0003f66070 */
[----:B------:R-:W3:Y:S01]  /*c9a0*/  LDC R20, c[0x0][0x3a0] ;  /* 0x0000e800ff147b82 */ /* 0x000ee20000000800 */
[----:B--2---:R-:W-:Y:S01]  /*c9b0*/  IMAD.WIDE R34, R25, 0x4, R124 ;  /* 0x0000000419227825 */ /* 0x004fe200078e027c */
[----:B----4-:R-:W-:-:S03]  /*c9c0*/  IADD3 R13, PT, PT, R21, -0xfe, RZ ;  /* 0xffffff02150d7810 */ /* 0x010fc60007ffe0ff */
[----:B---3--:R-:W-:Y:S01]  /*c9d0*/  VIADD R12, R22, 0xffffff7d ;  /* 0xffffff7d160c7836 */ /* 0x008fe20000000000 */
[----:B------:R-:W-:Y:S01]  /*c9e0*/  LDGSTS.E [R3+0xe900], desc[UR8][R34.64], !P6 ;  /* 0x0e90000022037fae */ /* 0x000fe2000f1a1008 */
[C---:B------:R-:W-:Y:S01]  /*c9f0*/  IMAD.WIDE R32, R25.reuse, 0x4, R116 ;  /* 0x0000000419207825 */ /* 0x040fe200078e0274 */
[----:B------:R-:W2:Y:S02]  /*ca00*/  LDC R21, c[0x0][0x3a0] ;  /* 0x0000e800ff157b82 */ /* 0x000ea40000000800 */
[----:B------:R-:W-:Y:S01]  /*ca10*/  STL.64 [R1+0x740], R34 ;  /* 0x0007402201007387 */ /* 0x000fe20000100a00 */
[----:B------:R-:W-:-:S03]  /*ca20*/  IMAD.WIDE R42, R25, 0x4, R154 ;  /* 0x00000004192a7825 */ /* 0x000fc600078e029a */
[----:B------:R3:W-:Y:S01]  /*ca30*/  LDGSTS.E [R3+0xed00], desc[UR8][R32.64], !P2 ;  /* 0x0ed0000020037fae */ /* 0x0007e2000d1a1008 */
[----:B------:R-:W-:Y:S01]  /*ca40*/  ISETP.GE.U32.AND P2, PT, R12, 0x7ffffefe, PT ;  /* 0x7ffffefe0c00780c */ /* 0x000fe20003f46070 */
[----:B------:R-:W-:Y:S01]  /*ca50*/  VIADD R12, R16, 0xffffff79 ;  /* 0xffffff79100c7836 */ /* 0x000fe20000000000 */
[----:B------:R-:W4:Y:S01]  /*ca60*/  LDC R19, c[0x0][0x3a0] ;  /* 0x0000e800ff137b82 */ /* 0x000f220000000800 */
[----:B------:R3:W-:Y:S04]  /*ca70*/  STL.64 [R1+0x768], R32 ;  /* 0x0007682001007387 */ /* 0x0007e80000100a00 */
[----:B------:R-:W-:Y:S01]  /*ca80*/  LDGSTS.E [R3+0xf100], desc[UR8][R42.64], !P4 ;  /* 0x0f1000002a037fae */ /* 0x000fe2000e1a1008 */
[----:B------:R-:W-:Y:S01]  /*ca90*/  ISETP.GE.U32.AND P4, PT, R12, 0x7ffffefa, PT ;  /* 0x7ffffefa0c00780c */ /* 0x000fe20003f86070 */
[----:B-1----:R-:W-:Y:S01]  /*caa0*/  VIADD R12, R18, 0xffffff71 ;  /* 0xffffff71120c7836 */ /* 0x002fe20000000000 */
[----:B------:R-:W1:Y:S08]  /*cab0*/  LDC R22, c[0x0][0x3a0] ;  /* 0x0000e800ff167b82 */ /* 0x000e700000000800 */
[----:B---3--:R-:W3:Y:S01]  /*cac0*/  LDC R32, c[0x0][0x3a0] ;  /* 0x0000e800ff207b82 */ /* 0x008ee20000000800 */
[----:B------:R-:W-:Y:S01]  /*cad0*/  ISETP.GE.U32.AND P6, PT, R13, 0x7ffffe83, PT ;  /* 0x7ffffe830d00780c */ /* 0x000fe20003fc6070 */
[----:B------:R-:W-:-:S06]  /*cae0*/  IMAD.WIDE R40, R25, 0x4, R118 ;  /* 0x0000000419287825 */ /* 0x000fcc00078e0276 */
[----:B------:R-:W1:Y:S01]  /*caf0*/  LDC R18, c[0x0][0x3a0] ;  /* 0x0000e800ff127b82 */ /* 0x000e620000000800 */
[----:B------:R-:W-:Y:S01]  /*cb00*/  VIADD R13, R17, 0xffffff75 ;  /* 0xffffff75110d7836 */ /* 0x000fe20000000000 */
[----:B------:R-:W-:Y:S01]  /*cb10*/  IADD3 R17, PT, PT, R20, -0x93, RZ ;  /* 0xffffff6d14117810 */ /* 0x000fe20007ffe0ff */
[----:B------:R-:W-:Y:S01]  /*cb20*/  IMAD.WIDE R34, R25, 0x4, R120 ;  /* 0x0000000419227825 */ /* 0x000fe200078e0278 */
[----:B------:R-:W-:Y:S04]  /*cb30*/  STL.64 [R1+0x7a8], R42 ;  /* 0x0007a82a01007387 */ /* 0x000fe80000100a00 */
[----:B------:R-:W1:Y:S01]  /*cb40*/  LDC R20, c[0x0][0x3a0] ;  /* 0x0000e800ff147b82 */ /* 0x000e620000000800 */
[----:B------:R4:W-:Y:S01]  /*cb50*/  STL.64 [R1+0x7d0], R40 ;  /* 0x0007d02801007387 */ /* 0x0009e20000100a00 */
[----:B--2---:R-:W-:-:S03]  /*cb60*/  VIADD R16, R21, 0xffffff69 ;  /* 0xffffff6915107836 */ /* 0x004fc60000000000 */
[----:B------:R4:W-:Y:S01]  /*cb70*/  LDGSTS.E [R3+0xf500], desc[UR8][R40.64], !P5 ;  /* 0x0f50000028037fae */ /* 0x0009e2000e9a1008 */
[----:B------:R-:W-:Y:S02]  /*cb80*/  ISETP.GE.U32.AND P5, PT, R13, 0x7ffffef6, PT ;  /* 0x7ffffef60d00780c */ /* 0x000fe40003fa6070 */
[----:B------:R-:W2:Y:S01]  /*cb90*/  LDC R21, c[0x0][0x3a0] ;  /* 0x0000e800ff157b82 */ /* 0x000ea20000000800 */
[----:B------:R4:W-:Y:S04]  /*cba0*/  STL.64 [R1+0x800], R34 ;  /* 0x0008002201007387 */ /* 0x0009e80000100a00 */
[----:B------:R4:W-:Y:S01]  /*cbb0*/  LDGSTS.E [R3+0xf900], desc[UR8][R34.64], !P3 ;  /* 0x0f90000022037fae */ /* 0x0009e2000d9a1008 */
[----:B------:R-:W-:Y:S01]  /*cbc0*/  ISETP.GE.U32.AND P3, PT, R12, 0x7ffffef2, PT ;  /* 0x7ffffef20c00780c */ /* 0x000fe20003f66070 */
[C---:B------:R-:W-:Y:S01]  /*cbd0*/  IMAD.WIDE R136, R25.reuse, 0x4, R136 ;  /* 0x0000000419887825 */ /* 0x040fe200078e0288 */
[----:B----4-:R-:W4:Y:S03]  /*cbe0*/  LDC R41, c[0x0][0x3a0] ;  /* 0x0000e800ff297b82 */ /* 0x010f260000000800 */
[----:B------:R-:W-:-:S05]  /*cbf0*/  IMAD.WIDE R34, R25, 0x4, R134 ;  /* 0x0000000419227825 */ /* 0x000fca00078e0286 */
[----:B------:R-:W1:Y:S01]  /*cc00*/  LDC R40, c[0x0][0x3a0] ;  /* 0x0000e800ff287b82 */ /* 0x000e620000000800 */
[----:B------:R2:W-:Y:S01]  /*cc10*/  LDGSTS.E [R3+0xfd00], desc[UR8][R34.64], !P6 ;  /* 0x0fd0000022037fae */ /* 0x0005e2000f1a1008 */
[----:B------:R-:W-:Y:S01]  /*cc20*/  IMAD.WIDE R128, R25, 0x4, R128 ;  /* 0x0000000419807825 */ /* 0x000fe200078e0280 */
[----:B------:R-:W-:Y:S02]  /*cc30*/  ISETP.GE.U32.AND P6, PT, R17, 0x7ffffeee, PT ;  /* 0x7ffffeee1100780c */ /* 0x000fe40003fc6070 */
[----:B------:R2:W-:Y:S01]  /*cc40*/  STL.64 [R1+0x830], R34 ;  /* 0x0008302201007387 */ /* 0x0005e20000100a00 */
[----:B------:R-:W-:Y:S02]  /*cc50*/  VIADD R17, R23, 0xffffff65 ;  /* 0xffffff6517117836 */ /* 0x000fe40000000000 */
[C---:B------:R-:W-:Y:S01]  /*cc60*/  IMAD.WIDE R168, R25.reuse, 0x4, R168 ;  /* 0x0000000419a87825 */ /* 0x040fe200078e02a8 */
[----:B--2---:R-:W2:Y:S03]  /*cc70*/  LDC R34, c[0x0][0x3a0] ;  /* 0x0000e800ff227b82 */ /* 0x004ea60000000800 */
[----:B------:R-:W-:-:S04]  /*cc80*/  IMAD.WIDE R130, R25, 0x4, R130 ;  /* 0x0000000419827825 */ /* 0x000fc800078e0282 */
        /* <DEDUP_REMOVED lines=10> */
[C---:B------:R-:W-:Y:S01]  /*cd30*/  IMAD.WIDE R46, R25.reuse, 0x4, R160 ;  /* 0x00000004192e7825 */ /* 0x040fe200078e02a0 */
[----:B------:R-:W-:Y:S03]  /*cd40*/  STL.64 [R1+0x18], R50 ;  /* 0x0000183201007387 */ /* 0x000fe60000100a00 */
[----:B------:R-:W-:-:S05]  /*cd50*/  IMAD.WIDE R12, R25, 0x4, R48 ;  /* 0x00000004190c7825 */ /* 0x000fca00078e0230 */
[----:B------:R-:W-:Y:S01]  /*cd60*/  LDGSTS.E [R250+0x8200], desc[UR8][R12.64], !P2 ;  /* 0x082000000cfa7fae */ /* 0x000fe2000d1a1008 */
[----:B------:R-:W-:Y:S01]  /*cd70*/  ISETP.GE.U32.AND P2, PT, R16, 0x7ffffeea, PT ;  /* 0x7ffffeea1000780c */ /* 0x000fe20003f46070 */
[----:B---3--:R-:W-:Y:S02]  /*cd80*/  VIADD R16, R32, 0xffffff61 ;  /* 0xffffff6120107836 */ /* 0x008fe40000000000 */
[----:B------:R-:W-:Y:S04]  /*cd90*/  LDGSTS.E [R250+0x8600], desc[UR8][R136.64], !P4 ;  /* 0x0860000088fa7fae */ /* 0x000fe8000e1a1008 */
[----:B------:R-:W-:Y:S01]  /*cda0*/  LDGSTS.E [R250+0x8a00], desc[UR8][R128.64], !P5 ;  /* 0x08a0000080fa7fae */ /* 0x000fe2000e9a1008 */
[----:B------:R-:W-:Y:S01]  /*cdb0*/  ISETP.GE.U32.AND P5, PT, R16, 0x7ffffee2, PT ;  /* 0x7ffffee21000780c */ /* 0x000fe20003fa6070 */
[----:B-1----:R-:W-:Y:S01]  /*cdc0*/  VIADD R16, R18, 0xffffff5d ;  /* 0xffffff5d12107836 */ /* 0x002fe20000000000 */
[----:B------:R-:W-:Y:S01]  /*cdd0*/  ISETP.GE.U32.AND P4, PT, R17, 0x7ffffee6, PT ;  /* 0x7ffffee61100780c */ /* 0x000fe20003f86070 */
[----:B------:R-:W1:Y:S01]  /*cde0*/  LDC R18, c[0x0][0x3a0] ;  /* 0x0000e800ff127b82 */ /* 0x000e620000000800 */
[----:B------:R-:W-:Y:S01]  /*cdf0*/  LDGSTS.E [R250+0x8e00], desc[UR8][R168.64], !P3 ;  /* 0x08e00000a8fa7fae */ /* 0x000fe2000d9a1008 */
[----:B------:R-:W-:-:S02]  /*ce00*/  IADD3 R17, PT, PT, R19, -0xa7, RZ ;  /* 0xffffff5913117810 */ /* 0x000fc40007ffe0ff */
[----:B------:R-:W-:Y:S01]  /*ce10*/  ISETP.GE.U32.AND P3, PT, R16, 0x7ffffede, PT ;  /* 0x7ffffede1000780c */ /* 0x000fe20003f66070 */
[----:B------:R-:W-:Y:S01]  /*ce20*/  VIADD R16, R20, 0xffffff55 ;  /* 0xffffff5514107836 */ /* 0x000fe20000000000 */
[----:B------:R-:W-:Y:S02]  /*ce30*/  LDGSTS.E [R250+0x9200], desc[UR8][R130.64], !P6 ;  /* 0x0920000082fa7fae */ /* 0x000fe4000f1a1008 */
[----:B------:R-:W3:Y:S01]  /*ce40*/  LDC R19, c[0x0][0x3a0] ;  /* 0x0000e800ff137b82 */ /* 0x000ee20000000800 */
[----:B------:R-:W-:Y:S01]  /*ce50*/  ISETP.GE.U32.AND P6, PT, R17, 0x7ffffeda, PT ;  /* 0x7ffffeda1100780c */ /* 0x000fe20003fc6070 */
[----:B------:R-:W-:Y:S01]  /*ce60*/  LDGSTS.E [R250+0x9600], desc[UR8][R132.64], !P2 ;  /* 0x0960000084fa7fae */ /* 0x000fe2000d1a1008 */
[----:B------:R-:W-:Y:S01]  /*ce70*/  VIADD R17, R22, 0xffffff51 ;  /* 0xffffff5116117836 */ /* 0x000fe20000000000 */
[----:B------:R-:W-:Y:S01]  /*ce80*/  ISETP.GE.U32.AND P2, PT, R16, 0x7ffffed6, PT ;  /* 0x7ffffed61000780c */ /* 0x000fe20003f46070 */
[----:B------:R-:W-:Y:S01]  /*ce90*/  IMAD.WIDE R22, R25, 0x4, R138 ;  /* 0x0000000419167825 */ /* 0x000fe200078e028a */
[----:B------:R-:W-:Y:S02]  /*cea0*/  LDGSTS.E [R250+0x9a00], desc[UR8][R148.64], !P4 ;  /* 0x09a0000094fa7fae */ /* 0x000fe4000e1a1008 */
[----:B------:R-:W3:Y:S01]  /*ceb0*/  LDC R20, c[0x0][0x3a0] ;  /* 0x0000e800ff147b82 */ /* 0x000ee20000000800 */
[----:B------:R-:W-:Y:S01]  /*cec0*/  VIADD R16, R21, 0xffffff4d ;  /* 0xffffff4d15107836 */ /* 0x000fe20000000000 */
[----:B------:R-:W-:Y:S01]  /*ced0*/  LDGSTS.E [R250+0x9e00], desc[UR8][R22.64], !P5 ;  /* 0x09e0000016fa7fae */ /* 0x000fe2000e9a1008 */
[----:B------:R-:W-:Y:S01]  /*cee0*/  ISETP.GE.U32.AND P4, PT, R17, 0x7ffffed2, PT ;  /* 0x7ffffed21100780c */ /* 0x000fe20003f86070 */
[----:B------:R-:W-:-:S02]  /*cef0*/  IMAD.WIDE R32, R25, 0x4, R150 ;  /* 0x0000000419207825 */ /* 0x000fc400078e0296 */
[----:B------:R-:W-:Y:S02]  /*cf00*/  ISETP.GE.U32.AND P5, PT, R16, 0x7ffffece, PT ;  /* 0x7ffffece1000780c */ /* 0x000fe40003fa6070 */
[----:B------:R-:W3:Y:S01]  /*cf10*/  LDC R21, c[0x0][0x3a0] ;  /* 0x0000e800ff157b82 */ /* 0x000ee20000000800 */
[----:B----4-:R-:W-:Y:S01]  /*cf20*/  IADD3 R16, PT, PT, R41, -0xbb, RZ ;  /* 0xffffff4529107810 */ /* 0x010fe20007ffe0ff */
[----:B--2---:R-:W-:Y:S01]  /*cf30*/  VIADD R17, R34, 0xffffff49 ;  /* 0xffffff4922117836 */ /* 0x004fe20000000000 */
[----:B------:R-:W-:Y:S01]  /*cf40*/  LDGSTS.E [R250+0xa200], desc[UR8][R32.64], !P3 ;  /* 0x0a20000020fa7fae */ /* 0x000fe2000d9a1008 */
[----:B------:R-:W-:-:S04]  /*cf50*/  IMAD.WIDE R34, R25, 0x4, R142 ;  /* 0x0000000419227825 */ /* 0x000fc800078e028e */
[----:B------:R-:W2:Y:S01]  /*cf60*/  LDC R41, c[0x0][0x3a0] ;  /* 0x0000e800ff297b82 */ /* 0x000ea20000000800 */
[----:B------:R-:W-:Y:S01]  /*cf70*/  LDGSTS.E [R250+0xa600], desc[UR8][R34.64], !P6 ;  /* 0x0a60000022fa7fae */ /* 0x000fe2000f1a1008 */
[----:B------:R-:W-:Y:S01]  /*cf80*/  ISETP.GE.U32.AND P6, PT, R16, 0x7ffffec6, PT ;  /* 0x7ffffec61000780c */ /* 0x000fe20003fc6070 */
[----:B-1----:R-:W-:Y:S01]  /*cf90*/  VIADD R16, R18, 0xffffff41 ;  /* 0xffffff4112107836 */ /* 0x002fe20000000000 */
[----:B------:R-:W-:Y:S01]  /*cfa0*/  ISETP.GE.U32.AND P3, PT, R17, 0x7ffffeca, PT ;  /* 0x7ffffeca1100780c */ /* 0x000fe20003f66070 */
[----:B---3--:R-:W-:Y:S01]  /*cfb0*/  VIADD R17, R19, 0xffffff3d ;  /* 0xffffff3d13117836 */ /* 0x008fe20000000000 */
[----:B------:R-:W-:Y:S02]  /*cfc0*/  LDGSTS.E [R250+0xaa00], desc[UR8][R182.64], !P2 ;  /* 0x0aa00000b6fa7fae */ /* 0x000fe4000d1a1008 */
[----:B------:R-:W-:Y:S01]  /*cfd0*/  ISETP.GE.U32.AND P2, PT, R16, 0x7ffffec2, PT ;  /* 0x7ffffec21000780c */ /* 0x000fe20003f46070 */
[----:B------:R-:W-:Y:S01]  /*cfe0*/  VIADD R16, R20, 0xffffff39 ;  /* 0xffffff3914107836 */ /* 0x000fe20000000000 */
[----:B------:R-:W-:Y:S01]  /*cff0*/  LDGSTS.E [R250+0xae00], desc[UR8][R42.64], !P4 ;  /* 0x0ae000002afa7fae */ /* 0x000fe2000e1a1008 */
[----:B------:R-:W-:Y:S01]  /*d000*/  ISETP.GE.U32.AND P4, PT, R17, 0x7ffffebe, PT ;  /* 0x7ffffebe1100780c */ /* 0x000fe20003f86070 */
[----:B------:R-:W-:Y:S01]  /*d010*/  VIADD R17, R40, 0xffffff35 ;  /* 0xffffff3528117836 */ /* 0x000fe20000000000 */
[----:B------:R-:W1:Y:S01]  /*d020*/  LDC R18, c[0x0][0x3a0] ;  /* 0x0000e800ff127b82 */ /* 0x000e620000000800 */
[----:B------:R-:W-:Y:S01]  /*d030*/  LDGSTS.E [R250+0xb200], desc[UR8][R108.64], !P5 ;  /* 0x0b2000006cfa7fae */ /* 0x000fe2000e9a1008 */
[----:B------:R-:W-:-:S02]  /*d040*/  ISETP.GE.U32.AND P5, PT, R16, 0x7ffffeba, PT ;  /* 0x7ffffeba1000780c */ /* 0x000fc40003fa6070 */
[----:B------:R-:W-:Y:S01]  /*d050*/  IADD3 R16, PT, PT, R21, -0xcf, RZ ;  /* 0xffffff3115107810 */ /* 0x000fe20007ffe0ff */
[----:B------:R-:W-:Y:S01]  /*d060*/  LDGSTS.E [R250+0xb600], desc[UR8][R112.64], !P3 ;  /* 0x0b60000070fa7fae */ /* 0x000fe2000d9a1008 */
[----:B------:R-:W-:Y:S01]  /*d070*/  ISETP.GE.U32.AND P3, PT, R17, 0x7ffffeb6, PT ;  /* 0x7ffffeb61100780c */ /* 0x000fe20003f66070 */
[----:B------:R-:W-:Y:S01]  /*d080*/  IMAD.WIDE R48, R25, 0x4, R158 ;  /* 0x0000000419307825 */ /* 0x000fe200078e029e */
[----:B------:R-:W3:Y:S01]  /*d090*/  LDC R19, c[0x0][0x3a0] ;  /* 0x0000e800ff137b82 */ /* 0x000ee20000000800 */
[----:B------:R-:W-:Y:S01]  /*d0a0*/  LDGSTS.E [R250+0xba00], desc[UR8][R118.64], !P6 ;  /* 0x0ba0000076fa7fae */ /* 0x000fe2000f1a1008 */
[----:B------:R-:W-:Y:S01]  /*d0b0*/  ISETP.GE.U32.AND P6, PT, R16, 0x7ffffeb2, PT ;  /* 0x7ffffeb21000780c */ /* 0x000fe20003fc6070 */
[----:B--2---:R-:W-:Y:S02]  /*d0c0*/  VIADD R17, R41, 0xffffff2d ;  /* 0xffffff2d29117836 */ /* 0x004fe40000000000 */
[----:B------:R-:W-:Y:S01]  /*d0d0*/  VIADD R16, R44, 0xffffff29 ;  /* 0xffffff292c107836 */ /* 0x000fe20000000000 */
[----:B------:R-:W-:Y:S02]  /*d0e0*/  LDGSTS.E [R250+0xbe00], desc[UR8][R122.64], !P2 ;  /* 0x0be000007afa7fae */ /* 0x000fe4000d1a1008 */
[----:B------:R-:W-:Y:S01]  /*d0f0*/  ISETP.GE.U32.AND P2, PT, R17, 0x7ffffeae, PT ;  /* 0x7ffffeae1100780c */ /* 0x000fe20003f46070 */
[----:B------:R-:W2:Y:S01]  /*d100*/  LDC R20, c[0x0][0x3a0] ;  /* 0x0000e800ff147b82 */ /* 0x000ea20000000800 */
[----:B------:R-:W-:Y:S01]  /*d110*/  LDGSTS.E [R250+0xc200], desc[UR8][R126.64], !P4 ;  /* 0x0c2000007efa7fae */ /* 0x000fe2000e1a1008 */
[----:B------:R-:W-:-:S03]  /*d120*/  ISETP.GE.U32.AND P4, PT, R16, 0x7ffffeaa, PT ;  /* 0x7ffffeaa1000780c */ /* 0x000fc60003f86070 */
[----:B------:R-:W-:Y:S03]  /*d130*/  LDGSTS.E [R250+0xc600], desc[UR8][R50.64], !P5 ;  /* 0x0c60000032fa7fae */ /* 0x000fe6000e9a1008 */
[----:B------:R-:W4:Y:S01]  /*d140*/  LDC R40, c[0x0][0x3a0] ;  /* 0x0000e800ff287b82 */ /* 0x000f220000000800 */
[----:B------:R1:W-:Y:S04]  /*d150*/  STL.64 [R1+0x318], R48 ;  /* 0x0003183001007387 */ /* 0x0003e80000100a00 */
[----:B------:R1:W-:Y:S03]  /*d160*/  LDGSTS.E [R250+0xca00], desc[UR8][R48.64], !P3 ;  /* 0x0ca0000030fa7fae */ /* 0x0003e6000d9a1008 */
[----:B------:R-:W2:Y:S01]  /*d170*/  LDC R21, c[0x0][0x3a0] ;  /* 0x0000e800ff157b82 */ /* 0x000ea20000000800 */
[----:B------:R1:W-:Y:S04]  /*d180*/  STL.64 [R1+0x398], R46 ;  /* 0x0003982e01007387 */ /* 0x0003e80000100a00 */
[----:B------:R1:W-:Y:S03]  /*d190*/  LDGSTS.E [R250+0xce00], desc[UR8][R46.64], !P6 ;  /* 0x0ce000002efa7fae */ /* 0x0003e6000f1a1008 */
[----:B------:R-:W2:Y:S01]  /*d1a0*/  LDC R41, c[0x0][0x3a0] ;  /* 0x0000e800ff297b82 */ /* 0x000ea20000000800 */
[----:B-1----:R-:W-:-:S07]  /*d1b0*/  IMAD.WIDE R48, R25, 0x4, R176 ;  /* 0x0000000419307825 */ /* 0x002fce00078e02b0 */
[----:B------:R-:W1:Y:S01]  /*d1c0*/  LDC R44, c[0x0][0x3a0] ;  /* 0x0000e800ff2c7b82 */ /* 0x000e620000000800 */
[C---:B------:R-:W-:Y:S01]  /*d1d0*/  IMAD.WIDE R46, R25.reuse, 0x4, R166 ;  /* 0x00000004192e7825 */ /* 0x040fe200078e02a6 */
[----:B------:R3:W-:Y:S04]  /*d1e0*/  STL.64 [R1+0x3f0], R48 ;  /* 0x0003f03001007387 */ /* 0x0007e80000100a00 */
[----:B------:R3:W-:Y:S01]  /*d1f0*/  LDGSTS.E [R250+0xd200], desc[UR8][R48.64], !P2 ;  /* 0x0d20000030fa7fae */ /* 0x0007e2000d1a1008 */
[----:B------:R-:W-:-:S03]  /*d200*/  IMAD.WIDE R50, R25, 0x4, R208 ;  /* 0x0000000419327825 */ /* 0x000fc600078e02d0 */
[----:B------:R4:W-:Y:S04]  /*d210*/  STL.64 [R1+0x468], R46 ;  /* 0x0004682e01007387 */ /* 0x0009e80000100a00 */
[----:B------:R4:W-:Y:S01]  /*d220*/  LDGSTS.E [R250+0xd600], desc[UR8][R46.64], !P4 ;  /* 0x0d6000002efa7fae */ /* 0x0009e2000e1a1008 */
[----:B---3--:R-:W-:-:S04]  /*d230*/  IMAD.WIDE R48, R25, 0x4, R178 ;  /* 0x0000000419307825 */ /* 0x008fc800078e02b2 */
[----:B----4-:R-:W-:Y:S01]  /*d240*/  IMAD.WIDE R46, R25, 0x4, R170 ;  /* 0x00000004192e7825 */ /* 0x010fe200078e02aa */
[----:B------:R3:W-:Y:S04]  /*d250*/  STL.64 [R1+0x498], R48 ;  /* 0x0004983001007387 */ /* 0x0007e80000100a00 */
[----:B------:R4:W-:Y:S04]  /*d260*/  STL.64 [R1+0x518], R46 ;  /* 0x0005182e01007387 */ /* 0x0009e80000100a00 */
[----:B------:R-:W-:Y:S04]  /*d270*/  STL.64 [R1+0x5e8], R50 ;  /* 0x0005e83201007387 */ /* 0x000fe80000100a00 */
[----:B------:R-:W4:Y:S01]  /*d280*/  LDL.LU.64 R62, [R1+0x10] ;  /* 0x00001000013e7983 */ /* 0x000f220000300a00 */
[----:B------:R-:W-:-:S02]  /*d290*/  VIADD R16, R18, 0xffffff25 ;  /* 0xffffff2512107836 */ /* 0x000fc40000000000 */
[----:B------:R-:W3:Y:S01]  /*d2a0*/  LDC R18, c[0x0][0x3a0] ;  /* 0x0000e800ff127b82 */ /* 0x000ee20000000800 */
[----:B------:R-:W-:Y:S02]  /*d2b0*/  VIADD R17, R19, 0xffffff21 ;  /* 0xffffff2113117836 */ /* 0x000fe40000000000 */
[----:B------:R-:W-:Y:S02]  /*d2c0*/  ISETP.GE.U32.AND P5, PT, R16, 0x7ffffea6, PT ;  /* 0x7ffffea61000780c */ /* 0x000fe40003fa6070 */
[----:B--2---:R-:W-:-:S03]  /*d2d0*/  IADD3 R16, PT, PT, R20, -0xe3, RZ ;  /* 0xffffff1d14107810 */ /* 0x004fc60007ffe0ff */
[----:B------:R-:W2:Y:S01]  /*d2e0*/  LDC R19, c[0x0][0x3a0] ;  /* 0x0000e800ff137b82 */ /* 0x000ea20000000800 */
[----:B------:R-:W-:Y:S01]  /*d2f0*/  ISETP.GE.U32.AND P3, PT, R17, 0x7ffffea2, PT ;  /* 0x7ffffea21100780c */ /* 0x000fe20003f66070 */
[----:B------:R-:W-:Y:S01]  /*d300*/  VIADD R17, R40, 0xffffff19 ;  /* 0xffffff1928117836 */ /* 0x000fe20000000000 */
[----:B------:R-:W-:-:S05]  /*d310*/  ISETP.GE.U32.AND P6, PT, R16, 0x7ffffe9e, PT ;  /* 0x7ffffe9e1000780c */ /* 0x000fca0003fc6070 */
[----:B------:R-:W4:Y:S01]  /*d320*/  LDC R20, c[0x0][0x3a0] ;  /* 0x0000e800ff147b82 */ /* 0x000f220000000800 */
[----:B------:R-:W-:Y:S01]  /*d330*/  VIADD R16, R21, 0xffffff15 ;  /* 0xffffff1515107836 */ /* 0x000fe20000000000 */
[----:B------:R-:W-:Y:S01]  /*d340*/  ISETP.GE.U32.AND P2, PT, R17, 0x7ffffe9a, PT ;  /* 0x7ffffe9a1100780c */ /* 0x000fe20003f46070 */
[----:B------:R-:W-:Y:S01]  /*d350*/  VIADD R17, R41, 0xffffff11 ;  /* 0xffffff1129117836 */ /* 0x000fe20000000000 */
[----:B------:R3:W-:Y:S04]  /*d360*/  LDGSTS.E [R250+0xda00], desc[UR8][R48.64], !P5 ;  /* 0x0da0000030fa7fae */ /* 0x0007e8000e9a1008 */
[----:B------:R-:W4:Y:S01]  /*d370*/  LDC R40, c[0x0][0x3a0] ;  /* 0x0000e800ff287b82 */ /* 0x000f220000000800 */
[----:B------:R-:W-:Y:S01]  /*d380*/  ISETP.GE.U32.AND P4, PT, R16, 0x7ffffe96, PT ;  /* 0x7ffffe961000780c */ /* 0x000fe20003f86070 */
[----:B-1----:R-:W-:Y:S01]  /*d390*/  VIADD R16, R44, 0xffffff0d ;  /* 0xffffff0d2c107836 */ /* 0x002fe20000000000 */
[----:B------:R4:W-:Y:S05]  /*d3a0*/  LDGSTS.E [R250+0xde00], desc[UR8][R46.64], !P3 ;  /* 0x0de000002efa7fae */ /* 0x0009ea000d9a1008 */
[----:B------:R-:W1:Y:S01]  /*d3b0*/  LDC R21, c[0x0][0x3a0] ;  /* 0x0000e800ff157b82 */ /* 0x000e620000000800 */
[----:B------:R-:W-:-:S07]  /*d3c0*/  ISETP.GE.U32.AND P3, PT, R16, 0x7ffffe8e, PT ;  /* 0x7ffffe8e1000780c */ /* 0x000fce0003f66070 */
[----:B------:R-:W1:Y:S01]  /*d3d0*/  LDC R41, c[0x0][0x3a0] ;  /* 0x0000e800ff297b82 */ /* 0x000e620000000800 */
[----:B---3--:R-:W-:Y:S01]  /*d3e0*/  IADD3 R16, PT, PT, R18, -0xf7, RZ ;  /* 0xffffff0912107810 */ /* 0x008fe20007ffe0ff */
[----:B------:R-:W-:Y:S01]  /*d3f0*/  IMAD.WIDE R48, R25, 0x4, R172 ;  /* 0x0000000419307825 */ /* 0x000fe200078e02ac */
[----:B------:R-:W-:Y:S01]  /*d400*/  ISETP.GE.U32.AND P5, PT, R17, 0x7ffffe92, PT ;  /* 0x7ffffe921100780c */ /* 0x000fe20003fa6070 */
[----:B------:R-:W-:Y:S04]  /*d410*/  LDGSTS.E [R250+0xe200], desc[UR8][R50.64], !P6 ;  /* 0x0e20000032fa7fae */ /* 0x000fe8000f1a1008 */
[----:B------:R-:W3:Y:S01]  /*d420*/  LDC R44, c[0x0][0x3a0] ;  /* 0x0000e800ff2c7b82 */ /* 0x000ee20000000800 */
[----:B--2---:R-:W-:Y:S01]  /*d430*/  VIADD R17, R19, 0xffffff05 ;  /* 0xffffff0513117836 */ /* 0x004fe20000000000 */
[----:B------:R-:W-:Y:S01]  /*d440*/  ISETP.GE.U32.AND P6, PT, R16, 0x7ffffe8a, PT ;  /* 0x7ffffe8a1000780c */ /* 0x000fe20003fc6070 */
[----:B----4-:R-:W-:Y:S01]  /*d450*/  IMAD.WIDE R46, R25, 0x4, R174 ;  /* 0x00000004192e7825 */ /* 0x010fe200078e02ae */
[----:B------:R2:W-:Y:S04]  /*d460*/  LDGSTS.E [R250+0xe600], desc[UR8][R48.64], !P2 ;  /* 0x0e60000030fa7fae */ /* 0x0005e8000d1a1008 */
[----:B------:R-:W4:Y:S01]  /*d470*/  LDC R18, c[0x0][0x3a0] ;  /* 0x0000e800ff127b82 */ /* 0x000f220000000800 */
[----:B------:R-:W-:Y:S01]  /*d480*/  VIADD R16, R20, 0xffffff01 ;  /* 0xffffff0114107836 */ /* 0x000fe20000000000 */
[----:B------:R2:W-:Y:S01]  /*d490*/  STL.64 [R1+0x608], R48 ;  /* 0x0006083001007387 */ /* 0x0005e20000100a00 */
[----:B------:R-:W-:-:S03]  /*d4a0*/  ISETP.GE.U32.AND P2, PT, R17, 0x7ffffe86, PT ;  /* 0x7ffffe861100780c */ /* 0x000fc60003f46070 */
[----:B------:R2:W-:Y:S02]  /*d4b0*/  LDGSTS.E [R250+0xea00], desc[UR8][R46.64], !P4 ;  /* 0x0ea000002efa7fae */ /* 0x0005e4000e1a1008 */
[----:B------:R-:W4:Y:S01]  /*d4c0*/  LDC R19, c[0x0][0x3a0] ;  /* 0x0000e800ff137b82 */ /* 0x000f220000000800 */
[----:B------:R-:W-:Y:S01]  /*d4d0*/  ISETP.GE.U32.AND P4, PT, R16, 0x7ffffe82, PT ;  /* 0x7ffffe821000780c */ /* 0x000fe20003f86070 */
[----:B------:R1:W-:Y:S06]  /*d4e0*/  STL.64 [R1+0x650], R46 ;  /* 0x0006502e01007387 */ /* 0x0003ec0000100a00 */
[----:B------:R-:W4:Y:S01]  /*d4f0*/  LDC R20, c[0x0][0x3a0] ;  /* 0x0000e800ff147b82 */ /* 0x000f220000000800 */
[----:B--2---:R-:W-:-:S04]  /*d500*/  IMAD.WIDE R48, R25, 0x4, R188 ;  /* 0x0000000419307825 */ /* 0x004fc800078e02bc */
[----:B------:R-:W-:Y:S02]  /*d510*/  VIADD R17, R40, 0xffffff7c ;  /* 0xffffff7c28117836 */ /* 0x000fe40000000000 */
[----:B-1----:R-:W-:Y:S01]  /*d520*/  IMAD.WIDE R46, R25, 0x4, R180 ;  /* 0x00000004192e7825 */ /* 0x002fe200078e02b4 */
[----:B------:R-:W1:Y:S03]  /*d530*/  LDC R40, c[0x0][0x3a0] ;  /* 0x0000e800ff287b82 */ /* 0x000e660000000800 */
[----:B------:R-:W-:Y:S01]  /*d540*/  VIADD R16, R21, 0xffffff78 ;  /* 0xffffff7815107836 */ /* 0x000fe20000000000 */
[----:B------:R2:W-:Y:S04]  /*d550*/  STL.64 [R1+0x688], R48 ;  /* 0x0006883001007387 */ /* 0x0005e80000100a00 */
[----:B------:R2:W-:Y:S01]  /*d560*/  LDGSTS.E [R250+0xee00], desc[UR8][R48.64], !P5 ;  /* 0x0ee0000030fa7fae */ /* 0x0005e2000e9a1008 */
[----:B------:R-:W-:Y:S01]  /*d570*/  ISETP.GE.U32.AND P5, PT, R17, 0x7ffffefd, PT ;  /* 0x7ffffefd1100780c */ /* 0x000fe20003fa6070 */
[----:B------:R-:W1:Y:S02]  /*d580*/  LDC R21, c[0x0][0x3a0] ;  /* 0x0000e800ff157b82 */ /* 0x000e640000000800 */
[----:B------:R2:W-:Y:S01]  /*d590*/  STL.64 [R1+0x6b0], R46 ;  /* 0x0006b02e01007387 */ /* 0x0005e20000100a00 */
[----:B------:R-:W-:-:S03]  /*d5a0*/  IADD3 R17, PT, PT, R41, -0x8c, RZ ;  /* 0xffffff7429117810 */ /* 0x000fc60007ffe0ff */
[----:B------:R2:W-:Y:S01]  /*d5b0*/  LDGSTS.E [R250+0xf200], desc[UR8][R46.64], !P3 ;  /* 0x0f2000002efa7fae */ /* 0x0005e2000d9a1008 */
[----:B------:R-:W-:Y:S01]  /*d5c0*/  ISETP.GE.U32.AND P3, PT, R16, 0x7ffffef9, PT ;  /* 0x7ffffef91000780c */ /* 0x000fe20003f66070 */
[----:B---3--:R-:W-:Y:S01]  /*d5d0*/  VIADD R16, R44, 0xffffff70 ;  /* 0xffffff702c107836 */ /* 0x008fe20000000000 */
[----:B------:R-:W3:Y:S01]  /*d5e0*/  LDC R41, c[0x0][0x3a0] ;  /* 0x0000e800ff297b82 */ /* 0x000ee20000000800 */
[----:B--2---:R-:W-:-:S05]  /*d5f0*/  IMAD.WIDE R48, R25, 0x4, R190 ;  /* 0x0000000419307825 */ /* 0x004fca00078e02be */
[----:B------:R2:W-:Y:S01]  /*d600*/  LDGSTS.E [R250+0xf600], desc[UR8][R48.64], !P6 ;  /* 0x0f60000030fa7fae */ /* 0x0005e2000f1a1008 */
[C---:B------:R-:W-:Y:S01]  /*d610*/  IMAD.WIDE R186, R25.reuse, 0x4, R186 ;  /* 0x0000000419ba7825 */ /* 0x040fe200078e02ba */
[----:B------:R-:W1:Y:S03]  /*d620*/  LDC R44, c[0x0][0x3a0] ;  /* 0x0000e800ff2c7b82 */ /* 0x000e660000000800 */
[----:B------:R-:W-:Y:S01]  /*d630*/  IMAD.WIDE R46, R25, 0x4, R184 ;  /* 0x00000004192e7825 */ /* 0x000fe200078e02b8 */
[----:B------:R2:W-:Y:S04]  /*d640*/  STL.64 [R1+0x700], R48 ;  /* 0x0007003001007387 */ /* 0x0005e80000100a00 */
[----:B------:R4:W-:Y:S01]  /*d650*/  LDGSTS.E [R250+0xfa00], desc[UR8][R46.64], !P2 ;  /* 0x0fa000002efa7fae */ /* 0x0009e2000d1a1008 */
[----:B------:R-:W-:Y:S01]  /*d660*/  ISETP.GE.U32.AND P2, PT, R16, 0x7ffffef1, PT ;  /* 0x7ffffef11000780c */ /* 0x000fe20003f46070 */
[----:B----4-:R-:W-:-:S02]  /*d670*/  VIADD R16, R18, 0xffffff6c ;  /* 0xffffff6c12107836 */ /* 0x010fc40000000000 */
[----:B------:R4:W-:Y:S01]  /*d680*/  STL.64 [R1+0x728], R46 ;  /* 0x0007282e01007387 */ /* 0x0009e20000100a00 */
[----:B--2---:R-:W-:Y:S01]  /*d690*/  IMAD.WIDE R48, R25, 0x4, R222 ;  /* 0x0000000419307825 */ /* 0x004fe200078e02de */
[----:B------:R-:W-:-:S04]  /*d6a0*/  ISETP.GE.U32.AND P6, PT, R17, 0x7ffffef5, PT ;  /* 0x7ffffef51100780c */ /* 0x000fc80003fc6070 */
[----:B------:R2:W-:Y:S01]  /*d6b0*/  LDGSTS.E [R250+0xfe00], desc[UR8][R48.64], !P4 ;  /* 0x0fe0000030fa7fae */ /* 0x0005e2000e1a1008 */
[----:B----4-:R-:W4:Y:S01]  /*d6c0*/  LDC R46, c[0x0][0x3a0] ;  /* 0x0000e800ff2e7b82 */ /* 0x010f220000000800 */
[----:B------:R-:W-:Y:S01]  /*d6d0*/  ISETP.GE.U32.AND P4, PT, R16, 0x7ffffeed, PT ;  /* 0x7ffffeed1000780c */ /* 0x000fe20003f86070 */
[----:B------:R-:W-:Y:S02]  /*d6e0*/  VIADD R17, R19, 0xffffff68 ;  /* 0xffffff6813117836 */ /* 0x000fe40000000000 */
[----:B------:R-:W-:-:S04]  /*d6f0*/  VIADD R16, R20, 0xffffff64 ;  /* 0xffffff6414107836 */ /* 0x000fc80000000000 */
[----:B------:R-:W1:Y:S01]  /*d700*/  LDC R20, c[0x0][0x3a0] ;  /* 0x0000e800ff147b82 */ /* 0x000e620000000800 */
[----:B------:R-:W-:-:S04]  /*d710*/  IMAD.WIDE R202, R25, 0x4, R202 ;  /* 0x0000000419ca7825 */ /* 0x000fc800078e02ca */
[----:B------:R-:W-:-:S03]  /*d720*/  IMAD.WIDE R192, R25, 0x4, R192 ;  /* 0x0000000419c07825 */ /* 0x000fc600078e02c0 */
[----:B------:R-:W1:Y:S01]  /*d730*/  LDC R47, c[0x0][0x3a0] ;  /* 0x0000e800ff2f7b82 */ /* 0x000e620000000800 */
        /* <DEDUP_REMOVED lines=17> */
[----:B------:R2:W-:Y:S03]  /*d850*/  STL.64 [R1+0x760], R48 ;  /* 0x0007603001007387 */ /* 0x0005e60000100a00 */
[C---:B------:R-:W-:Y:S01]  /*d860*/  IMAD.WIDE R50, R25.reuse, 0x4, R228 ;  /* 0x0000000419327825 */ /* 0x040fe200078e02e4 */
[----:B------:R1:W-:Y:S04]  /*d870*/  STL.64 [R1+0x248], R52 ;  /* 0x0002483401007387 */ /* 0x0003e80000100a00 */
[----:B------:R1:W-:Y:S01]  /*d880*/  STL.64 [R1+0x300], R50 ;  /* 0x0003003201007387 */ /* 0x0003e20000100a00 */
[C---:B------:R-:W-:Y:S01]  /*d890*/  IMAD.WIDE R56, R25.reuse, 0x4, R4 ;  /* 0x0000000419387825 */ /* 0x040fe200078e0204 */
[----:B--2---:R-:W2:Y:S03]  /*d8a0*/  LDC R48, c[0x0][0x3a0] ;  /* 0x0000e800ff307b82 */ /* 0x004ea60000000800 */
[----:B------:R-:W-:-:S05]  /*d8b0*/  IMAD.WIDE R18, R25, 0x4, R62 ;  /* 0x0000000419127825 */ /* 0x000fca00078e023e */
[----:B------:R-:W-:Y:S01]  /*d8c0*/  LDGSTS.E [R24+0x8300], desc[UR8][R18.64], !P5 ;  /* 0x0830000012187fae */ /* 0x000fe2000e9a1008 */
[----:B------:R-:W-:Y:S02]  /*d8d0*/  ISETP.GE.U32.AND P5, PT, R17, 0x7ffffee9, PT ;  /* 0x7ffffee91100780c */ /* 0x000fe40003fa6070 */
[----:B-1----:R-:W-:Y:S01]  /*d8e0*/  IADD3 R17, PT, PT, R40, -0xa0, RZ ;  /* 0xffffff6028117810 */ /* 0x002fe20007ffe0ff */
[----:B------:R-:W-:Y:S01]  /*d8f0*/  LDGSTS.E [R24+0x8700], desc[UR8][R186.64], !P3 ;  /* 0x08700000ba187fae */ /* 0x000fe2000d9a1008 */
[----:B------:R-:W1:Y:S01]  /*d900*/  LDC R40, c[0x0][0x3a0] ;  /* 0x0000e800ff287b82 */ /* 0x000e620000000800 */
[----:B------:R-:W-:Y:S01]  /*d910*/  ISETP.GE.U32.AND P3, PT, R16, 0x7ffffee5, PT ;  /* 0x7ffffee51000780c */ /* 0x000fe20003f66070 */
[----:B---3--:R-:W-:Y:S01]  /*d920*/  VIADD R16, R41, 0xffffff5c ;  /* 0xffffff5c29107836 */ /* 0x008fe20000000000 */
[----:B------:R-:W-:Y:S01]  /*d930*/  LDGSTS.E [R24+0x8b00], desc[UR8][R202.64], !P6 ;  /* 0x08b00000ca187fae */ /* 0x000fe2000f1a1008 */
[----:B------:R-:W-:Y:S01]  /*d940*/  ISETP.GE.U32.AND P6, PT, R17, 0x7ffffee1, PT ;  /* 0x7ffffee11100780c */ /* 0x000fe20003fc6070 */
[----:B------:R-:W-:-:S02]  /*d950*/  VIADD R17, R45, 0xffffff58 ;  /* 0xffffff582d117836 */ /* 0x000fc40000000000 */
[----:B------:R-:W-:Y:S01]  /*d960*/  LDGSTS.E [R24+0x8f00], desc[UR8][R192.64], !P2 ;  /* 0x08f00000c0187fae */ /* 0x000fe2000d1a1008 */
[----:B------:R-:W3:Y:S01]  /*d970*/  LDC R41, c[0x0][0x3a0] ;  /* 0x0000e800ff297b82 */ /* 0x000ee20000000800 */
[----:B------:R-:W-:Y:S01]  /*d980*/  ISETP.GE.U32.AND P2, PT, R16, 0x7ffffedd, PT ;  /* 0x7ffffedd1000780c */ /* 0x000fe20003f46070 */
[----:B----4-:R-:W-:Y:S01]  /*d990*/  VIADD R16, R46, 0xffffff54 ;  /* 0xffffff542e107836 */ /* 0x010fe20000000000 */
[----:B------:R-:W-:Y:S05]  /*d9a0*/  LDGSTS.E [R24+0x9300], desc[UR8][R204.64], !P4 ;  /* 0x09300000cc187fae */ /* 0x000fea000e1a1008 */
[----:B------:R-:W4:Y:S01]  /*d9b0*/  LDC R45, c[0x0][0x3a0] ;  /* 0x0000e800ff2d7b82 */ /* 0x000f220000000800 */
[----:B------:R-:W-:Y:S01]  /*d9c0*/  LDGSTS.E [R24+0x9700], desc[UR8][R196.64], !P5 ;  /* 0x09700000c4187fae */ /* 0x000fe2000e9a1008 */
[----:B------:R-:W-:-:S02]  /*d9d0*/  ISETP.GE.U32.AND P4, PT, R17, 0x7ffffed9, PT ;  /* 0x7ffffed91100780c */ /* 0x000fc40003f86070 */
[----:B------:R-:W-:Y:S01]  /*d9e0*/  ISETP.GE.U32.AND P5, PT, R16, 0x7ffffed5, PT ;  /* 0x7ffffed51000780c */ /* 0x000fe20003fa6070 */
[----:B------:R-:W-:Y:S01]  /*d9f0*/  VIADD R16, R20, 0xffffff50 ;  /* 0xffffff5014107836 */ /* 0x000fe20000000000 */
[----:B------:R-:W-:Y:S01]  /*da00*/  IADD3 R17, PT, PT, R21, -0xb4, RZ ;  /* 0xffffff4c15117810 */ /* 0x000fe20007ffe0ff */
[----:B------:R-:W-:Y:S01]  /*da10*/  LDGSTS.E [R24+0x9b00], desc[UR8][R232.64], !P3 ;  /* 0x09b00000e8187fae */ /* 0x000fe2000d9a1008 */
[----:B------:R-:W2:Y:S03]  /*da20*/  LDC R20, c[0x0][0x3a0] ;  /* 0x0000e800ff147b82 */ /* 0x000ea60000000800 */
[----:B------:R-:W-:Y:S01]  /*da30*/  LDGSTS.E [R24+0x9f00], desc[UR8][R198.64], !P6 ;  /* 0x09f00000c6187fae */ /* 0x000fe2000f1a1008 */
[----:B------:R-:W-:-:S04]  /*da40*/  ISETP.GE.U32.AND P6, PT, R17, 0x7ffffecd, PT ;  /* 0x7ffffecd1100780c */ /* 0x000fc80003fc6070 */
[----:B------:R-:W2:Y:S01]  /*da50*/  LDC R21, c[0x0][0x3a0] ;  /* 0x0000e800ff157b82 */ /* 0x000ea20000000800 */
[----:B------:R-:W-:Y:S01]  /*da60*/  VIADD R17, R44, 0xffffff44 ;  /* 0xffffff442c117836 */ /* 0x000fe20000000000 */
[----:B------:R-:W-:Y:S01]  /*da70*/  ISETP.GE.U32.AND P3, PT, R16, 0x7ffffed1, PT ;  /* 0x7ffffed11000780c */ /* 0x000fe20003f66070 */
[----:B-1----:R-:W-:Y:S01]  /*da80*/  VIADD R16, R40, 0xffffff48 ;  /* 0xffffff4828107836 */ /* 0x002fe20000000000 */
[----:B------:R-:W-:Y:S04]  /*da90*/  LDGSTS.E [R24+0xa300], desc[UR8][R200.64], !P2 ;  /* 0x0a300000c8187fae */ /* 0x000fe8000d1a1008 */
[----:B------:R-:W1:Y:S01]  /*daa0*/  LDC R44, c[0x0][0x3a0] ;  /* 0x0000e800ff2c7b82 */ /* 0x000e620000000800 */
[----:B------:R-:W-:Y:S01]  /*dab0*/  LDGSTS.E [R24+0xa700], desc[UR8][R216.64], !P4 ;  /* 0x0a700000d8187fae */ /* 0x000fe2000e1a1008 */
[----:B------:R-:W-:-:S06]  /*dac0*/  ISETP.GE.U32.AND P2, PT, R16, 0x7ffffec9, PT ;  /* 0x7ffffec91000780c */ /* 0x000fcc0003f46070 */
[----:B------:R-:W1:Y:S01]  /*dad0*/  LDC R46, c[0x0][0x3a0] ;  /* 0x0000e800ff2e7b82 */ /* 0x000e620000000800 */
[----:B------:R-:W-:Y:S01]  /*dae0*/  ISETP.GE.U32.AND P4, PT, R17, 0x7ffffec5, PT ;  /* 0x7ffffec51100780c */ /* 0x000fe20003f86070 */
[----:B---3--:R-:W-:Y:S01]  /*daf0*/  VIADD R16, R41, 0xffffff40 ;  /* 0xffffff4029107836 */ /* 0x008fe20000000000 */
[----:B------:R-:W-:Y:S01]  /*db00*/  LDGSTS.E [R24+0xab00], desc[UR8][R206.64], !P5 ;  /* 0x0ab00000ce187fae */ /* 0x000fe2000e9a1008 */
[----:B----4-:R-:W-:-:S03]  /*db10*/  VIADD R17, R45, 0xffffff3c ;  /* 0xffffff3c2d117836 */ /* 0x010fc60000000000 */
[----:B------:R-:W-:Y:S01]  /*db20*/  ISETP.GE.U32.AND P5, PT, R16, 0x7ffffec1, PT ;  /* 0x7ffffec11000780c */ /* 0x000fe20003fa6070 */
[----:B------:R-:W3:Y:S01]  /*db30*/  LDC R45, c[0x0][0x3a0] ;  /* 0x0000e800ff2d7b82 */ /* 0x000ee20000000800 */
[----:B------:R-:W-:Y:S01]  /*db40*/  IADD3 R16, PT, PT, R47, -0xc8, RZ ;  /* 0xffffff382f107810 */ /* 0x000fe20007ffe0ff */
[----:B------:R-:W-:Y:S01]  /*db50*/  LDGSTS.E [R24+0xaf00], desc[UR8][R218.64], !P3 ;  /* 0x0af00000da187fae */ /* 0x000fe2000d9a1008 */
[----:B------:R-:W-:-:S03]  /*db60*/  ISETP.GE.U32.AND P3, PT, R17, 0x7ffffebd, PT ;  /* 0x7ffffebd1100780c */ /* 0x000fc60003f66070 */
[----:B------:R-:W-:Y:S01]  /*db70*/  LDGSTS.E [R24+0xb300], desc[UR8][R210.64], !P6 ;  /* 0x0b300000d2187fae */ /* 0x000fe2000f1a1008 */
[----:B------:R-:W-:Y:S01]  /*db80*/  ISETP.GE.U32.AND P6, PT, R16, 0x7ffffeb9, PT ;  /* 0x7ffffeb91000780c */ /* 0x000fe20003fc6070 */
[----:B--2---:R-:W-:Y:S01]  /*db90*/  VIADD R16, R20, 0xffffff34 ;  /* 0xffffff3414107836 */ /* 0x004fe20000000000 */
[----:B------:R-:W2:Y:S01]  /*dba0*/  LDC R47, c[0x0][0x3a0] ;  /* 0x0000e800ff2f7b82 */ /* 0x000ea20000000800 */
[----:B------:R-:W-:Y:S01]  /*dbb0*/  VIADD R17, R21, 0xffffff30 ;  /* 0xffffff3015117836 */ /* 0x000fe20000000000 */
[----:B------:R-:W-:Y:S01]  /*dbc0*/  LDGSTS.E [R24+0xb700], desc[UR8][R242.64], !P2 ;  /* 0x0b700000f2187fae */ /* 0x000fe2000d1a1008 */
[----:B------:R-:W-:Y:S01]  /*dbd0*/  IMAD.WIDE R40, R25, 0x4, R214 ;  /* 0x0000000419287825 */ /* 0x000fe200078e02d6 */
[----:B------:R-:W-:Y:S02]  /*dbe0*/  ISETP.GE.U32.AND P2, PT, R16, 0x7ffffeb5, PT ;  /* 0x7ffffeb51000780c */ /* 0x000fe40003f46070 */
[----:B------:R-:W-:Y:S01]  /*dbf0*/  LDGSTS.E [R24+0xbb00], desc[UR8][R212.64], !P4 ;  /* 0x0bb00000d4187fae */ /* 0x000fe2000e1a1008 */
[----:B-1----:R-:W-:Y:S01]  /*dc00*/  VIADD R16, R44, 0xffffff2c ;  /* 0xffffff2c2c107836 */ /* 0x002fe20000000000 */
[----:B------:R-:W-:Y:S01]  /*dc10*/  ISETP.GE.U32.AND P4, PT, R17, 0x7ffffeb1, PT ;  /* 0x7ffffeb11100780c */ /* 0x000fe20003f86070 */
[----:B------:R-:W-:Y:S01]  /*dc20*/  VIADD R17, R46, 0xffffff28 ;  /* 0xffffff282e117836 */ /* 0x000fe20000000000 */
[----:B------:R-:W-:Y:S01]  /*dc30*/  LDGSTS.E [R24+0xbf00], desc[UR8][R40.64], !P5 ;  /* 0x0bf0000028187fae */ /* 0x000fe2000e9a1008 */
[----:B------:R-:W1:Y:S01]  /*dc40*/  LDC R20, c[0x0][0x3a0] ;  /* 0x0000e800ff147b82 */ /* 0x000e620000000800 */
[----:B------:R-:W-:-:S02]  /*dc50*/  ISETP.GE.U32.AND P5, PT, R16, 0x7ffffead, PT ;  /* 0x7ffffead1000780c */ /* 0x000fc40003fa6070 */
[----:B------:R-:W-:Y:S01]  /*dc60*/  LDGSTS.E [R24+0xc300], desc[UR8][R230.64], !P3 ;  /* 0x0c300000e6187fae */ /* 0x000fe2000d9a1008 */
[----:B------:R-:W-:Y:S02]  /*dc70*/  ISETP.GE.U32.AND P3, PT, R17, 0x7ffffea9, PT ;  /* 0x7ffffea91100780c */ /* 0x000fe40003f66070 */
[----:B---3--:R-:W-:Y:S01]  /*dc80*/  IADD3 R16, PT, PT, R45, -0xdc, RZ ;  /* 0xffffff242d107810 */ /* 0x008fe20007ffe0ff */
[----:B------:R-:W-:Y:S01]  /*dc90*/  LDGSTS.E [R24+0xc700], desc[UR8][R110.64], !P6 ;  /* 0x0c7000006e187fae */ /* 0x000fe2000f1a1008 */
[----:B------:R-:W3:Y:S02]  /*dca0*/  LDC R21, c[0x0][0x3a0] ;  /* 0x0000e800ff157b82 */ /* 0x000ee40000000800 */
[----:B------:R-:W-:Y:S01]  /*dcb0*/  ISETP.GE.U32.AND P6, PT, R16, 0x7ffffea5, PT ;  /* 0x7ffffea51000780c */ /* 0x000fe20003fc6070 */
[----:B------:R-:W-:Y:S04]  /*dcc0*/  LDGSTS.E [R24+0xcb00], desc[UR8][R116.64], !P2 ;  /* 0x0cb0000074187fae */ /* 0x000fe8000d1a1008 */
[----:B------:R-:W-:Y:S01]  /*dcd0*/  LDGSTS.E [R24+0xcf00], desc[UR8][R120.64], !P4 ;  /* 0x0cf0000078187fae */ /* 0x000fe2000e1a1008 */
[----:B--2---:R-:W-:Y:S01]  /*dce0*/  VIADD R17, R47, 0xffffff20 ;  /* 0xffffff202f117836 */ /* 0x004fe20000000000 */
[----:B------:R-:W2:Y:S02]  /*dcf0*/  LDC R45, c[0x0][0x3a0] ;  /* 0x0000e800ff2d7b82 */ /* 0x000ea40000000800 */
[----:B------:R-:W-:Y:S04]  /*dd00*/  LDGSTS.E [R24+0xd300], desc[UR8][R124.64], !P5 ;  /* 0x0d3000007c187fae */ /* 0x000fe8000e9a1008 */
[----:B------:R4:W-:Y:S01]  /*dd10*/  LDGSTS.E [R24+0xd700], desc[UR8][R52.64], !P3 ;  /* 0x0d70000034187fae */ /* 0x0009e2000d9a1008 */
[----:B------:R-:W-:Y:S01]  /*dd20*/  VIADD R16, R48, 0xffffff1c ;  /* 0xffffff1c30107836 */ /* 0x000fe20000000000 */
[----:B------:R-:W-:Y:S01]  /*dd30*/  ISETP.GE.U32.AND P2, PT, R17, 0x7ffffea1, PT ;  /* 0x7ffffea11100780c */ /* 0x000fe20003f46070 */
[C---:B------:R-:W-:Y:S01]  /*dd40*/  IMAD.WIDE R54, R25.reuse, 0x4, R244 ;  /* 0x0000000419367825 */ /* 0x040fe200078e02f4 */
[----:B------:R1:W-:Y:S01]  /*dd50*/  LDGSTS.E [R24+0xdb00], desc[UR8][R50.64], !P6 ;  /* 0x0db0000032187fae */ /* 0x0003e2000f1a1008 */
[----:B------:R-:W2:Y:S03]  /*dd60*/  LDC R46, c[0x0][0x3a0] ;  /* 0x0000e800ff2e7b82 */ /* 0x000ea60000000800 */
[----:B------:R-:W4:Y:S01]  /*dd70*/  LDL.LU.64 R52, [R1+0x228] ;  /* 0x0002280001347983 */ /* 0x000f220000300a00 */
[----:B------:R-:W-:-:S04]  /*dd80*/  IMAD.WIDE R8, R25, 0x4, R8 ;  /* 0x0000000419087825 */ /* 0x000fc800078e0208 */
[----:B------:R-:W2:Y:S01]  /*dd90*/  LDC R44, c[0x0][0x3a0] ;  /* 0x0000e800ff2c7b82 */ /* 0x000ea20000000800 */
[----:B------:R-:W2:Y:S04]  /*dda0*/  LDL.LU.64 R68, [R1+0x220] ;  /* 0x0002200001447983 */ /* 0x000ea80000300a00 */
[----:B------:R-:W2:Y:S03]  /*ddb0*/  LDL.LU.64 R62, [R1+0x1f8] ;  /* 0x0001f800013e7983 */ /* 0x000ea60000300a00 */
[----:B------:R-:W2:Y:S01]  /*ddc0*/  LDC R47, c[0x0][0x3a0] ;  /* 0x0000e800ff2f7b82 */ /* 0x000ea20000000800 */
[----:B------:R-:W2:Y:S04]  /*ddd0*/  LDL.LU.64 R50, [R1+0x138] ;  /* 0x0001380001327983 */ /* 0x000ea80000300a00 */
[----:B------:R3:W-:Y:S03]  /*dde0*/  STL.64 [R1+0x380], R56 ;  /* 0x0003803801007387 */ /* 0x0007e60000100a00 */
[----:B------:R-:W2:Y:S01]  /*ddf0*/  LDC R48, c[0x0][0x3a0] ;  /* 0x0000e800ff307b82 */ /* 0x000ea20000000800 */
[----:B------:R-:W2:Y:S01]  /*de00*/  LDL.64 R88, [R1+0x1e0] ;  /* 0x0001e00001587983 */ /* 0x000ea20000100a00 */
[----:B------:R-:W-:Y:S01]  /*de10*/  ISETP.GE.U32.AND P4, PT, R16, 0x7ffffe9d, PT ;  /* 0x7ffffe9d1000780c */ /* 0x000fe20003f86070 */
[----:B-1----:R-:W-:-:S02]  /*de20*/  VIADD R16, R20, 0xffffff18 ;  /* 0xffffff1814107836 */ /* 0x002fc40000000000 */
[----:B---3--:R-:W-:Y:S01]  /*de30*/  VIADD R17, R21, 0xffffff14 ;  /* 0xffffff1415117836 */ /* 0x008fe20000000000 */
[----:B------:R1:W-:Y:S01]  /*de40*/  LDGSTS.E [R24+0xdf00], desc[UR8][R56.64], !P2 ;  /* 0x0df0000038187fae */ /* 0x0003e2000d1a1008 */
[----:B------:R-:W-:-:S03]  /*de50*/  IMAD.WIDE R20, R25, 0x4, R234 ;  /* 0x0000000419147825 */ /* 0x000fc600078e02ea */
[----:B------:R3:W-:Y:S04]  /*de60*/  STL.64 [R1+0x3d0], R54 ;  /* 0x0003d03601007387 */ /* 0x0007e80000100a00 */
[----:B------:R1:W-:Y:S04]  /*de70*/  STL.64 [R1+0x450], R20 ;  /* 0x0004501401007387 */ /* 0x0003e80000100a00 */
[----:B------:R-:W2:Y:S01]  /*de80*/  LDL.LU.64 R58, [R1+0x120] ;  /* 0x00012000013a7983 */ /* 0x000ea20000300a00 */
[----:B------:R-:W-:-:S03]  /*de90*/  ISETP.GE.U32.AND P3, PT, R17, 0x7ffffe95, PT ;  /* 0x7ffffe951100780c */ /* 0x000fc60003f66070 */
[----:B------:R-:W1:Y:S01]  /*dea0*/  LDL.64 R56, [R1+0x1c8] ;  /* 0x0001c80001387983 */ /* 0x000e620000100a00 */
[----:B------:R-:W-:-:S03]  /*deb0*/  IMAD.SHL.U32 R17, R241, 0x80, RZ ;  /* 0x00000080f1117824 */ /* 0x000fc600078e00ff */
[----:B------:R-:W2:Y:S04]  /*dec0*/  LDL.LU.64 R74, [R1+0x100] ;  /* 0x00010000014a7983 */ /* 0x000ea80000300a00 */
[----:B------:R1:W-:Y:S04]  /*ded0*/  LDGSTS.E [R24+0xe300], desc[UR8][R54.64], !P4 ;  /* 0x0e30000036187fae */ /* 0x0003e8000e1a1008 */
[----:B------:R-:W2:Y:S04]  /*dee0*/  LDL.LU.64 R72, [R1+0x1b0] ;  /* 0x0001b00001487983 */ /* 0x000ea80000300a00 */
[----:B---3--:R-:W3:Y:S04]  /*def0*/  LDL.LU.64 R54, [R1+0xe0] ;  /* 0x0000e00001367983 */ /* 0x008ee80000300a00 */
[----:B------:R-:W3:Y:S04]  /*df00*/  LDL.LU.64 R98, [R1+0x198] ;  /* 0x0001980001627983 */ /* 0x000ee80000300a00 */
[----:B------:R-:W3:Y:S04]  /*df10*/  LDL.LU.64 R86, [R1+0xc8] ;  /* 0x0000c80001567983 */ /* 0x000ee80000300a00 */
[----:B------:R1:W-:Y:S04]  /*df20*/  STL.64 [R1+0x490], R8 ;  /* 0x0004900801007387 */ /* 0x0003e80000100a00 */
[----:B------:R-:W3:Y:S04]  /*df30*/  LDL.LU.64 R96, [R1+0x180] ;  /* 0x0001800001607983 */ /* 0x000ee80000300a00 */
[----:B------:R-:W3:Y:S04]  /*df40*/  LDL.LU.64 R80, [R1+0xb0] ;  /* 0x0000b00001507983 */ /* 0x000ee80000300a00 */
[----:B------:R-:W3:Y:S04]  /*df50*/  LDL.LU.64 R78, [R1+0x168] ;  /* 0x00016800014e7983 */ /* 0x000ee80000300a00 */
[----:B------:R-:W3:Y:S04]  /*df60*/  LDL.LU.64 R76, [R1+0x98] ;  /* 0x00009800014c7983 */ /* 0x000ee80000300a00 */
[----:B------:R-:W3:Y:S04]  /*df70*/  LDL.LU.64 R84, [R1+0x48] ;  /* 0x0000480001547983 */ /* 0x000ee80000300a00 */
[----:B------:R-:W3:Y:S01]  /*df80*/  LDL.LU.64 R82, [R1+0x40] ;  /* 0x0000400001527983 */ /* 0x000ee20000300a00 */
[----:B----4-:R-:W-:-:S04]  /*df90*/  IMAD.WIDE R52, R17, 0x4, R52 ;  /* 0x0000000411347825 */ /* 0x010fc800078e0234 */
[C---:B--2---:R-:W-:Y:S01]  /*dfa0*/  IMAD.WIDE R70, R17.reuse, 0x4, R68 ;  /* 0x0000000411467825 */ /* 0x044fe200078e0244 */
[----:B------:R2:W-:Y:S04]  /*dfb0*/  STL.64 [R1+0x3a0], R52 ;  /* 0x0003a03401007387 */ /* 0x0005e80000100a00 */
[----:B------:R-:W4:Y:S04]  /*dfc0*/  LDL.LU.64 R66, [R1+0x38] ;  /* 0x0000380001427983 */ /* 0x000f280000300a00 */
[----:B------:R-:W-:Y:S04]  /*dfd0*/  STL.64 [R1+0x3a8], R70 ;  /* 0x0003a84601007387 */ /* 0x000fe80000100a00 */
[----:B------:R-:W2:Y:S01]  /*dfe0*/  LDL.LU.64 R64, [R1+0x30] ;  /* 0x0000300001407983 */ /* 0x000ea20000300a00 */
[----:B------:R-:W-:-:S03]  /*dff0*/  IMAD.WIDE R68, R17, 0x4, R88 ;  /* 0x0000000411447825 */ /* 0x000fc600078e0258 */
[----:B------:R-:W2:Y:S01]  /*e000*/  LDL.LU.64 R88, [R1+0x28] ;  /* 0x0000280001587983 */ /* 0x000ea20000300a00 */
[----:B------:R-:W-:Y:S01]  /*e010*/  ISETP.GE.U32.AND P5, PT, R16, 0x7ffffe99, PT ;  /* 0x7ffffe991000780c */ /* 0x000fe20003fa6070 */
[----:B------:R-:W-:Y:S02]  /*e020*/  VIADD R4, R45, 0xffffff0c ;  /* 0xffffff0c2d047836 */ /* 0x000fe40000000000 */
[----:B------:R-:W-:Y:S01]  /*e030*/  VIADD R5, R46, 0xffffff08 ;  /* 0xffffff082e057836 */ /* 0x000fe20000000000 */
[----:B------:R-:W-:Y:S01]  /*e040*/  IADD3 R16, PT, PT, R44, -0xf0, RZ ;  /* 0xffffff102c107810 */ /* 0x000fe20007ffe0ff */
[----:B------:R-:W-:Y:S01]  /*e050*/  IMAD.WIDE R62, R17, 0x4, R62 ;  /* 0x00000004113e7825 */ /* 0x000fe200078e023e */
[----:B------:R-:W-:-:S03]  /*e060*/  ISETP.GE.U32.AND P2, PT, R4, 0x7ffffe8d, PT ;  /* 0x7ffffe8d0400780c */ /* 0x000fc60003f46070 */
[----:B------:R-:W-:Y:S01]  /*e070*/  IMAD.WIDE R50, R17, 0x4, R50 ;  /* 0x0000000411327825 */ /* 0x000fe200078e0232 */
[----:B------:R-:W-:-:S03]  /*e080*/  ISETP.GE.U32.AND P4, PT, R5, 0x7ffffe89, PT ;  /* 0x7ffffe890500780c */ /* 0x000fc60003f86070 */
[----:B------:R-:W-:Y:S01]  /*e090*/  VIADD R4, R47, 0xffffff04 ;  /* 0xffffff042f047836 */ /* 0x000fe20000000000 */
[----:B------:R-:W-:Y:S01]  /*e0a0*/  ISETP.GE.U32.AND P6, PT, R16, 0x7ffffe91, PT ;  /* 0x7ffffe911000780c */ /* 0x000fe20003fc6070 */
[C---:B------:R-:W-:Y:S01]  /*e0b0*/  IMAD.WIDE R58, R17.reuse, 0x4, R58 ;  /* 0x00000004113a7825 */ /* 0x040fe200078e023a */
[----:B------:R-:W-:Y:S01]  /*e0c0*/  IADD3 R5, PT, PT, R48, -0x100, RZ ;  /* 0xffffff0030057810 */ /* 0x000fe20007ffe0ff */
[----:B------:R-:W-:Y:S02]  /*e0d0*/  STL.64 [R1+0x4b0], R62 ;  /* 0x0004b03e01007387 */ /* 0x000fe40000100a00 */
[C---:B-1----:R-:W-:Y:S02]  /*e0e0*/  IMAD.WIDE R56, R17.reuse, 0x4, R56 ;  /* 0x0000000411387825 */ /* 0x042fe400078e0238 */
[----:B------:R1:W-:Y:S02]  /*e0f0*/  LDGSTS.E [R24+0xe700], desc[UR8][R20.64], !P5 ;  /* 0x0e70000014187fae */ /* 0x0003e4000e9a1008 */
[C---:B------:R-:W-:Y:S01]  /*e100*/  IMAD.WIDE R74, R17.reuse, 0x4, R74 ;  /* 0x00000004114a7825 */ /* 0x040fe200078e024a */
[----:B------:R-:W-:Y:S01]  /*e110*/  ISETP.GE.U32.AND P5, PT, R4, 0x7ffffe85, PT ;  /* 0x7ffffe850400780c */ /* 0x000fe20003fa6070 */
[----:B------:R-:W-:Y:S04]  /*e120*/  STL.64 [R1+0x4b8], R50 ;  /* 0x0004b83201007387 */ /* 0x000fe80000100a00 */
[----:B------:R1:W-:Y:S01]  /*e130*/  LDGSTS.E [R24+0xeb00], desc[UR8][R8.64], !P3 ;  /* 0x0eb0000008187fae */ /* 0x0003e2000d9a1008 */
[----:B------:R-:W-:Y:S01]  /*e140*/  IMAD.WIDE R72, R17, 0x4, R72 ;  /* 0x0000000411487825 */ /* 0x000fe200078e0248 */
[----:B------:R-:W-:-:S02]  /*e150*/  ISETP.GE.U32.AND P3, PT, R5, 0x7ffffe81, PT ;  /* 0x7ffffe810500780c */ /* 0x000fc40003f66070 */
[----:B------:R-:W-:Y:S04]  /*e160*/  STL.64 [R1+0x620], R68 ;  /* 0x0006204401007387 */ /* 0x000fe80000100a00 */
[----:B------:R-:W-:Y:S01]  /*e170*/  STL.64 [R1+0x628], R58 ;  /* 0x0006283a01007387 */ /* 0x000fe20000100a00 */
[----:B---3--:R-:W-:-:S03]  /*e180*/  IMAD.WIDE R54, R17, 0x4, R54 ;  /* 0x0000000411367825 */ /* 0x008fc600078e0236 */
[----:B------:R-:W-:Y:S01]  /*e190*/  STL.64 [R1+0x6d8], R56 ;  /* 0x0006d83801007387 */ /* 0x000fe20000100a00 */
[----:B------:R-:W-:-:S03]  /*e1a0*/  IMAD.WIDE R48, R17, 0x4, R98 ;  /* 0x0000000411307825 */ /* 0x000fc600078e0262 */
[----:B------:R-:W-:Y:S01]  /*e1b0*/  STL.64 [R1+0x6e0], R74 ;  /* 0x0006e04a01007387 */ /* 0x000fe20000100a00 */
[----:B------:R-:W-:-:S03]  /*e1c0*/  IMAD.WIDE R46, R17, 0x4, R86 ;  /* 0x00000004112e7825 */ /* 0x000fc600078e0256 */
[----:B------:R-:W-:Y:S01]  /*e1d0*/  STL.64 [R1+0x788], R72 ;  /* 0x0007884801007387 */ /* 0x000fe20000100a00 */
[----:B------:R-:W-:-:S03]  /*e1e0*/  IMAD.WIDE R44, R17, 0x4, R96 ;  /* 0x00000004112c7825 */ /* 0x000fc600078e0260 */
[----:B------:R-:W-:Y:S01]  /*e1f0*/  STL.64 [R1+0x790], R54 ;  /* 0x0007903601007387 */ /* 0x000fe20000100a00 */
[----:B-1----:R-:W-:-:S03]  /*e200*/  IMAD.WIDE R20, R17, 0x4, R80 ;  /* 0x0000000411147825 */ /* 0x002fc600078e0250 */
        /* <DEDUP_REMOVED lines=8> */
[----:B------:R-:W-:Y:S04]  /*e290*/  STL.64 [R1+0x8c0], R8 ;  /* 0x0008c00801007387 */ /* 0x000fe80000100a00 */
[----:B------:R-:W-:Y:S04]  /*e2a0*/  LDGSTS.E [R24+0xef00], desc[UR8][R80.64], !P6 ;  /* 0x0ef0000050187fae */ /* 0x000fe8000f1a1008 */
[----:B------:R-:W-:Y:S04]  /*e2b0*/  STL.64 [R1+0x100], R80 ;  /* 0x0001005001007387 */ /* 0x000fe80000100a00 */
[----:B------:R-:W-:Y:S04]  /*e2c0*/  LDGSTS.E [R24+0xf300], desc[UR8][R78.64], !P2 ;  /* 0x0f3000004e187fae */ /* 0x000fe8000d1a1008 */
[----:B------:R-:W-:Y:S04]  /*e2d0*/  STL.64 [R1+0x8c8], R4 ;  /* 0x0008c80401007387 */ /* 0x000fe80000100a00 */
[----:B------:R-:W-:Y:S01]  /*e2e0*/  STL.64 [R1+0x120], R78 ;  /* 0x0001204e01007387 */ /* 0x000fe20000100a00 */
[----:B----4-:R-:W-:-:S05]  /*e2f0*/  IMAD.WIDE R76, R25, 0x4, R66 ;  /* 0x00000004194c7825 */ /* 0x010fca00078e0242 */
[----:B------:R-:W-:Y:S01]  /*e300*/  LDGSTS.E [R24+0xf700], desc[UR8][R76.64], !P4 ;  /* 0x0f7000004c187fae */ /* 0x000fe2000e1a1008 */
[----:B--2---:R-:W-:-:S04]  /*e310*/  IMAD.WIDE R66, R25, 0x4, R64 ;  /* 0x0000000419427825 */ /* 0x004fc800078e0240 */
[----:B------:R-:W-:Y:S01]  /*e320*/  IMAD.WIDE R64, R25, 0x4, R88 ;  /* 0x0000000419407825 */ /* 0x000fe200078e0258 */
[----:B------:R-:W-:Y:S04]  /*e330*/  LDGSTS.E [R24+0xfb00], desc[UR8][R66.64], !P5 ;  /* 0x0fb0000042187fae */ /* 0x000fe8000e9a1008 */
[----:B------:R1:W-:Y:S04]  /*e340*/  STL.64 [R1+0x138], R76 ;  /* 0x0001384c01007387 */ /* 0x0003e80000100a00 */
[----:B------:R-:W-:Y:S04]  /*e350*/  LDGSTS.E [R24+0xff00], desc[UR8][R64.64], !P3 ;  /* 0x0ff0000040187fae */ /* 0x000fe8000d9a1008 */
[----:B------:R2:W-:Y:S04]  /*e360*/  STL.64 [R1+0x168], R66 ;  /* 0x0001684201007387 */ /* 0x0005e80000100a00 */
[----:B------:R-:W0:Y:S04]  /*e370*/  LDGDEPBAR ;  /* 0x00000000000079af */ /* 0x000e280000000000 */
[----:B------:R3:W-:Y:S04]  /*e380*/  STL.64 [R1+0x5f0], R64 ;  /* 0x0005f04001007387 */ /* 0x0007e80000100a00 */
[----:B------:R4:W-:Y:S04]  /*e390*/  LDGSTS.E [R2+0x18000], desc[UR8][R52.64], P1 ;  /* 0x1800000034027fae */ /* 0x0009e800089a1008 */
[----:B------:R1:W-:Y:S04]  /*e3a0*/  LDGSTS.E [R2+0x18100], desc[UR8][R70.64], P0 ;  /* 0x1810000046027fae */ /* 0x0003e800081a1008 */
[----:B------:R2:W-:Y:S04]  /*e3b0*/  LDGSTS.E [R2+0x19000], desc[UR8][R62.64], P1 ;  /* 0x190000003e027fae */ /* 0x0005e800089a1008 */
[----:B------:R-:W4:Y:S04]  /*e3c0*/  LDL.LU.64 R52, [R1+0x218] ;  /* 0x0002180001347983 */ /* 0x000f280000300a00 */
[----:B-1----:R-:W4:Y:S04]  /*e3d0*/  LDL.LU.64 R76, [R1+0x148] ;  /* 0x00014800014c7983 */ /* 0x002f280000300a00 */
[----:B--2---:R-:W2:Y:S04]  /*e3e0*/  LDL.LU.64 R66, [R1+0x1f0] ;  /* 0x0001f00001427983 */ /* 0x004ea80000300a00 */
[----:B---3--:R-:W3:Y:S04]  /*e3f0*/  LDL.LU.64 R64, [R1+0x130] ;  /* 0x0001300001407983 */ /* 0x008ee80000300a00 */
[----:B------:R-:W3:Y:S04]  /*e400*/  LDL.64 R70, [R1+0x1d8] ;  /* 0x0001d80001467983 */ /* 0x000ee80000100a00 */
[----:B------:R-:W3:Y:S04]  /*e410*/  LDL.LU.64 R62, [R1+0x110] ;  /* 0x00011000013e7983 */ /* 0x000ee80000300a00 */
[----:B------:R1:W-:Y:S04]  /*e420*/  LDGSTS.E [R2+0x19100], desc[UR8][R50.64], P0 ;  /* 0x1910000032027fae */ /* 0x0003e800081a1008 */
[----:B------:R1:W-:Y:S04]  /*e430*/  LDGSTS.E [R2+0x1a000], desc[UR8][R68.64], P1 ;  /* 0x1a00000044027fae */ /* 0x0003e800089a1008 */
[----:B------:R1:W-:Y:S04]  /*e440*/  LDGSTS.E [R2+0x1a100], desc[UR8][R58.64], P0 ;  /* 0x1a1000003a027fae */ /* 0x0003e800081a1008 */
[----:B------:R-:W1:Y:S04]  /*e450*/  LDL.64 R50, [R1+0x1c0] ;  /* 0x0001c00001327983 */ /* 0x000e680000100a00 */
[----:B------:R-:W3:Y:S04]  /*e460*/  LDL.LU.64 R68, [R1+0xf8] ;  /* 0x0000f80001447983 */ /* 0x000ee80000300a00 */
[----:B------:R-:W3:Y:S04]  /*e470*/  LDL.LU.64 R58, [R1+0x1a8] ;  /* 0x0001a800013a7983 */ /* 0x000ee80000300a00 */
[----:B------:R1:W-:Y:S04]  /*e480*/  LDGSTS.E [R2+0x1b000], desc[UR8][R56.64], P1 ;  /* 0x1b00000038027fae */ /* 0x0003e800089a1008 */
[----:B------:R-:W-:Y:S04]  /*e490*/  LDGSTS.E [R2+0x1b100], desc[UR8][R74.64], P0 ;  /* 0x1b1000004a027fae */ /* 0x000fe800081a1008 */
[----:B------:R-:W-:Y:S04]  /*e4a0*/  LDGSTS.E [R2+0x1c000], desc[UR8][R72.64], P1 ;  /* 0x1c00000048027fae */ /* 0x000fe800089a1008 */
[----:B------:R-:W3:Y:S04]  /*e4b0*/  LDL.LU.64 R56, [R1+0xd8] ;  /* 0x0000d80001387983 */ /* 0x000ee80000300a00 */
[----:B------:R-:W3:Y:S04]  /*e4c0*/  LDL.LU.64 R84, [R1+0x190] ;  /* 0x0001900001547983 */ /* 0x000ee80000300a00 */
[----:B------:R-:W3:Y:S04]  /*e4d0*/  LDL.LU.64 R72, [R1+0xc0] ;  /* 0x0000c00001487983 */ /* 0x000ee80000300a00 */
[----:B------:R-:W-:Y:S04]  /*e4e0*/  LDGSTS.E [R2+0x1c100], desc[UR8][R54.64], P0 ;  /* 0x1c10000036027fae */ /* 0x000fe800081a1008 */
[----:B------:R-:W3:Y:S04]  /*e4f0*/  LDL.LU.64 R82, [R1+0x178] ;  /* 0x0001780001527983 */ /* 0x000ee80000300a00 */
[----:B------:R1:W-:Y:S04]  /*e500*/  LDGSTS.E [R2+0x1d000], desc[UR8][R48.64], P1 ;  /* 0x1d00000030027fae */ /* 0x0003e800089a1008 */
[----:B------:R-:W3:Y:S04]  /*e510*/  LDL.LU.64 R54, [R1+0xa8] ;  /* 0x0000a80001367983 */ /* 0x000ee80000300a00 */
[----:B------:R-:W3:Y:S04]  /*e520*/  LDL.LU.64 R88, [R1+0x158] ;  /* 0x0001580001587983 */ /* 0x000ee80000300a00 */
[----:B------:R-:W3:Y:S04]  /*e530*/  LDL.LU.64 R74, [R1+0x90] ;  /* 0x00009000014a7983 */ /* 0x000ee80000300a00 */
[----:B------:R1:W-:Y:S04]  /*e540*/  LDGSTS.E [R2+0x1d100], desc[UR8][R46.64], P0 ;  /* 0x1d1000002e027fae */ /* 0x0003e800081a1008 */
[----:B------:R1:W-:Y:S04]  /*e550*/  LDGSTS.E [R2+0x1e000], desc[UR8][R44.64], P1 ;  /* 0x1e0000002c027fae */ /* 0x0003e800089a1008 */
[----:B------:R1:W-:Y:S04]  /*e560*/  LDGSTS.E [R2+0x1e100], desc[UR8][R20.64], P0 ;  /* 0x1e10000014027fae */ /* 0x0003e800081a1008 */
[----:B------:R1:W-:Y:S04]  /*e570*/  LDGSTS.E [R2+0x1f000], desc[UR8][R8.64], P1 ;  /* 0x1f00000008027fae */ /* 0x0003e800089a1008 */
[----:B------:R1:W-:Y:S01]  /*e580*/  LDGSTS.E [R2+0x1f100], desc[UR8][R4.64], P0 ;  /* 0x1f10000004027fae */ /* 0x0003e200081a1008 */
[----:B----4-:R-:W-:-:S04]  /*e590*/  IMAD.WIDE R52, R17, 0x4, R52 ;  /* 0x0000000411347825 */ /* 0x010fc800078e0234 */
[C---:B------:R-:W-:Y:S01]  /*e5a0*/  IMAD.WIDE R76, R17.reuse, 0x4, R76 ;  /* 0x00000004114c7825 */ /* 0x040fe200078e024c */
[----:B------:R4:W-:Y:S03]  /*e5b0*/  STL.64 [R1+0x180], R52 ;  /* 0x0001803401007387 */ /* 0x0009e60000100a00 */
[C---:B--2---:R-:W-:Y:S01]  /*e5c0*/  IMAD.WIDE R66, R17.reuse, 0x4, R66 ;  /* 0x0000000411427825 */ /* 0x044fe200078e0242 */
[----:B------:R2:W-:Y:S03]  /*e5d0*/  STL.64 [R1+0x1f8], R76 ;  /* 0x0001f84c01007387 */ /* 0x0005e60000100a00 */
[C---:B---3--:R-:W-:Y:S01]  /*e5e0*/  IMAD.WIDE R64, R17.reuse, 0x4, R64 ;  /* 0x0000000411407825 */ /* 0x048fe200078e0240 */
[----:B------:R3:W-:Y:S03]  /*e5f0*/  STL.64 [R1+0x410], R66 ;  /* 0x0004104201007387 */ /* 0x0007e60000100a00 */
[C---:B------:R-:W-:Y:S01]  /*e600*/  IMAD.WIDE R70, R17.reuse, 0x4, R70 ;  /* 0x0000000411467825 */ /* 0x040fe200078e0246 */
[----:B------:R1:W-:Y:S03]  /*e610*/  STL.64 [R1+0x420], R64 ;  /* 0x0004204001007387 */ /* 0x0003e60000100a00 */
[C---:B------:R-:W-:Y:S01]  /*e620*/  IMAD.WIDE R62, R17.reuse, 0x4, R62 ;  /* 0x00000004113e7825 */ /* 0x040fe200078e023e */
[----:B------:R1:W-:Y:S04]  /*e630*/  STL.64 [R1+0x528], R70 ;  /* 0x0005284601007387 */ /* 0x0003e80000100a00 */
[----:B------:R2:W-:Y:S04]  /*e640*/  STL.64 [R1+0x530], R62 ;  /* 0x0005303e01007387 */ /* 0x0005e80000100a00 */
[----:B------:R2:W-:Y:S04]  /*e650*/  LDGSTS.E [R246+0x18200], desc[UR8][R52.64], P1 ;  /* 0x1820000034f67fae */ /* 0x0005e800089a1008 */
[----:B------:R-:W-:Y:S01]  /*e660*/  LDGSTS.E [R246+0x18300], desc[UR8][R76.64], P0 ;  /* 0x183000004cf67fae */ /* 0x000fe200081a1008 */
[----:B-1----:R-:W-:-:S03]  /*e670*/  IMAD.WIDE R50, R17, 0x4, R50 ;  /* 0x0000000411327825 */ /* 0x002fc600078e0232 */
[----:B------:R1:W-:Y:S01]  /*e680*/  LDGSTS.E [R246+0x19200], desc[UR8][R66.64], P1 ;  /* 0x1920000042f67fae */ /* 0x0003e200089a1008 */
[----:B------:R-:W-:-:S03]  /*e690*/  IMAD.WIDE R68, R17, 0x4, R68 ;  /* 0x0000000411447825 */ /* 0x000fc600078e0244 */
[----:B------:R1:W-:Y:S01]  /*e6a0*/  STL.64 [R1+0x660], R50 ;  /* 0x0006603201007387 */ /* 0x0003e20000100a00 */
[----:B------:R-:W-:-:S03]  /*e6b0*/  IMAD.WIDE R58, R17, 0x4, R58 ;  /* 0x00000004113a7825 */ /* 0x000fc600078e023a */
[----:B------:R1:W-:Y:S04]  /*e6c0*/  STL.64 [R1+0x668], R68 ;  /* 0x0006684401007387 */ /* 0x0003e80000100a00 */
[----:B------:R1:W-:Y:S04]  /*e6d0*/  STL.64 [R1+0x718], R58 ;  /* 0x0007183a01007387 */ /* 0x0003e80000100a00 */
[----:B------:R1:W-:Y:S04]  /*e6e0*/  LDGSTS.E [R246+0x19300], desc[UR8][R64.64], P0 ;  /* 0x1930000040f67fae */ /* 0x0003e800081a1008 */
[----:B------:R1:W-:Y:S01]  /*e6f0*/  LDGSTS.E [R246+0x1a200], desc[UR8][R70.64], P1 ;  /* 0x1a20000046f67fae */ /* 0x0003e200089a1008 */
[----:B------:R-:W-:-:S03]  /*e700*/  IMAD.WIDE R56, R17, 0x4, R56 ;  /* 0x0000000411387825 */ /* 0x000fc600078e0238 */
[----:B------:R1:W-:Y:S01]  /*e710*/  LDGSTS.E [R246+0x1a300], desc[UR8][R62.64], P0 ;  /* 0x1a3000003ef67fae */ /* 0x0003e200081a1008 */
        /* <DEDUP_REMOVED lines=11> */
[----:B------:R-:W3:Y:S04]  /*e7d0*/  LDL.LU.64 R54, [R1+0x210] ;  /* 0x0002100001367983 */ /* 0x000ee80000300a00 */
[----:B------:R1:W-:Y:S04]  /*e7e0*/  STL.64 [R1+0x8b0], R8 ;  /* 0x0008b00801007387 */ /* 0x0003e80000100a00 */
[----:B----4-:R-:W4:Y:S04]  /*e7f0*/  LDL.LU.64 R52, [R1+0x140] ;  /* 0x0001400001347983 */ /* 0x010f280000300a00 */
[----:B------:R1:W-:Y:S04]  /*e800*/  STL.64 [R1+0x8b8], R4 ;  /* 0x0008b80401007387 */ /* 0x0003e80000100a00 */
[----:B------:R-:W4:Y:S04]  /*e810*/  LDL.LU.64 R72, [R1+0x1e8] ;  /* 0x0001e80001487983 */ /* 0x000f280000300a00 */
[----:B------:R-:W4:Y:S04]  /*e820*/  LDL.LU.64 R74, [R1+0x128] ;  /* 0x00012800014a7983 */ /* 0x000f280000300a00 */
[----:B--2---:R-:W2:Y:S04]  /*e830*/  LDL.64 R76, [R1+0x1d0] ;  /* 0x0001d000014c7983 */ /* 0x004ea80000100a00 */
[----:B---3--:R-:W3:Y:S04]  /*e840*/  LDL.LU.64 R66, [R1+0x108] ;  /* 0x0001080001427983 */ /* 0x008ee80000300a00 */
[----:B------:R-:W3:Y:S04]  /*e850*/  LDL.LU.64 R64, [R1+0x1b8] ;  /* 0x0001b80001407983 */ /* 0x000ee80000300a00 */
[----:B------:R-:W3:Y:S04]  /*e860*/  LDL.LU.64 R70, [R1+0xf0] ;  /* 0x0000f00001467983 */ /* 0x000ee80000300a00 */
[----:B------:R-:W3:Y:S04]  /*e870*/  LDL.LU.64 R62, [R1+0x1a0] ;  /* 0x0001a000013e7983 */ /* 0x000ee80000300a00 */
[----:B------:R1:W-:Y:S04]  /*e880*/  LDGSTS.E [R246+0x1b200], desc[UR8][R50.64], P1 ;  /* 0x1b20000032f67fae */ /* 0x0003e800089a1008 */
[----:B------:R-:W-:Y:S04]  /*e890*/  LDGSTS.E [R246+0x1b300], desc[UR8][R68.64], P0 ;  /* 0x1b30000044f67fae */ /* 0x000fe800081a1008 */
[----:B------:R-:W-:Y:S04]  /*e8a0*/  LDGSTS.E [R246+0x1c200], desc[UR8][R58.64], P1 ;  /* 0x1c2000003af67fae */ /* 0x000fe800089a1008 */
[----:B-1----:R-:W3:Y:S04]  /*e8b0*/  LDL.LU.64 R50, [R1+0xd0] ;  /* 0x0000d00001327983 */ /* 0x002ee80000300a00 */
[----:B------:R-:W3:Y:S04]  /*e8c0*/  LDL.LU.64 R84, [R1+0x188] ;  /* 0x0001880001547983 */ /* 0x000ee80000300a00 */
[----:B------:R-:W3:Y:S04]  /*e8d0*/  LDL.LU.64 R82, [R1+0xb8] ;  /* 0x0000b80001527983 */ /* 0x000ee80000300a00 */
[----:B------:R-:W3:Y:S04]  /*e8e0*/  LDL.LU.64 R68, [R1+0x170] ;  /* 0x0001700001447983 */ /* 0x000ee80000300a00 */
[----:B------:R-:W3:Y:S04]  /*e8f0*/  LDL.LU.64 R88, [R1+0xa0] ;  /* 0x0000a00001587983 */ /* 0x000ee80000300a00 */
[----:B------:R-:W3:Y:S04]  /*e900*/  LDL.LU.64 R58, [R1+0x150] ;  /* 0x00015000013a7983 */ /* 0x000ee80000300a00 */
[----:B------:R-:W-:Y:S04]  /*e910*/  LDGSTS.E [R246+0x1c300], desc[UR8][R56.64], P0 ;  /* 0x1c30000038f67fae */ /* 0x000fe800081a1008 */
[----:B------:R1:W-:Y:S04]  /*e920*/  LDGSTS.E [R246+0x1d200], desc[UR8][R48.64], P1 ;  /* 0x1d20000030f67fae */ /* 0x0003e800089a1008 */
[----:B------:R1:W-:Y:S04]  /*e930*/  LDGSTS.E [R246+0x1d300], desc[UR8][R46.64], P0 ;  /* 0x1d3000002ef67fae */ /* 0x0003e800081a1008 */
[----:B------:R-:W3:Y:S04]  /*e940*/  LDL.LU.64 R56, [R1+0x80] ;  /* 0x0000800001387983 */ /* 0x000ee80000300a00 */
[----:B------:R1:W-:Y:S04]  /*e950*/  LDGSTS.E [R246+0x1e200], desc[UR8][R44.64], P1 ;  /* 0x1e2000002cf67fae */ /* 0x0003e800089a1008 */
[----:B------:R1:W-:Y:S04]  /*e960*/  LDGSTS.E [R246+0x1e300], desc[UR8][R20.64], P0 ;  /* 0x1e30000014f67fae */ /* 0x0003e800081a1008 */
[----:B------:R1:W-:Y:S04]  /*e970*/  LDGSTS.E [R246+0x1f200], desc[UR8][R8.64], P1 ;  /* 0x1f20000008f67fae */ /* 0x0003e800089a1008 */
[----:B------:R1:W-:Y:S01]  /*e980*/  LDGSTS.E [R246+0x1f300], desc[UR8][R4.64], P0 ;  /* 0x1f30000004f67fae */ /* 0x0003e200081a1008 */
[----:B------:R-:W-:-:S04]  /*e990*/  IMAD.WIDE R54, R17, 0x4, R54 ;  /* 0x0000000411367825 */ /* 0x000fc800078e0236 */
[C---:B----4-:R-:W-:Y:S01]  /*e9a0*/  IMAD.WIDE R52, R17.reuse, 0x4, R52 ;  /* 0x0000000411347825 */ /* 0x050fe200078e0234 */
[----:B------:R4:W-:Y:S03]  /*e9b0*/  STL.64 [R1+0x190], R54 ;  /* 0x0001903601007387 */ /* 0x0009e60000100a00 */
[C---:B------:R-:W-:Y:S01]  /*e9c0*/  IMAD.WIDE R72, R17.reuse, 0x4, R72 ;  /* 0x0000000411487825 */ /* 0x040fe200078e0248 */
[----:B------:R1:W-:Y:S03]  /*e9d0*/  STL.64 [R1+0x198], R52 ;  /* 0x0001983401007387 */ /* 0x0003e60000100a00 */
[C---:B------:R-:W-:Y:S01]  /*e9e0*/  IMAD.WIDE R74, R17.reuse, 0x4, R74 ;  /* 0x00000004114a7825 */ /* 0x040fe200078e024a */
[----:B------:R1:W-:Y:S03]  /*e9f0*/  STL.64 [R1+0x210], R72 ;  /* 0x0002104801007387 */ /* 0x0003e60000100a00 */
[C---:B--2---:R-:W-:Y:S01]  /*ea00*/  IMAD.WIDE R78, R17.reuse, 0x4, R76 ;  /* 0x00000004114e7825 */ /* 0x044fe200078e024c */
[----:B------:R2:W-:Y:S03]  /*ea10*/  STL.64 [R1+0x218], R74 ;  /* 0x0002184a01007387 */ /* 0x0005e60000100a00 */
[C---:B---3--:R-:W-:Y:S01]  /*ea20*/  IMAD.WIDE R66, R17.reuse, 0x4, R66 ;  /* 0x0000000411427825 */ /* 0x048fe200078e0242 */
[----:B------:R-:W-:Y:S03]  /*ea30*/  STL.64 [R1+0x4a0], R78 ;  /* 0x0004a04e01007387 */ /* 0x000fe60000100a00 */
[C---:B------:R-:W-:Y:S01]  /*ea40*/  IMAD.WIDE R64, R17.reuse, 0x4, R64 ;  /* 0x0000000411407825 */ /* 0x040fe200078e0240 */
[----:B------:R3:W-:Y:S03]  /*ea50*/  STL.64 [R1+0x4a8], R66 ;  /* 0x0004a84201007387 */ /* 0x0007e60000100a00 */
[C---:B------:R-:W-:Y:S01]  /*ea60*/  IMAD.WIDE R70, R17.reuse, 0x4, R70 ;  /* 0x0000000411467825 */ /* 0x040fe200078e0246 */
[----:B------:R1:W-:Y:S03]  /*ea70*/  STL.64 [R1+0x610], R64 ;  /* 0x0006104001007387 */ /* 0x0003e60000100a00 */
[C---:B------:R-:W-:Y:S01]  /*ea80*/  IMAD.WIDE R62, R17.reuse, 0x4, R62 ;  /* 0x00000004113e7825 */ /* 0x040fe200078e023e */
[----:B------:R1:W-:Y:S04]  /*ea90*/  STL.64 [R1+0x618], R70 ;  /* 0x0006184601007387 */ /* 0x0003e80000100a00 */
[----:B------:R-:W-:Y:S04]  /*eaa0*/  STL.64 [R1+0x6c0], R62 ;  /* 0x0006c03e01007387 */ /* 0x000fe80000100a00 */
[----:B------:R2:W-:Y:S04]  /*eab0*/  LDGSTS.E [R3+0x18400], desc[UR8][R54.64], P1 ;  /* 0x1840000036037fae */ /* 0x0005e800089a1008 */
[----:B------:R2:W-:Y:S01]  /*eac0*/  LDGSTS.E [R3+0x18500], desc[UR8][R52.64], P0 ;  /* 0x1850000034037fae */ /* 0x0005e200081a1008 */
[----:B------:R-:W-:-:S03]  /*ead0*/  IMAD.WIDE R50, R17, 0x4, R50 ;  /* 0x0000000411327825 */ /* 0x000fc600078e0232 */
[----:B------:R-:W-:Y:S01]  /*eae0*/  LDGSTS.E [R3+0x19400], desc[UR8][R72.64], P1 ;  /* 0x1940000048037fae */ /* 0x000fe200089a1008 */
[----:B-1----:R-:W-:-:S03]  /*eaf0*/  IMAD.WIDE R48, R17, 0x4, R84 ;  /* 0x0000000411307825 */ /* 0x002fc600078e0254 */
        /* <DEDUP_REMOVED lines=8> */
[----:B------:R1:W-:Y:S04]  /*eb80*/  STL.64 [R1+0x818], R20 ;  /* 0x0008181401007387 */ /* 0x0003e80000100a00 */
[----:B------:R-:W3:Y:S04]  /*eb90*/  LDL.LU.64 R76, [R1+0x208] ;  /* 0x00020800014c7983 */ /* 0x000ee80000300a00 */
[----:B------:R1:W-:Y:S04]  /*eba0*/  STL.64 [R1+0x880], R8 ;  /* 0x0008800801007387 */ /* 0x0003e80000100a00 */
[----:B------:R-:W3:Y:S01]  /*ebb0*/  LDL.LU.64 R84, [R1+0x200] ;  /* 0x0002000001547983 */ /* 0x000ee20000300a00 */
[----:B------:R-:W-:-:S03]  /*ebc0*/  IMAD.WIDE R4, R17, 0x4, R56 ;  /* 0x0000000411047825 */ /* 0x000fc600078e0238 */
[----:B------:R1:W-:Y:S04]  /*ebd0*/  LDGSTS.E [R3+0x19500], desc[UR8][R74.64], P0 ;  /* 0x195000004a037fae */ /* 0x0003e800081a1008 */
[----:B------:R1:W-:Y:S04]  /*ebe0*/  STL.64 [R1+0x890], R4 ;  /* 0x0008900401007387 */ /* 0x0003e80000100a00 */
[----:B------:R-:W3:Y:S04]  /*ebf0*/  LDL.LU.64 R58, [R1+0x2a8] ;  /* 0x0002a800013a7983 */ /* 0x000ee80000300a00 */
[----:B------:R-:W3:Y:S04]  /*ec00*/  LDL.64 R56, [R1+0x270] ;  /* 0x0002700001387983 */ /* 0x000ee80000100a00 */
[----:B----4-:R-:W4:Y:S04]  /*ec10*/  LDL.LU.64 R54, [R1+0x2a0] ;  /* 0x0002a00001367983 */ /* 0x010f280000300a00 */
[----:B------:R-:W4:Y:S04]  /*ec20*/  LDL.64 R68, [R1+0x268] ;  /* 0x0002680001447983 */ /* 0x000f280000100a00 */
[----:B------:R-:W4:Y:S04]  /*ec30*/  LDL.LU.64 R52, [R1+0x298] ;  /* 0x0002980001347983 */ /* 0x000f280000300a00 */
[----:B------:R-:W4:Y:S04]  /*ec40*/  LDL.64 R72, [R1+0x260] ;  /* 0x0002600001487983 */ /* 0x000f280000100a00 */
[----:B--2---:R-:W2:Y:S04]  /*ec50*/  LDL.LU.64 R74, [R1+0x290] ;  /* 0x00029000014a7983 */ /* 0x004ea80000300a00 */
[----:B------:R-:W-:Y:S04]  /*ec60*/  LDGSTS.E [R3+0x1a400], desc[UR8][R78.64], P1 ;  /* 0x1a4000004e037fae */ /* 0x000fe800089a1008 */
[----:B------:R-:W2:Y:S04]  /*ec70*/  LDL.64 R82, [R1+0x258] ;  /* 0x0002580001527983 */ /* 0x000ea80000100a00 */
[----:B------:R-:W-:Y:S04]  /*ec80*/  LDGSTS.E [R3+0x1a500], desc[UR8][R66.64], P0 ;  /* 0x1a50000042037fae */ /* 0x000fe800081a1008 */
[----:B------:R-:W-:Y:S04]  /*ec90*/  LDGSTS.E [R3+0x1b400], desc[UR8][R64.64], P1 ;  /* 0x1b40000040037fae */ /* 0x000fe800089a1008 */
[----:B------:R-:W-:Y:S04]  /*eca0*/  LDGSTS.E [R3+0x1b500], desc[UR8][R70.64], P0 ;  /* 0x1b50000046037fae */ /* 0x000fe800081a1008 */
[----:B---3--:R-:W3:Y:S04]  /*ecb0*/  LDL.LU.64 R66, [R1+0x288] ;  /* 0x0002880001427983 */ /* 0x008ee80000300a00 */
[----:B------:R-:W3:Y:S04]  /*ecc0*/  LDL.64 R64, [R1+0x250] ;  /* 0x0002500001407983 */ /* 0x000ee80000100a00 */
[----:B------:R-:W3:Y:S04]  /*ecd0*/  LDL.LU.64 R70, [R1+0x280] ;  /* 0x0002800001467983 */ /* 0x000ee80000300a00 */
[----:B------:R-:W-:Y:S04]  /*ece0*/  LDGSTS.E [R3+0x1c400], desc[UR8][R62.64], P1 ;  /* 0x1c4000003e037fae */ /* 0x000fe800089a1008 */
[----:B------:R-:W3:Y:S04]  /*ecf0*/  LDL.LU.64 R88, [R1+0x240] ;  /* 0x0002400001587983 */ /* 0x000ee80000300a00 */
[----:B------:R-:W-:Y:S04]  /*ed00*/  LDGSTS.E [R3+0x1c500], desc[UR8][R50.64], P0 ;  /* 0x1c50000032037fae */ /* 0x000fe800081a1008 */
[----:B------:R-:W-:Y:S04]  /*ed10*/  LDGSTS.E [R3+0x1d400], desc[UR8][R48.64], P1 ;  /* 0x1d40000030037fae */ /* 0x000fe800089a1008 */
[----:B------:R-:W-:Y:S04]  /*ed20*/  LDGSTS.E [R3+0x1d500], desc[UR8][R46.64], P0 ;  /* 0x1d5000002e037fae */ /* 0x000fe800081a1008 */
[----:B-1----:R-:W3:Y:S04]  /*ed30*/  LDL.64 R50, [R1+0x278] ;  /* 0x0002780001327983 */ /* 0x002ee80000100a00 */
[----:B------:R-:W3:Y:S04]  /*ed40*/  LDL.LU.64 R62, [R1+0x238] ;  /* 0x00023800013e7983 */ /* 0x000ee80000300a00 */
[----:B------:R-:W-:Y:S04]  /*ed50*/  LDGSTS.E [R3+0x1e400], desc[UR8][R44.64], P1 ;  /* 0x1e4000002c037fae */ /* 0x000fe800089a1008 */
[----:B------:R-:W-:Y:S04]  /*ed60*/  LDGSTS.E [R3+0x1e500], desc[UR8][R20.64], P0 ;  /* 0x1e50000014037fae */ /* 0x000fe800081a1008 */
[----:B------:R-:W-:Y:S04]  /*ed70*/  LDGSTS.E [R3+0x1f400], desc[UR8][R8.64], P1 ;  /* 0x1f40000008037fae */ /* 0x000fe800089a1008 */
[----:B------:R1:W-:Y:S01]  /*ed80*/  LDGSTS.E [R3+0x1f500], desc[UR8][R4.64], P0 ;  /* 0x1f50000004037fae */ /* 0x0003e200081a1008 */
[----:B------:R-:W-:-:S05]  /*ed90*/  IMAD.WIDE R134, R17, 0x4, R76 ;  /* 0x0000000411867825 */ /* 0x000fca00078e024c */
[----:B------:R-:W-:Y:S01]  /*eda0*/  LDGSTS.E [R247+0x18600], desc[UR8][R134.64], P1 ;  /* 0x1860000086f77fae */ /* 0x000fe200089a1008 */
[----:B------:R-:W-:-:S04]  /*edb0*/  IMAD.WIDE R58, R17, 0x4, R58 ;  /* 0x00000004113a7825 */ /* 0x000fc800078e023a */
[C---:B------:R-:W-:Y:S01]  /*edc0*/  IMAD.WIDE R56, R17.reuse, 0x4, R56 ;  /* 0x0000000411387825 */ /* 0x040fe200078e0238 */
[----:B------:R1:W-:Y:S03]  /*edd0*/  STL.64 [R1+0x220], R58 ;  /* 0x0002203a01007387 */ /* 0x0003e60000100a00 */
[C---:B----4-:R-:W-:Y:S01]  /*ede0*/  IMAD.WIDE R54, R17.reuse, 0x4, R54 ;  /* 0x0000000411367825 */ /* 0x050fe200078e0236 */
[----:B------:R4:W-:Y:S03]  /*edf0*/  STL.64 [R1+0x228], R56 ;  /* 0x0002283801007387 */ /* 0x0009e60000100a00 */
[C---:B------:R-:W-:Y:S01]  /*ee00*/  IMAD.WIDE R68, R17.reuse, 0x4, R68 ;  /* 0x0000000411447825 */ /* 0x040fe200078e0244 */
[----:B------:R1:W-:Y:S03]  /*ee10*/  STL.64 [R1+0x2a0], R54 ;  /* 0x0002a03601007387 */ /* 0x0003e60000100a00 */
[C---:B------:R-:W-:Y:S01]  /*ee20*/  IMAD.WIDE R52, R17.reuse, 0x4, R52 ;  /* 0x0000000411347825 */ /* 0x040fe200078e0234 */
[----:B------:R1:W-:Y:S03]  /*ee30*/  STL.64 [R1+0x2a8], R68 ;  /* 0x0002a84401007387 */ /* 0x0003e60000100a00 */
[C---:B------:R-:W-:Y:S01]  /*ee40*/  IMAD.WIDE R76, R17.reuse, 0x4, R72 ;  /* 0x00000004114c7825 */ /* 0x040fe200078e0248 */
[----:B------:R1:W-:Y:S03]  /*ee50*/  STL.64 [R1+0x558], R52 ;  /* 0x0005583401007387 */ /* 0x0003e60000100a00 */
[C---:B--2---:R-:W-:Y:S01]  /*ee60*/  IMAD.WIDE R74, R17.reuse, 0x4, R74 ;  /* 0x00000004114a7825 */ /* 0x044fe200078e024a */
[----:B------:R2:W-:Y:S03]  /*ee70*/  STL.64 [R1+0x5e0], R76 ;  /* 0x0005e04c01007387 */ /* 0x0005e60000100a00 */
[C---:B------:R-:W-:Y:S01]  /*ee80*/  IMAD.WIDE R72, R17.reuse, 0x4, R82 ;  /* 0x0000000411487825 */ /* 0x040fe200078e0252 */
[----:B------:R-:W-:Y:S04]  /*ee90*/  STL.64 [R1+0x678], R74 ;  /* 0x0006784a01007387 */ /* 0x000fe80000100a00 */
[----:B------:R2:W-:Y:S01]  /*eea0*/  STL.64 [R1+0x680], R72 ;  /* 0x0006804801007387 */ /* 0x0005e20000100a00 */
[----:B-1----:R-:W-:-:S05]  /*eeb0*/  IMAD.WIDE R2, R17, 0x4, R84 ;  /* 0x0000000411027825 */ /* 0x002fca00078e0254 */
[----:B------:R-:W-:Y:S04]  /*eec0*/  LDGSTS.E [R247+0x18700], desc[UR8][R2.64], P0 ;  /* 0x1870000002f77fae */ /* 0x000fe800081a1008 */
[----:B------:R1:W-:Y:S01]  /*eed0*/  LDGSTS.E [R247+0x19600], desc[UR8][R58.64], P1 ;  /* 0x196000003af77fae */ /* 0x0003e200089a1008 */
[----:B---3--:R-:W-:-:S03]  /*eee0*/  IMAD.WIDE R48, R17, 0x4, R66 ;  /* 0x0000000411307825 */ /* 0x008fc600078e0242 */
[----:B------:R3:W-:Y:S01]  /*eef0*/  LDGSTS.E [R247+0x19700], desc[UR8][R56.64], P0 ;  /* 0x1970000038f77fae */ /* 0x0007e200081a1008 */
[----:B------:R-:W-:-:S04]  /*ef00*/  IMAD.WIDE R46, R17, 0x4, R64 ;  /* 0x00000004112e7825 */ /* 0x000fc800078e0240 */
[C---:B------:R-:W-:Y:S01]  /*ef10*/  IMAD.WIDE R44, R17.reuse, 0x4, R70 ;  /* 0x00000004112c7825 */ /* 0x040fe200078e0246 */
[----:B------:R1:W-:Y:S04]  /*ef20*/  STL.64 [R1+0x730], R48 ;  /* 0x0007303001007387 */ /* 0x0003e80000100a00 */
[----:B------:R1:W-:Y:S01]  /*ef30*/  STL.64 [R1+0x738], R46 ;  /* 0x0007382e01007387 */ /* 0x0003e20000100a00 */
[----:B------:R-:W-:-:S03]  /*ef40*/  IMAD.WIDE R20, R17, 0x4, R88 ;  /* 0x0000000411147825 */ /* 0x000fc600078e0258 */
[----:B------:R1:W-:Y:S04]  /*ef50*/  STL.64 [R1+0x7d8], R44 ;  /* 0x0007d82c01007387 */ /* 0x0003e80000100a00 */
[----:B------:R-:W3:Y:S04]  /*ef60*/  LDL.LU.64 R70, [R1+0x2b8] ;  /* 0x0002b80001467983 */ /* 0x000ee80000300a00 */
[----:B------:R1:W-:Y:S04]  /*ef70*/  STL.64 [R1+0x7e8], R20 ;  /* 0x0007e81401007387 */ /* 0x0003e80000100a00 */
[----:B------:R-:W3:Y:S01]  /*ef80*/  LDL.LU.64 R64, [R1+0x2b0] ;  /* 0x0002b00001407983 */ /* 0x000ee20000300a00 */
[----:B------:R-:W-:-:S03]  /*ef90*/  IMAD.WIDE R8, R17, 0x4, R50 ;  /* 0x0000000411087825 */ /* 0x000fc600078e0232 */
[----:B------:R1:W-:Y:S01]  /*efa0*/  LDGSTS.E [R247+0x1a600], desc[UR8][R54.64], P1 ;  /* 0x1a60000036f77fae */ /* 0x0003e200089a1008 */
[----:B------:R-:W-:-:S03]  /*efb0*/  IMAD.WIDE R4, R17, 0x4, R62 ;  /* 0x0000000411047825 */ /* 0x000fc600078e023e */
[----:B------:R1:W-:Y:S04]  /*efc0*/  STL.64 [R1+0x868], R8 ;  /* 0x0008680801007387 */ /* 0x0003e80000100a00 */
[----:B------:R-:W3:Y:S04]  /*efd0*/  LDL.LU.64 R66, [R1+0x2d0] ;  /* 0x0002d00001427983 */ /* 0x000ee80000300a00 */
[----:B------:R1:W-:Y:S04]  /*efe0*/  STL.64 [R1+0x870], R4 ;  /* 0x0008700401007387 */ /* 0x0003e80000100a00 */
[----:B------:R-:W3:Y:S04]  /*eff0*/  LDL.LU.64 R50, [R1+0x2c8] ;  /* 0x0002c80001327983 */ /* 0x000ee80000300a00 */
[----:B------:R-:W3:Y:S04]  /*f000*/  LDL.LU.64 R62, [R1+0x350] ;  /* 0x00035000013e7983 */ /* 0x000ee80000300a00 */
[----:B------:R-:W1:Y:S04]  /*f010*/  LDL.LU.64 R58, [R1+0x310] ;  /* 0x00031000013a7983 */ /* 0x000e680000300a00 */
[----:B----4-:R-:W4:Y:S04]  /*f020*/  LDL.LU.64 R56, [R1+0x348] ;  /* 0x0003480001387983 */ /* 0x010f280000300a00 */
[----:B------:R-:W4:Y:S04]  /*f030*/  LDL.LU.64 R54, [R1+0x308] ;  /* 0x0003080001367983 */ /* 0x000f280000300a00 */
[----:B------:R1:W-:Y:S04]  /*f040*/  LDGSTS.E [R247+0x1a700], desc[UR8][R68.64], P0 ;  /* 0x1a70000044f77fae */ /* 0x0003e800081a1008 */
[----:B------:R1:W-:Y:S04]  /*f050*/  LDGSTS.E [R247+0x1b600], desc[UR8][R52.64], P1 ;  /* 0x1b60000034f77fae */ /* 0x0003e800089a1008 */
[----:B------:R-:W-:Y:S04]  /*f060*/  LDGSTS.E [R247+0x1b700], desc[UR8][R76.64], P0 ;  /* 0x1b7000004cf77fae */ /* 0x000fe800081a1008 */
[----:B------:R-:W4:Y:S04]  /*f070*/  LDL.LU.64 R68, [R1+0x340] ;  /* 0x0003400001447983 */ /* 0x000f280000300a00 */
[----:B------:R-:W4:Y:S04]  /*f080*/  LDL.64 R52, [R1+0x2f8] ;  /* 0x0002f80001347983 */ /* 0x000f280000100a00 */
[----:B--2---:R-:W2:Y:S04]  /*f090*/  LDL.LU.64 R76, [R1+0x338] ;  /* 0x00033800014c7983 */ /* 0x004ea80000300a00 */
[----:B------:R-:W-:Y:S04]  /*f0a0*/  LDGSTS.E [R247+0x1c600], desc[UR8][R74.64], P1 ;  /* 0x1c6000004af77fae */ /* 0x000fe800089a1008 */
[----:B------:R-:W2:Y:S04]  /*f0b0*/  LDL.64 R84, [R1+0x2e8] ;  /* 0x0002e80001547983 */ /* 0x000ea80000100a00 */
[----:B------:R-:W-:Y:S04]  /*f0c0*/  LDGSTS.E [R247+0x1c700], desc[UR8][R72.64], P0 ;  /* 0x1c70000048f77fae */ /* 0x000fe800081a1008 */
[----:B------:R2:W-:Y:S04]  /*f0d0*/  LDGSTS.E [R247+0x1d600], desc[UR8][R48.64], P1 ;  /* 0x1d60000030f77fae */ /* 0x0005e800089a1008 */
[----:B------:R1:W-:Y:S04]  /*f0e0*/  LDGSTS.E [R247+0x1d700], desc[UR8][R46.64], P0 ;  /* 0x1d7000002ef77fae */ /* 0x0003e800081a1008 */
[----:B------:R-:W2:Y:S04]  /*f0f0*/  LDL.LU.64 R72, [R1+0x330] ;  /* 0x0003300001487983 */ /* 0x000ea80000300a00 */
[----:B------:R-:W2:Y:S04]  /*f100*/  LDL.64 R82, [R1+0x2e0] ;  /* 0x0002e00001527983 */ /* 0x000ea80000100a00 */
[----:B------:R-:W2:Y:S04]  /*f110*/  LDL.LU.64 R88, [R1+0x320] ;  /* 0x0003200001587983 */ /* 0x000ea80000300a00 */
[----:B------:R-:W2:Y:S04]  /*f120*/  LDL.LU.64 R74, [R1+0x2d8] ;  /* 0x0002d800014a7983 */ /* 0x000ea80000300a00 */
[----:B------:R1:W-:Y:S04]  /*f130*/  LDGSTS.E [R247+0x1e600], desc[UR8][R44.64], P1 ;  /* 0x1e6000002cf77fae */ /* 0x0003e800089a1008 */
[----:B------:R1:W-:Y:S04]  /*f140*/  LDGSTS.E [R247+0x1e700], desc[UR8][R20.64], P0 ;  /* 0x1e70000014f77fae */ /* 0x0003e800081a1008 */
[----:B------:R1:W-:Y:S04]  /*f150*/  LDGSTS.E [R247+0x1f600], desc[UR8][R8.64], P1 ;  /* 0x1f60000008f77fae */ /* 0x0003e800089a1008 */
[----:B------:R1:W-:Y:S01]  /*f160*/  LDGSTS.E [R247+0x1f700], desc[UR8][R4.64], P0 ;  /* 0x1f70000004f77fae */ /* 0x0003e200081a1008 */
[----:B---3--:R-:W-:-:S04]  /*f170*/  IMAD.WIDE R70, R17, 0x4, R70 ;  /* 0x0000000411467825 */ /* 0x008fc800078e0246 */
[C---:B------:R-:W-:Y:S01]  /*f180*/  IMAD.WIDE R64, R17.reuse, 0x4, R64 ;  /* 0x0000000411407825 */ /* 0x040fe200078e0240 */
[----:B------:R-:W-:Y:S04]  /*f190*/  STL.64 [R1+0x1b0], R70 ;  /* 0x0001b04601007387 */ /* 0x000fe80000100a00 */
[----:B------:R3:W-:Y:S04]  /*f1a0*/  STL.64 [R1+0x1b8], R64 ;  /* 0x0001b84001007387 */ /* 0x0007e80000100a00 */
[----:B------:R-:W-:Y:S01]  /*f1b0*/  LDGSTS.E [R250+0x18800], desc[UR8][R70.64], P1 ;  /* 0x1880000046fa7fae */ /* 0x000fe200089a1008 */
[----:B------:R-:W-:-:S03]  /*f1c0*/  IMAD.WIDE R66, R17, 0x4, R66 ;  /* 0x0000000411427825 */ /* 0x000fc600078e0242 */
[----:B------:R1:W-:Y:S01]  /*f1d0*/  LDGSTS.E [R250+0x18900], desc[UR8][R64.64], P0 ;  /* 0x1890000040fa7fae */ /* 0x0003e200081a1008 */
[----:B------:R-:W-:-:S03]  /*f1e0*/  IMAD.WIDE R50, R17, 0x4, R50 ;  /* 0x0000000411327825 */ /* 0x000fc600078e0232 */
[----:B------:R-:W-:Y:S01]  /*f1f0*/  STL.64 [R1+0x238], R66 ;  /* 0x0002384201007387 */ /* 0x000fe20000100a00 */
[----:B------:R-:W-:-:S03]  /*f200*/  IMAD.WIDE R62, R17, 0x4, R62 ;  /* 0x00000004113e7825 */ /* 0x000fc600078e023e */
[----:B------:R2:W-:Y:S01]  /*f210*/  STL.64 [R1+0x240], R50 ;  /* 0x0002403201007387 */ /* 0x0005e20000100a00 */
[----:B-1----:R-:W-:-:S03]  /*f220*/  IMAD.WIDE R58, R17, 0x4, R58 ;  /* 0x00000004113a7825 */ /* 0x002fc600078e023a */
[----:B------:R1:W-:Y:S01]  /*f230*/  STL.64 [R1+0x2b0], R62 ;  /* 0x0002b03e01007387 */ /* 0x0003e20000100a00 */
[----:B----4-:R-:W-:-:S03]  /*f240*/  IMAD.WIDE R56, R17, 0x4, R56 ;  /* 0x0000000411387825 */ /* 0x010fc600078e0238 */
[----:B------:R4:W-:Y:S01]  /*f250*/  STL.64 [R1+0x2b8], R58 ;  /* 0x0002b83a01007387 */ /* 0x0009e20000100a00 */
[----:B------:R-:W-:-:S03]  /*f260*/  IMAD.WIDE R54, R17, 0x4, R54 ;  /* 0x0000000411367825 */ /* 0x000fc600078e0236 */
[----:B------:R1:W-:Y:S04]  /*f270*/  STL.64 [R1+0x4c8], R56 ;  /* 0x0004c83801007387 */ /* 0x0003e80000100a00 */
[----:B------:R1:W-:Y:S04]  /*f280*/  STL.64 [R1+0x4d0], R54 ;  /* 0x0004d03601007387 */ /* 0x0003e80000100a00 */
[----:B------:R-:W-:Y:S04]  /*f290*/  LDGSTS.E [R250+0x19800], desc[UR8][R66.64], P1 ;  /* 0x1980000042fa7fae */ /* 0x000fe800089a1008 */
[----:B------:R1:W-:Y:S01]  /*f2a0*/  LDGSTS.E [R250+0x19900], desc[UR8][R50.64], P0 ;  /* 0x1990000032fa7fae */ /* 0x0003e200081a1008 */
[----:B------:R-:W-:-:S03]  /*f2b0*/  IMAD.WIDE R68, R17, 0x4, R68 ;  /* 0x0000000411447825 */ /* 0x000fc600078e0244 */
[----:B------:R1:W-:Y:S01]  /*f2c0*/  LDGSTS.E [R250+0x1a800], desc[UR8][R62.64], P1 ;  /* 0x1a8000003efa7fae */ /* 0x0003e200089a1008 */
[----:B------:R-:W-:-:S03]  /*f2d0*/  IMAD.WIDE R52, R17, 0x4, R52 ;  /* 0x0000000411347825 */ /* 0x000fc600078e0234 */
[----:B------:R1:W-:Y:S01]  /*f2e0*/  STL.64 [R1+0x638], R68 ;  /* 0x0006384401007387 */ /* 0x0003e20000100a00 */
[----:B--2---:R-:W-:-:S03]  /*f2f0*/  IMAD.WIDE R48, R17, 0x4, R76 ;  /* 0x0000000411307825 */ /* 0x004fc600078e024c */
        /* <DEDUP_REMOVED lines=13> */
[----:B------:R-:W2:Y:S04]  /*f3d0*/  LDL.LU.64 R76, [R1+0x360] ;  /* 0x00036000014c7983 */ /* 0x000ea80000300a00 */
[----:B------:R1:W-:Y:S04]  /*f3e0*/  STL.64 [R1+0x838], R8 ;  /* 0x0008380801007387 */ /* 0x0003e80000100a00 */
[----:B------:R-:W2:Y:S04]  /*f3f0*/  LDL.LU.64 R84, [R1+0x358] ;  /* 0x0003580001547983 */ /* 0x000ea80000300a00 */
[----:B------:R1:W-:Y:S04]  /*f400*/  STL.64 [R1+0x840], R4 ;  /* 0x0008400401007387 */ /* 0x0003e80000100a00 */
[----:B------:R-:W2:Y:S04]  /*f410*/  LDL.LU.64 R72, [R1+0x378] ;  /* 0x0003780001487983 */ /* 0x000ea80000300a00 */
[----:B------:R-:W2:Y:S04]  /*f420*/  LDL.LU.64 R82, [R1+0x370] ;  /* 0x0003700001527983 */ /* 0x000ea80000300a00 */
[----:B---3--:R-:W3:Y:S04]  /*f430*/  LDL.LU.64 R64, [R1+0x390] ;  /* 0x0003900001407983 */ /* 0x008ee80000300a00 */
[----:B------:R-:W3:Y:S04]  /*f440*/  LDL.LU.64 R50, [R1+0x388] ;  /* 0x0003880001327983 */ /* 0x000ee80000300a00 */
[----:B-1----:R-:W3:Y:S04]  /*f450*/  LDL.LU.64 R62, [R1+0x430] ;  /* 0x00043000013e7983 */ /* 0x002ee80000300a00 */
[----:B----4-:R-:W4:Y:S04]  /*f460*/  LDL.LU.64 R58, [R1+0x3e8] ;  /* 0x0003e800013a7983 */ /* 0x010f280000300a00 */
[----:B------:R-:W4:Y:S04]  /*f470*/  LDL.LU.64 R56, [R1+0x428] ;  /* 0x0004280001387983 */ /* 0x000f280000300a00 */
[----:B------:R-:W4:Y:S04]  /*f480*/  LDL.LU.64 R54, [R1+0x3e0] ;  /* 0x0003e00001367983 */ /* 0x000f280000300a00 */
[----:B------:R-:W4:Y:S04]  /*f490*/  LDL.LU.64 R66, [R1+0x418] ;  /* 0x0004180001427983 */ /* 0x000f280000300a00 */
[----:B------:R-:W-:Y:S04]  /*f4a0*/  LDGSTS.E [R250+0x1c800], desc[UR8][R68.64], P1 ;  /* 0x1c80000044fa7fae */ /* 0x000fe800089a1008 */
[----:B------:R-:W4:Y:S04]  /*f4b0*/  LDL.LU.64 R70, [R1+0x3d8] ;  /* 0x0003d80001467983 */ /* 0x000f280000300a00 */
[----:B------:R-:W-:Y:S04]  /*f4c0*/  LDGSTS.E [R250+0x1c900], desc[UR8][R52.64], P0 ;  /* 0x1c90000034fa7fae */ /* 0x000fe800081a1008 */
[----:B------:R-:W4:Y:S04]  /*f4d0*/  LDL.LU.64 R68, [R1+0x408] ;  /* 0x0004080001447983 */ /* 0x000f280000300a00 */
[----:B------:R1:W-:Y:S04]  /*f4e0*/  LDGSTS.E [R250+0x1d800], desc[UR8][R48.64], P1 ;  /* 0x1d80000030fa7fae */ /* 0x0003e800089a1008 */
[----:B--2---:R-:W2:Y:S04]  /*f4f0*/  LDL.LU.64 R52, [R1+0x3c8] ;  /* 0x0003c80001347983 */ /* 0x004ea80000300a00 */
[----:B------:R-:W2:Y:S04]  /*f500*/  LDL.LU.64 R88, [R1+0x3f8] ;  /* 0x0003f80001587983 */ /* 0x000ea80000300a00 */
[----:B------:R-:W2:Y:S04]  /*f510*/  LDL.LU.64 R74, [R1+0x3b8] ;  /* 0x0003b800014a7983 */ /* 0x000ea80000300a00 */
[----:B------:R1:W-:Y:S04]  /*f520*/  LDGSTS.E [R250+0x1d900], desc[UR8][R46.64], P0 ;  /* 0x1d9000002efa7fae */ /* 0x0003e800081a1008 */
[----:B------:R1:W-:Y:S04]  /*f530*/  LDGSTS.E [R250+0x1e800], desc[UR8][R44.64], P1 ;  /* 0x1e8000002cfa7fae */ /* 0x0003e800089a1008 */
[----:B------:R2:W-:Y:S04]  /*f540*/  LDGSTS.E [R250+0x1e900], desc[UR8][R20.64], P0 ;  /* 0x1e90000014fa7fae */ /* 0x0005e800081a1008 */
[----:B------:R1:W-:Y:S04]  /*f550*/  LDGSTS.E [R250+0x1f800], desc[UR8][R8.64], P1 ;  /* 0x1f80000008fa7fae */ /* 0x0003e800089a1008 */
[----:B------:R1:W-:Y:S01]  /*f560*/  LDGSTS.E [R250+0x1f900], desc[UR8][R4.64], P0 ;  /* 0x1f90000004fa7fae */ /* 0x0003e200081a1008 */
[----:B------:R-:W-:-:S05]  /*f570*/  IMAD.WIDE R224, R17, 0x4, R76 ;  /* 0x0000000411e07825 */ /* 0x000fca00078e024c */
[----:B------:R-:W-:Y:S01]  /*f580*/  LDGSTS.E [R248+0x18a00], desc[UR8][R224.64], P1 ;  /* 0x18a00000e0f87fae */ /* 0x000fe200089a1008 */
[----:B------:R-:W-:-:S05]  /*f590*/  IMAD.WIDE R214, R17, 0x4, R84 ;  /* 0x0000000411d67825 */ /* 0x000fca00078e0254 */
[----:B------:R-:W-:Y:S01]  /*f5a0*/  LDGSTS.E [R248+0x18b00], desc[UR8][R214.64], P0 ;  /* 0x18b00000d6f87fae */ /* 0x000fe200081a1008 */
[----:B---3--:R-:W-:-:S04]  /*f5b0*/  IMAD.WIDE R64, R17, 0x4, R64 ;  /* 0x0000000411407825 */ /* 0x008fc800078e0240 */
[C---:B------:R-:W-:Y:S01]  /*f5c0*/  IMAD.WIDE R50, R17.reuse, 0x4, R50 ;  /* 0x0000000411327825 */ /* 0x040fe200078e0232 */
[----:B------:R-:W-:Y:S03]  /*f5d0*/  STL.64 [R1+0x2c8], R64 ;  /* 0x0002c84001007387 */ /* 0x000fe60000100a00 */
[C---:B------:R-:W-:Y:S01]  /*f5e0*/  IMAD.WIDE R62, R17.reuse, 0x4, R62 ;  /* 0x00000004113e7825 */ /* 0x040fe200078e023e */
[----:B------:R3:W-:Y:S03]  /*f5f0*/  STL.64 [R1+0x2d0], R50 ;  /* 0x0002d03201007387 */ /* 0x0007e60000100a00 */
[C---:B----4-:R-:W-:Y:S01]  /*f600*/  IMAD.WIDE R58, R17.reuse, 0x4, R58 ;  /* 0x00000004113a7825 */ /* 0x050fe200078e023a */
[----:B------:R4:W-:Y:S03]  /*f610*/  STL.64 [R1+0x340], R62 ;  /* 0x0003403e01007387 */ /* 0x0009e60000100a00 */
[C---:B------:R-:W-:Y:S01]  /*f620*/  IMAD.WIDE R56, R17.reuse, 0x4, R56 ;  /* 0x0000000411387825 */ /* 0x040fe200078e0238 */
[----:B------:R-:W-:Y:S03]  /*f630*/  STL.64 [R1+0x348], R58 ;  /* 0x0003483a01007387 */ /* 0x000fe60000100a00 */
[C---:B------:R-:W-:Y:S01]  /*f640*/  IMAD.WIDE R54, R17.reuse, 0x4, R54 ;  /* 0x0000000411367825 */ /* 0x040fe200078e0236 */
[----:B------:R-:W-:Y:S03]  /*f650*/  STL.64 [R1+0x428], R56 ;  /* 0x0004283801007387 */ /* 0x000fe60000100a00 */
[C---:B-1----:R-:W-:Y:S01]  /*f660*/  IMAD.WIDE R48, R17.reuse, 0x4, R66 ;  /* 0x0000000411307825 */ /* 0x042fe200078e0242 */
        /* <DEDUP_REMOVED lines=8> */
[----:B------:R-:W2:Y:S03]  /*f6f0*/  LDL.LU.64 R76, [R1+0x440] ;  /* 0x00044000014c7983 */ /* 0x000ea60000300a00 */
[C---:B------:R-:W-:Y:S01]  /*f700*/  IMAD.WIDE R8, R17.reuse, 0x4, R88 ;  /* 0x0000000411087825 */ /* 0x040fe200078e0258 */
[----:B------:R1:W-:Y:S03]  /*f710*/  STL.64 [R1+0x758], R20 ;  /* 0x0007581401007387 */ /* 0x0003e60000100a00 */
[C---:B------:R-:W-:Y:S01]  /*f720*/  IMAD.WIDE R4, R17.reuse, 0x4, R74 ;  /* 0x0000000411047825 */ /* 0x040fe200078e024a */
[----:B------:R-:W2:Y:S03]  /*f730*/  LDL.LU.64 R84, [R1+0x438] ;  /* 0x0004380001547983 */ /* 0x000ea60000300a00 */
[C---:B------:R-:W-:Y:S01]  /*f740*/  IMAD.WIDE R250, R17.reuse, 0x4, R82 ;  /* 0x0000000411fa7825 */ /* 0x040fe200078e0252 */
[----:B------:R1:W-:Y:S04]  /*f750*/  STL.64 [R1+0x7f0], R8 ;  /* 0x0007f00801007387 */ /* 0x0003e80000100a00 */
[----:B------:R-:W2:Y:S04]  /*f760*/  LDL.LU.64 R72, [R1+0x460] ;  /* 0x0004600001487983 */ /* 0x000ea80000300a00 */
[----:B------:R1:W-:Y:S04]  /*f770*/  STL.64 [R1+0x7f8], R4 ;  /* 0x0007f80401007387 */ /* 0x0003e80000100a00 */
[----:B------:R-:W-:Y:S04]  /*f780*/  LDGSTS.E [R248+0x19a00], desc[UR8][R234.64], P1 ;  /* 0x19a00000eaf87fae */ /* 0x000fe800089a1008 */
[----:B------:R-:W2:Y:S04]  /*f790*/  LDL.LU.64 R82, [R1+0x458] ;  /* 0x0004580001527983 */ /* 0x000ea80000300a00 */
[----:B------:R-:W-:Y:S04]  /*f7a0*/  LDGSTS.E [R248+0x19b00], desc[UR8][R250.64], P0 ;  /* 0x19b00000faf87fae */ /* 0x000fe800081a1008 */
[----:B------:R-:W2:Y:S04]  /*f7b0*/  LDL.LU.64 R52, [R1+0x480] ;  /* 0x0004800001347983 */ /* 0x000ea80000300a00 */
[----:B------:R-:W-:Y:S04]  /*f7c0*/  LDGSTS.E [R248+0x1aa00], desc[UR8][R64.64], P1 ;  /* 0x1aa0000040f87fae */ /* 0x000fe800089a1008 */
[----:B------:R-:W2:Y:S04]  /*f7d0*/  LDL.LU.64 R66, [R1+0x478] ;  /* 0x0004780001427983 */ /* 0x000ea80000300a00 */
[----:B------:R1:W-:Y:S04]  /*f7e0*/  LDGSTS.E [R248+0x1ab00], desc[UR8][R50.64], P0 ;  /* 0x1ab0000032f87fae */ /* 0x0003e800081a1008 */
[----:B------:R1:W-:Y:S04]  /*f7f0*/  LDGSTS.E [R248+0x1ba00], desc[UR8][R62.64], P1 ;  /* 0x1ba000003ef87fae */ /* 0x0003e800089a1008 */
[----:B------:R-:W-:Y:S04]  /*f800*/  LDGSTS.E [R248+0x1bb00], desc[UR8][R58.64], P0 ;  /* 0x1bb000003af87fae */ /* 0x000fe800081a1008 */
[----:B---3--:R-:W3:Y:S04]  /*f810*/  LDL.LU.64 R50, [R1+0x4e8] ;  /* 0x0004e80001327983 */ /* 0x008ee80000300a00 */
[----:B------:R-:W3:Y:S04]  /*f820*/  LDL.LU.64 R68, [R1+0x4d8] ;  /* 0x0004d80001447983 */ /* 0x000ee80000300a00 */
[----:B------:R-:W3:Y:S04]  /*f830*/  LDL.LU.64 R74, [R1+0x4f8] ;  /* 0x0004f800014a7983 */ /* 0x000ee80000300a00 */
[----:B----4-:R-:W4:Y:S04]  /*f840*/  LDL.LU.64 R62, [R1+0x4f0] ;  /* 0x0004f000013e7983 */ /* 0x010f280000300a00 */
[----:B------:R-:W-:Y:S04]  /*f850*/  LDGSTS.E [R248+0x1ca00], desc[UR8][R56.64], P1 ;  /* 0x1ca0000038f87fae */ /* 0x000fe800089a1008 */
[----:B------:R-:W4:Y:S04]  /*f860*/  LDL.LU.64 R64, [R1+0x550] ;  /* 0x0005500001407983 */ /* 0x000f280000300a00 */
[----:B------:R-:W-:Y:S04]  /*f870*/  LDGSTS.E [R248+0x1cb00], desc[UR8][R54.64], P0 ;  /* 0x1cb0000036f87fae */ /* 0x000fe800081a1008 */
[----:B------:R-:W4:Y:S04]  /*f880*/  LDL.LU.64 R70, [R1+0x510] ;  /* 0x0005100001467983 */ /* 0x000f280000300a00 */
[----:B------:R2:W-:Y:S04]  /*f890*/  LDGSTS.E [R248+0x1da00], desc[UR8][R48.64], P1 ;  /* 0x1da0000030f87fae */ /* 0x0005e800089a1008 */
[----:B-1----:R-:W4:Y:S04]  /*f8a0*/  LDL.LU.64 R54, [R1+0x540] ;  /* 0x0005400001367983 */ /* 0x002f280000300a00 */
[----:B------:R-:W4:Y:S04]  /*f8b0*/  LDL.LU.64 R88, [R1+0x508] ;  /* 0x0005080001587983 */ /* 0x000f280000300a00 */
[----:B------:R-:W4:Y:S04]  /*f8c0*/  LDL.LU.64 R58, [R1+0x538] ;  /* 0x00053800013a7983 */ /* 0x000f280000300a00 */
[----:B------:R-:W4:Y:S04]  /*f8d0*/  LDL.LU.64 R56, [R1+0x500] ;  /* 0x0005000001387983 */ /* 0x000f280000300a00 */
[----:B------:R1:W-:Y:S04]  /*f8e0*/  LDGSTS.E [R248+0x1db00], desc[UR8][R46.64], P0 ;  /* 0x1db000002ef87fae */ /* 0x0003e800081a1008 */
[----:B------:R1:W-:Y:S04]  /*f8f0*/  LDGSTS.E [R248+0x1ea00], desc[UR8][R44.64], P1 ;  /* 0x1ea000002cf87fae */ /* 0x0003e800089a1008 */
[----:B------:R1:W-:Y:S04]  /*f900*/  LDGSTS.E [R248+0x1eb00], desc[UR8][R20.64], P0 ;  /* 0x1eb0000014f87fae */ /* 0x0003e800081a1008 */
[----:B------:R1:W-:Y:S04]  /*f910*/  LDGSTS.E [R248+0x1fa00], desc[UR8][R8.64], P1 ;  /* 0x1fa0000008f87fae */ /* 0x0003e800089a1008 */
[----:B------:R1:W-:Y:S01]  /*f920*/  LDGSTS.E [R248+0x1fb00], desc[UR8][R4.64], P0 ;  /* 0x1fb0000004f87fae */ /* 0x0003e200081a1008 */
[----:B--2---:R-:W-:-:S05]  /*f930*/  IMAD.WIDE R190, R17, 0x4, R76 ;  /* 0x0000000411be7825 */ /* 0x004fca00078e024c */
[----:B------:R-:W-:Y:S01]  /*f940*/  LDGSTS.E [R24+0x18c00], desc[UR8][R190.64], P1 ;  /* 0x18c00000be187fae */ /* 0x000fe200089a1008 */
[----:B------:R-:W-:-:S05]  /*f950*/  IMAD.WIDE R240, R17, 0x4, R84 ;  /* 0x0000000411f07825 */ /* 0x000fca00078e0254 */
[----:B------:R-:W-:Y:S01]  /*f960*/  LDGSTS.E [R24+0x18d00], desc[UR8][R240.64], P0 ;  /* 0x18d00000f0187fae */ /* 0x000fe200081a1008 */
[----:B------:R-:W-:-:S05]  /*f970*/  IMAD.WIDE R238, R17, 0x4, R72 ;  /* 0x0000000411ee7825 */ /* 0x000fca00078e0248 */
[----:B------:R-:W-:Y:S01]  /*f980*/  LDGSTS.E [R24+0x19c00], desc[UR8][R238.64], P1 ;  /* 0x19c00000ee187fae */ /* 0x000fe200089a1008 */
[----:B------:R-:W-:-:S05]  /*f990*/  IMAD.WIDE R52, R17, 0x4, R52 ;  /* 0x0000000411347825 */ /* 0x000fca00078e0234 */
[----:B------:R2:W-:Y:S01]  /*f9a0*/  STL.64 [R1+0x2d8], R52 ;  /* 0x0002d83401007387 */ /* 0x0005e20000100a00 */
[----:B------:R-:W-:-:S04]  /*f9b0*/  IMAD.WIDE R220, R17, 0x4, R82 ;  /* 0x0000000411dc7825 */ /* 0x000fc800078e0252 */
[C---:B------:R-:W-:Y:S01]  /*f9c0*/  IMAD.WIDE R246, R17.reuse, 0x4, R66 ;  /* 0x0000000411f67825 */ /* 0x040fe200078e0242 */
[----:B------:R-:W-:Y:S04]  /*f9d0*/  LDGSTS.E [R24+0x19d00], desc[UR8][R220.64], P0 ;  /* 0x19d00000dc187fae */ /* 0x000fe800081a1008 */
[----:B------:R-:W-:Y:S04]  /*f9e0*/  LDGSTS.E [R24+0x1ac00], desc[UR8][R52.64], P1 ;  /* 0x1ac0000034187fae */ /* 0x000fe800089a1008 */
[----:B------:R-:W-:Y:S01]  /*f9f0*/  LDGSTS.E [R24+0x1ad00], desc[UR8][R246.64], P0 ;  /* 0x1ad00000f6187fae */ /* 0x000fe200081a1008 */
[----:B---3--:R-:W-:-:S04]  /*fa00*/  IMAD.WIDE R50, R17, 0x4, R50 ;  /* 0x0000000411327825 */ /* 0x008fc800078e0232 */
[C---:B------:R-:W-:Y:S01]  /*fa10*/  IMAD.WIDE R68, R17.reuse, 0x4, R68 ;  /* 0x0000000411447825 */ /* 0x040fe200078e0244 */
[----:B------:R3:W-:Y:S03]  /*fa20*/  STL.64 [R1+0x350], R50 ;  /* 0x0003503201007387 */ /* 0x0007e60000100a00 */
[C---:B------:R-:W-:Y:S01]  /*fa30*/  IMAD.WIDE R74, R17.reuse, 0x4, R74 ;  /* 0x00000004114a7825 */ /* 0x040fe200078e024a */
[----:B------:R1:W-:Y:S03]  /*fa40*/  STL.64 [R1+0x358], R68 ;  /* 0x0003584401007387 */ /* 0x0003e60000100a00 */
[C---:B----4-:R-:W-:Y:S01]  /*fa50*/  IMAD.WIDE R62, R17.reuse, 0x4, R62 ;  /* 0x00000004113e7825 */ /* 0x050fe200078e023e */
[----:B------:R4:W-:Y:S03]  /*fa60*/  STL.64 [R1+0x3d8], R74 ;  /* 0x0003d84a01007387 */ /* 0x0009e60000100a00 */
[C---:B------:R-:W-:Y:S01]  /*fa70*/  IMAD.WIDE R48, R17.reuse, 0x4, R64 ;  /* 0x0000000411307825 */ /* 0x040fe200078e0240 */
[----:B------:R2:W-:Y:S03]  /*fa80*/  STL.64 [R1+0x3e0], R62 ;  /* 0x0003e03e01007387 */ /* 0x0005e60000100a00 */
[C---:B-1----:R-:W-:Y:S01]  /*fa90*/  IMAD.WIDE R46, R17.reuse, 0x4, R70 ;  /* 0x00000004112e7825 */ /* 0x042fe200078e0246 */
[----:B------:R-:W-:Y:S03]  /*faa0*/  STL.64 [R1+0x458], R48 ;  /* 0x0004583001007387 */ /* 0x000fe60000100a00 */
[C---:B------:R-:W-:Y:S01]  /*fab0*/  IMAD.WIDE R44, R17.reuse, 0x4, R54 ;  /* 0x00000004112c7825 */ /* 0x040fe200078e0236 */
[----:B------:R-:W-:Y:S03]  /*fac0*/  STL.64 [R1+0x480], R46 ;  /* 0x0004802e01007387 */ /* 0x000fe60000100a00 */
[C---:B------:R-:W-:Y:S01]  /*fad0*/  IMAD.WIDE R20, R17.reuse, 0x4, R88 ;  /* 0x0000000411147825 */ /* 0x040fe200078e0258 */
[----:B------:R-:W-:Y:S03]  /*fae0*/  STL.64 [R1+0x4d8], R44 ;  /* 0x0004d82c01007387 */ /* 0x000fe60000100a00 */
[C---:B------:R-:W-:Y:S01]  /*faf0*/  IMAD.WIDE R8, R17.reuse, 0x4, R58 ;  /* 0x0000000411087825 */ /* 0x040fe200078e023a */
[----:B------:R-:W4:Y:S03]  /*fb00*/  LDL.LU.64 R84, [R1+0x568] ;  /* 0x0005680001547983 */ /* 0x000f260000300a00 */
[C---:B------:R-:W-:Y:S01]  /*fb10*/  IMAD.WIDE R4, R17.reuse, 0x4, R56 ;  /* 0x0000000411047825 */ /* 0x040fe200078e0238 */
[----:B------:R-:W-:Y:S04]  /*fb20*/  STL.64 [R1+0x4f8], R20 ;  /* 0x0004f81401007387 */ /* 0x000fe80000100a00 */
[----:B------:R-:W4:Y:S04]  /*fb30*/  LDL.LU.64 R58, [R1+0x560] ;  /* 0x00056000013a7983 */ /* 0x000f280000300a00 */
[----:B------:R-:W-:Y:S04]  /*fb40*/  STL.64 [R1+0x550], R8 ;  /* 0x0005500801007387 */ /* 0x000fe80000100a00 */
[----:B------:R-:W4:Y:S04]  /*fb50*/  LDL.LU.64 R72, [R1+0x578] ;  /* 0x0005780001487983 */ /* 0x000f280000300a00 */
[----:B------:R1:W-:Y:S04]  /*fb60*/  STL.64 [R1+0x7b0], R4 ;  /* 0x0007b00401007387 */ /* 0x0003e80000100a00 */
[----:B------:R-:W4:Y:S04]  /*fb70*/  LDL.LU.64 R82, [R1+0x570] ;  /* 0x0005700001527983 */ /* 0x000f280000300a00 */
[----:B------:R-:W4:Y:S04]  /*fb80*/  LDL.LU.64 R66, [R1+0x588] ;  /* 0x0005880001427983 */ /* 0x000f280000300a00 */
[----:B------:R-:W4:Y:S04]  /*fb90*/  LDL.LU.64 R64, [R1+0x580] ;  /* 0x0005800001407983 */ /* 0x000f280000300a00 */
[----:B------:R-:W4:Y:S04]  /*fba0*/  LDL.LU.64 R56, [R1+0x598] ;  /* 0x0005980001387983 */ /* 0x000f280000300a00 */
[----:B------:R-:W4:Y:S04]  /*fbb0*/  LDL.LU.64 R54, [R1+0x590] ;  /* 0x0005900001367983 */ /* 0x000f280000300a00 */
[----:B------:R-:W-:Y:S04]  /*fbc0*/  LDGSTS.E [R24+0x1bc00], desc[UR8][R50.64], P1 ;  /* 0x1bc0000032187fae */ /* 0x000fe800089a1008 */
[----:B--2---:R-:W2:Y:S04]  /*fbd0*/  LDL.LU.64 R52, [R1+0x5a8] ;  /* 0x0005a80001347983 */ /* 0x004ea80000300a00 */
[----:B------:R-:W-:Y:S04]  /*fbe0*/  LDGSTS.E [R24+0x1bd00], desc[UR8][R68.64], P0 ;  /* 0x1bd0000044187fae */ /* 0x000fe800081a1008 */
[----:B---3--:R-:W3:Y:S04]  /*fbf0*/  LDL.LU.64 R50, [R1+0x5a0] ;  /* 0x0005a00001327983 */ /* 0x008ee80000300a00 */
[----:B------:R-:W3:Y:S04]  /*fc00*/  LDL.LU.64 R70, [R1+0x5c0] ;  /* 0x0005c00001467983 */ /* 0x000ee80000300a00 */
[----:B------:R-:W3:Y:S04]  /*fc10*/  LDL.LU.64 R68, [R1+0x5b8] ;  /* 0x0005b80001447983 */ /* 0x000ee80000300a00 */
[----:B------:R-:W3:Y:S04]  /*fc20*/  LDL.LU.64 R88, [R1+0x5d0] ;  /* 0x0005d00001587983 */ /* 0x000ee80000300a00 */
[----:B------:R-:W-:Y:S04]  /*fc30*/  LDGSTS.E [R24+0x1cc00], desc[UR8][R74.64], P1 ;  /* 0x1cc000004a187fae */ /* 0x000fe800089a1008 */
[----:B------:R-:W-:Y:S04]  /*fc40*/  LDGSTS.E [R24+0x1cd00], desc[UR8][R62.64], P0 ;  /* 0x1cd000003e187fae */ /* 0x000fe800081a1008 */
[----:B------:R-:W-:Y:S04]  /*fc50*/  LDGSTS.E [R24+0x1dc00], desc[UR8][R48.64], P1 ;  /* 0x1dc0000030187fae */ /* 0x000fe800089a1008 */
[----:B----4-:R-:W4:Y:S04]  /*fc60*/  LDL.LU.64 R74, [R1+0x5c8] ;  /* 0x0005c800014a7983 */ /* 0x010f280000300a00 */
[----:B------:R-:W4:Y:S04]  /*fc70*/  LDL.LU.64 R62, [R1+0x6b8] ;  /* 0x0006b800013e7983 */ /* 0x000f280000300a00 */
[----:B------:R-:W-:Y:S04]  /*fc80*/  LDGSTS.E [R24+0x1dd00], desc[UR8][R46.64], P0 ;  /* 0x1dd000002e187fae */ /* 0x000fe800081a1008 */
[----:B------:R-:W-:Y:S04]  /*fc90*/  LDGSTS.E [R24+0x1ec00], desc[UR8][R44.64], P1 ;  /* 0x1ec000002c187fae */ /* 0x000fe800089a1008 */
[----:B------:R-:W-:Y:S04]  /*fca0*/  LDGSTS.E [R24+0x1ed00], desc[UR8][R20.64], P0 ;  /* 0x1ed0000014187fae */ /* 0x000fe800081a1008 */
[----:B------:R-:W-:Y:S04]  /*fcb0*/  LDGSTS.E [R24+0x1fc00], desc[UR8][R8.64], P1 ;  /* 0x1fc0000008187fae */ /* 0x000fe800089a1008 */
[----:B------:R1:W-:Y:S02]  /*fcc0*/  LDGSTS.E [R24+0x1fd00], desc[UR8][R4.64], P0 ;  /* 0x1fd0000004187fae */ /* 0x0003e400081a1008 */
[----:B-1----:R-:W-:-:S04]  /*fcd0*/  IMAD.WIDE R4, R17, 0x4, R28 ;  /* 0x0000000411047825 */ /* 0x002fc800078e021c */
[----:B------:R-:W-:-:S05]  /*fce0*/  IMAD.WIDE R58, R17, 0x4, R58 ;  /* 0x00000004113a7825 */ /* 0x000fca00078e023a */
[----:B------:R-:W-:Y:S01]  /*fcf0*/  STL.64 [R1+0x1e8], R58 ;  /* 0x0001e83a01007387 */ /* 0x000fe20000100a00 */
[----:B------:R-:W-:-:S04]  /*fd00*/  IMAD.WIDE R56, R17, 0x4, R56 ;  /* 0x0000000411387825 */ /* 0x000fc800078e0238 */
[C---:B------:R-:W-:Y:S01]  /*fd10*/  IMAD.WIDE R54, R17.reuse, 0x4, R54 ;  /* 0x0000000411367825 */ /* 0x040fe200078e0236 */
[----:B------:R-:W-:Y:S03]  /*fd20*/  STL.64 [R1+0x360], R56 ;  /* 0x0003603801007387 */ /* 0x000fe60000100a00 */
[C---:B--2---:R-:W-:Y:S01]  /*fd30*/  IMAD.WIDE R52, R17.reuse, 0x4, R52 ;  /* 0x0000000411347825 */ /* 0x044fe200078e0234 */
[----:B------:R-:W-:Y:S03]  /*fd40*/  STL.64 [R1+0x370], R54 ;  /* 0x0003703601007387 */ /* 0x000fe60000100a00 */
[C---:B---3--:R-:W-:Y:S01]  /*fd50*/  IMAD.WIDE R50, R17.reuse, 0x4, R50 ;  /* 0x0000000411327825 */ /* 0x048fe200078e0232 */
[----:B------:R1:W-:Y:S03]  /*fd60*/  STL.64 [R1+0x3e8], R52 ;  /* 0x0003e83401007387 */ /* 0x0003e60000100a00 */
[C---:B------:R-:W-:Y:S01]  /*fd70*/  IMAD.WIDE R48, R17.reuse, 0x4, R70 ;  /* 0x0000000411307825 */ /* 0x040fe200078e0246 */
[----:B------:R-:W-:Y:S03]  /*fd80*/  STL.64 [R1+0x3f8], R50 ;  /* 0x0003f83201007387 */ /* 0x000fe60000100a00 */
[C---:B------:R-:W-:Y:S01]  /*fd90*/  IMAD.WIDE R46, R17.reuse, 0x4, R68 ;  /* 0x00000004112e7825 */ /* 0x040fe200078e0244 */
[----:B------:R2:W-:Y:S03]  /*fda0*/  STL.64 [R1+0x460], R48 ;  /* 0x0004603001007387 */ /* 0x0005e60000100a00 */
[C---:B------:R-:W-:Y:S01]  /*fdb0*/  IMAD.WIDE R44, R17.reuse, 0x4, R88 ;  /* 0x00000004112c7825 */ /* 0x040fe200078e0258 */
[----:B------:R-:W-:Y:S04]  /*fdc0*/  STL.64 [R1+0x478], R46 ;  /* 0x0004782e01007387 */ /* 0x000fe80000100a00 */
[----:B------:R-:W5:Y:S04]  /*fdd0*/  LDL.LU.64 R28, [R1+0x9d8] ;  /* 0x0009d800011c7983 */ /* 0x000f680000300a00 */
[----:B------:R3:W-:Y:S04]  /*fde0*/  STL.64 [R1+0x4e8], R44 ;  /* 0x0004e82c01007387 */ /* 0x0007e80000100a00 */
[----:B------:R-:W3:Y:S01]  /*fdf0*/  LDL R24, [R1+0x5d8] ;  /* 0x0005d80001187983 */ /* 0x000ee20000100800 */
[----:B------:R-:W-:-:S04]  /*fe00*/  IMAD.WIDE R162, R17, 0x4, R84 ;  /* 0x0000000411a27825 */ /* 0x000fc800078e0254 */
[C---:B------:R-:W-:Y:S01]  /*fe10*/  IMAD.WIDE R244, R17.reuse, 0x4, R72 ;  /* 0x0000000411f47825 */ /* 0x040fe200078e0248 */
[----:B------:R-:W-:Y:S03]  /*fe20*/  LDGSTS.E [R249+0x18e00], desc[UR8][R162.64], P1 ;  /* 0x18e00000a2f97fae */ /* 0x000fe600089a1008 */
[C---:B------:R-:W-:Y:S01]  /*fe30*/  IMAD.WIDE R228, R17.reuse, 0x4, R82 ;  /* 0x0000000411e47825 */ /* 0x040fe200078e0252 */
[----:B------:R-:W-:Y:S03]  /*fe40*/  LDGSTS.E [R249+0x18f00], desc[UR8][R58.64], P0 ;  /* 0x18f000003af97fae */ /* 0x000fe600081a1008 */
[C---:B------:R-:W-:Y:S01]  /*fe50*/  IMAD.WIDE R188, R17.reuse, 0x4, R66 ;  /* 0x0000000411bc7825 */ /* 0x040fe200078e0242 */
[----:B------:R-:W-:Y:S03]  /*fe60*/  LDGSTS.E [R249+0x19e00], desc[UR8][R244.64], P1 ;  /* 0x19e00000f4f97fae */ /* 0x000fe600089a1008 */
[C---:B------:R-:W-:Y:S01]  /*fe70*/  IMAD.WIDE R236, R17.reuse, 0x4, R64 ;  /* 0x0000000411ec7825 */ /* 0x040fe200078e0240 */
[----:B------:R-:W-:Y:S03]  /*fe80*/  LDGSTS.E [R249+0x19f00], desc[UR8][R228.64], P0 ;  /* 0x19f00000e4f97fae */ /* 0x000fe600081a1008 */
[C---:B----4-:R-:W-:Y:S01]  /*fe90*/  IMAD.WIDE R20, R17.reuse, 0x4, R74 ;  /* 0x0000000411147825 */ /* 0x050fe200078e024a */
[----:B------:R-:W-:Y:S03]  /*fea0*/  LDGSTS.E [R249+0x1ae00], desc[UR8][R188.64], P1 ;  /* 0x1ae00000bcf97fae */ /* 0x000fe600089a1008 */
[----:B------:R-:W-:Y:S01]  /*feb0*/  IMAD.WIDE R8, R17, 0x4, R62 ;  /* 0x0000000411087825 */ /* 0x000fe200078e023e */
[----:B------:R-:W-:Y:S04]  /*fec0*/  LDGSTS.E [R249+0x1af00], desc[UR8][R236.64], P0 ;  /* 0x1af00000ecf97fae */ /* 0x000fe800081a1008 */
[----:B------:R-:W-:Y:S04]  /*fed0*/  LDGSTS.E [R249+0x1be00], desc[UR8][R56.64], P1 ;  /* 0x1be0000038f97fae */ /* 0x000fe800089a1008 */
[----:B------:R-:W-:Y:S04]  /*fee0*/  LDGSTS.E [R249+0x1bf00], desc[UR8][R54.64], P0 ;  /* 0x1bf0000036f97fae */ /* 0x000fe800081a1008 */
[----:B------:R1:W-:Y:S04]  /*fef0*/  LDGSTS.E [R249+0x1ce00], desc[UR8][R52.64], P1 ;  /* 0x1ce0000034f97fae */ /* 0x0003e800089a1008 */
[----:B------:R4:W-:Y:S04]  /*ff00*/  STL.64 [R1+0x4f0], R20 ;  /* 0x0004f01401007387 */ /* 0x0009e80000100a00 */
[----:B------:R-:W-:Y:S04]  /*ff10*/  LDGSTS.E [R249+0x1cf00], desc[UR8][R50.64], P0 ;  /* 0x1cf0000032f97fae */ /* 0x000fe800081a1008 */
[----:B------:R4:W-:Y:S04]  /*ff20*/  STL.64 [R1+0x560], R8 ;  /* 0x0005600801007387 */ /* 0x0009e80000100a00 */
[----:B------:R2:W-:Y:S04]  /*ff30*/  LDGSTS.E [R249+0x1de00], desc[UR8][R48.64], P1 ;  /* 0x1de0000030f97fae */ /* 0x0005e800089a1008 */
[----:B------:R4:W-:Y:S04]  /*ff40*/  STL.64 [R1+0x6b8], R4 ;  /* 0x0006b80401007387 */ /* 0x0009e80000100a00 */
[----:B------:R-:W-:Y:S04]  /*ff50*/  LDGSTS.E [R249+0x1df00], desc[UR8][R46.64], P0 ;  /* 0x1df000002ef97fae */ /* 0x000fe800081a1008 */
[----:B------:R3:W-:Y:S04]  /*ff60*/  LDGSTS.E [R249+0x1ee00], desc[UR8][R44.64], P1 ;  /* 0x1ee000002cf97fae */ /* 0x0007e800089a1008 */
[----:B------:R4:W-:Y:S04]  /*ff70*/  LDGSTS.E [R249+0x1ef00], desc[UR8][R20.64], P0 ;  /* 0x1ef0000014f97fae */ /* 0x0009e800081a1008 */
[----:B------:R4:W-:Y:S04]  /*ff80*/  LDGSTS.E [R249+0x1fe00], desc[UR8][R8.64], P1 ;  /* 0x1fe0000008f97fae */ /* 0x0009e800089a1008 */
[----:B------:R4:W-:Y:S01]  /*ff90*/  LDGSTS.E [R249+0x1ff00], desc[UR8][R4.64], P0 ;  /* 0x1ff0000004f97fae */ /* 0x0009e200081a1008 */
[----:B------:R-:W-:-:S03]  /*ffa0*/  CS2R R60, SRZ ;  /* 0x00000000003c7805 */ /* 0x000fc6000001ff00 */
[----:B------:R-:W0:Y:S01]  /*ffb0*/  LDGDEPBAR ;  /* 0x00000000000079af */ /* 0x000e220000000000 */
[----:B------:R-:W-:Y:S02]  /*ffc0*/  CS2R R62, SRZ ;  /* 0x00000000003e7805 */ /* 0x000fe4000001ff00 */
[----:B------:R-:W-:Y:S02]  /*ffd0*/  CS2R R64, SRZ ;  /* 0x0000000000407805 */ /* 0x000fe4000001ff00 */
[----:B------:R-:W-:Y:S02]  /*ffe0*/  CS2R R66, SRZ ;  /* 0x0000000000427805 */ /* 0x000fe4000001ff00 */
[----:B------:R-:W-:Y:S02]  /*fff0*/  CS2R R68, SRZ ;  /* 0x0000000000447805 */ /* 0x000fe4000001ff00 */
[----:B------:R-:W-:Y:S02]  /*10000*/  CS2R R70, SRZ ;  /* 0x0000000000467805 */ /* 0x000fe4000001ff00 */
[----:B------:R-:W-:-:S02]  /*10010*/  CS2R R72, SRZ ;  /* 0x0000000000487805 */ /* 0x000fc4000001ff00 */
        /* <DEDUP_REMOVED lines=17> */
[----:B-1----:R-:W-:-:S02]  /*10130*/  CS2R R52, SRZ ;  /* 0x0000000000347805 */ /* 0x002fc4000001ff00 */
[----:B------:R-:W-:Y:S02]  /*10140*/  CS2R R54, SRZ ;  /* 0x0000000000367805 */ /* 0x000fe4000001ff00 */
[----:B------:R-:W-:Y:S02]  /*10150*/  CS2R R56, SRZ ;  /* 0x0000000000387805 */ /* 0x000fe4000001ff00 */
[----:B------:R-:W-:Y:S02]  /*10160*/  CS2R R58, SRZ ;  /* 0x00000000003a7805 */ /* 0x000fe4000001ff00 */
[----:B--2---:R-:W-:Y:S02]  /*10170*/  CS2R R48, SRZ ;  /* 0x0000000000307805 */ /* 0x004fe4000001ff00 */
[----:B------:R-:W-:Y:S02]  /*10180*/  CS2R R50, SRZ ;  /* 0x0000000000327805 */ /* 0x000fe4000001ff00 */
[----:B---3--:R-:W-:-:S02]  /*10190*/  CS2R R44, SRZ ;  /* 0x00000000002c7805 */ /* 0x008fc4000001ff00 */
[----:B------:R-:W-:Y:S02]  /*101a0*/  CS2R R46, SRZ ;  /* 0x00000000002e7805 */ /* 0x000fe4000001ff00 */
[----:B------:R-:W-:-:S13]  /*101b0*/  ISETP.GE.AND P0, PT, R24, 0x80, PT ;  /* 0x000000801800780c */ /* 0x000fda0003f06270 */
[----:B----4-:R-:W-:Y:S05]  /*101c0*/  @!P0 BRA `(.L_x_0) ;  /* 0x0000010000e88947 */ /* 0x010fea0003800000 */
[----:B------:R-:W2:Y:S04]  /*101d0*/  LDL.LU.64 R154, [R1+0x50] ;  /* 0x00005000019a7983 */ /* 0x000ea80000300a00 */
[----:B------:R-:W3:Y:S04]  /*101e0*/  LDL.LU.64 R138, [R1+0x8] ;  /* 0x00000800018a7983 */ /* 0x000ee80000300a00 */
[----:B------:R-:W4:Y:S04]  /*101f0*/  LDL.LU.64 R140, [R1+0x58] ;  /* 0x00005800018c7983 */ /* 0x000f280000300a00 */
[----:B------:R-:W3:Y:S01]  /*10200*/  LDL.LU.64 R150, [R1+0x60] ;  /* 0x0000600001967983 */ /* 0x000ee20000300a00 */
[----:B--2---:R-:W-:-:S03]  /*10210*/  IMAD.MOV.U32 R4, RZ, RZ, R155 ;  /* 0x000000ffff047224 */ /* 0x004fc600078e009b */
[----:B------:R-:W-:Y:S04]  /*10220*/  STL [R1+0x5cc], R154 ;  /* 0x0005cc9a01007387 */ /* 0x000fe80000100800 */
[----:B------:R-:W-:Y:S04]  /*10230*/  STL [R1+0x5d0], R10 ;  /* 0x0005d00a01007387 */ /* 0x000fe80000100800 */
[----:B------:R3:W-:Y:S04]  /*10240*/  STL [R1+0x5c8], R4 ;  /* 0x0005c80401007387 */ /* 0x0007e80000100800 */
[----:B------:R-:W-:Y:S04]  /*10250*/  STL [R1+0x5a8], R11 ;  /* 0x0005a80b01007387 */ /* 0x000fe80000100800 */
[----:B------:R-:W-:Y:S01]  /*10260*/  STL [R1+0x5b0], R12 ;  /* 0x0005b00c01007387 */ /* 0x000fe20000100800 */
[----:B---3--:R-:W-:-:S03]  /*10270*/  IMAD.MOV.U32 R4, RZ, RZ, R139 ;  /* 0x000000ffff047224 */ /* 0x008fc600078e008b */
[----:B------:R-:W2:Y:S04]  /*10280*/  LDL.LU.64 R154, [R1+0x68] ;  /* 0x00006800019a7983 */ /* 0x000ea80000300a00 */
[----:B------:R-:W-:Y:S04]  /*10290*/  STL [R1+0x5ac], R13 ;  /* 0x0005ac0d01007387 */ /* 0x000fe80000100800 */
[----:B------:R-:W-:Y:S04]  /*102a0*/  STL [R1+0x5b8], R18 ;  /* 0x0005b81201007387 */ /* 0x000fe80000100800 */
[----:B------:R-:W-:Y:S04]  /*102b0*/  STL [R1+0x5b4], R19 ;  /* 0x0005b41301007387 */ /* 0x000fe80000100800 */
[----:B------:R1:W-:Y:S04]  /*102c0*/  STL [R1+0x5c0], R138 ;  /* 0x0005c08a01007387 */ /* 0x0003e80000100800 */
[----:B------:R-:W-:Y:S04]  /*102d0*/  STL [R1+0x5c4], R6 ;  /* 0x0005c40601007387 */ /* 0x000fe80000100800 */
[----:B------:R3:W-:Y:S04]  /*102e0*/  STL [R1+0x5bc], R4 ;  /* 0x0005bc0401007387 */ /* 0x0007e80000100800 */
[----:B-1----:R-:W2:Y:S01]  /*102f0*/  LDL.LU.64 R138, [R1+0x70] ;  /* 0x00007000018a7983 */ /* 0x002ea20000300a00 */
[----:B----4-:R-:W-:Y:S01]  /*10300*/  IMAD.MOV.U32 R18, RZ, RZ, R140 ;  /* 0x000000ffff127224 */ /* 0x010fe200078e008c */
[----:B------:R-:W-:Y:S01]  /*10310*/  MOV R20, R137 ;  /* 0x0000008900147202 */ /* 0x000fe20000000f00 */
[----:B------:R-:W-:-:S02]  /*10320*/  IMAD.MOV.U32 R13, RZ, RZ, R141 ;  /* 0x000000ffff0d7224 */ /* 0x000fc400078e008d */
[----:B------:R-:W4:Y:S01]  /*10330*/  LDL.LU.64 R140, [R1+0x88] ;  /* 0x00008800018c7983 */ /* 0x000f220000300a00 */
[----:B---3--:R-:W-:Y:S02]  /*10340*/  IMAD.MOV.U32 R4, RZ, RZ, R151 ;  /* 0x000000ffff047224 */ /* 0x008fe400078e0097 */
[----:B------:R-:W-:Y:S01]  /*10350*/  IMAD.MOV.U32 R10, RZ, RZ, R169 ;  /* 0x000000ffff0a7224 */ /* 0x000fe200078e00a9 */
[----:B------:R1:W-:Y:S01]  /*10360*/  STL [R1+0x598], R150 ;  /* 0x0005989601007387 */ /* 0x0003e20000100800 */
[----:B------:R-:W-:Y:S01]  /*10370*/  MOV R249, R163 ;  /* 0x000000a300f97202 */ /* 0x000fe20000000f00 */
[----:B------:R-:W-:Y:S02]  /*10380*/  IMAD.MOV.U32 R248, RZ, RZ, R162 ;  /* 0x000000fffff87224 */ /* 0x000fe400078e00a2 */
[----:B------:R-:W-:Y:S01]  /*10390*/  STL [R1+0x5a0], R26 ;  /* 0x0005a01a01007387 */ /* 0x000fe20000100800 */
[----:B------:R-:W-:Y:S02]  /*103a0*/  IMAD.MOV.U32 R6, RZ, RZ, R186 ;  /* 0x000000ffff067224 */ /* 0x000fe400078e00ba */
[----:B------:R-:W-:Y:S01]  /*103b0*/  IMAD.MOV.U32 R21, RZ, RZ, R187 ;  /* 0x000000ffff157224 */ /* 0x000fe200078e00bb */
[----:B------:R2:W-:Y:S01]  /*103c0*/  STL [R1+0x594], R4 ;  /* 0x0005940401007387 */ /* 0x0005e20000100800 */
[----:B------:R-:W-:-:S02]  /*103d0*/  IMAD.MOV.U32 R11, RZ, RZ, R192 ;  /* 0x000000ffff0b7224 */ /* 0x000fc400078e00c0 */
[----:B------:R-:W-:Y:S01]  /*103e0*/  IMAD.MOV.U32 R12, RZ, RZ, R193 ;  /* 0x000000ffff0c7224 */ /* 0x000fe200078e00c1 */
[----:B------:R-:W-:Y:S01]  /*103f0*/  STL [R1+0x59c], R27 ;  /* 0x00059c1b01007387 */ /* 0x000fe20000100800 */
[----:B------:R-:W-:Y:S01]  /*10400*/  MOV R159, R200 ;  /* 0x000000c8009f7202 */ /* 0x000fe20000000f00 */
[----:B------:R-:W-:Y:S02]  /*10410*/  IMAD.MOV.U32 R158, RZ, RZ, R201 ;  /* 0x000000ffff9e7224 */ /* 0x000fe400078e00c9 */
[----:B------:R-:W-:Y:S01]  /*10420*/  STL [R1+0x5a4], R168 ;  /* 0x0005a4a801007387 */ /* 0x000fe20000100800 */
[----:B------:R-:W-:Y:S01]  /*10430*/  IMAD.MOV.U32 R9, RZ, RZ, R202 ;  /* 0x000000ffff097224 */ /* 0x000fe200078e00ca */
[----:B------:R-:W-:Y:S01]  /*10440*/  MOV R16, R203 ;  /* 0x000000cb00107202 */ /* 0x000fe20000000f00 */
[----:B------:R-:W-:Y:S01]  /*10450*/  IMAD.MOV.U32 R107, RZ, RZ, R225 ;  /* 0x000000ffff6b7224 */ /* 0x000fe200078e00e1 */
[----:B-1----:R-:W3:Y:S01]  /*10460*/  LDL.LU.64 R150, [R1+0x118] ;  /* 0x0001180001967983 */ /* 0x002ee20000300a00 */
[----:B------:R-:W-:Y:S01]  /*10470*/  MOV R106, R224 ;  /* 0x000000e0006a7202 */ /* 0x000fe20000000f00 */
[----:B------:R-:W-:-:S02]  /*10480*/  IMAD.MOV.U32 R52, RZ, RZ, R214 ;  /* 0x000000ffff347224 */ /* 0x000fc400078e00d6 */
[----:B------:R-:W-:Y:S01]  /*10490*/  IMAD.MOV.U32 R53, RZ, RZ, R215 ;  /* 0x000000ffff357224 */ /* 0x000fe200078e00d7 */
[----:B------:R-:W-:Y:S01]  /*104a0*/  MOV R142, R233 ;  /* 0x000000e9008e7202 */ /* 0x000fe20000000f00 */
[----:B------:R-:W-:Y:S02]  /*104b0*/  IMAD.MOV.U32 R143, RZ, RZ, R232 ;  /* 0x000000ffff8f7224 */ /* 0x000fe400078e00e8 */
[----:B------:R-:W-:Y:S02]  /*104c0*/  IMAD.MOV.U32 R50, RZ, RZ, R190 ;  /* 0x000000ffff327224 */ /* 0x000fe400078e00be */
[----:B------:R-:W-:Y:S02]  /*104d0*/  IMAD.MOV.U32 R51, RZ, RZ, R191 ;  /* 0x000000ffff337224 */ /* 0x000fe400078e00bf */
[----:B------:R-:W-:Y:S02]  /*104e0*/  IMAD.MOV.U32 R5, RZ, RZ, R136 ;  /* 0x000000ffff057224 */ /* 0x000fe400078e0088 */
[----:B------:R-:W-:Y:S01]  /*104f0*/  IMAD.MOV.U32 R19, RZ, RZ, R7 ;  /* 0x000000ffff137224 */ /* 0x000fe200078e0007 */
[----:B--2---:R-:W-:Y:S01]  /*10500*/  MOV R4, R155 ;  /* 0x0000009b00047202 */ /* 0x004fe20000000f00 */
[----:B------:R1:W-:Y:S04]  /*10510*/  STL [R1+0x584], R154 ;  /* 0x0005849a01007387 */ /* 0x0003e80000100800 */
[----:B------:R-:W-:Y:S04]  /*10520*/  STL [R1+0x58c], R30 ;  /* 0x00058c1e01007387 */ /* 0x000fe80000100800 */
[----:B------:R2:W-:Y:S04]  /*10530*/  STL [R1+0x580], R4 ;  /* 0x0005800401007387 */ /* 0x0005e80000100800 */
[----:B------:R-:W-:Y:S04]  /*10540*/  STL [R1+0x588], R31 ;  /* 0x0005881f01007387 */ /* 0x000fe80000100800 */
[----:B------:R-:W-:Y:S04]  /*10550*/  STL [R1+0x590], R130 ;  /* 0x0005908201007387 */ /* 0x000fe80000100800 */
[----:B-1----:R-:W3:Y:S01]  /*10560*/  LDL.LU.64 R154, [R1+0x230] ;  /* 0x00023000019a7983 */ /* 0x002ee20000300a00 */
[----:B--2---:R-:W-:-:S03]  /*10570*/  IMAD.MOV.U32 R4, RZ, RZ, R139 ;  /* 0x000000ffff047224 */ /* 0x004fc600078e008b */
[----:B------:R-:W-:Y:S04]  /*10580*/  STL [R1+0x570], R138 ;  /* 0x0005708a01007387 */ /* 0x000fe80000100800 */
[----:B------:R-:W2:Y:S04]  /*10590*/  LDL.LU.64 R156, [R1] ;  /* 0x00000000019c7983 */ /* 0x000ea80000300a00 */
[----:B------:R1:W-:Y:S04]  /*105a0*/  STL [R1+0x56c], R4 ;  /* 0x00056c0401007387 */ /* 0x0003e80000100800 */
[----:B------:R-:W-:Y:S04]  /*105b0*/  STL [R1+0x578], R36 ;  /* 0x0005782401007387 */ /* 0x000fe80000100800 */
[----:B------:R-:W-:Y:S04]  /*105c0*/  STL [R1+0x574], R37 ;  /* 0x0005742501007387 */ /* 0x000fe80000100800 */
[----:B------:R-:W-:Y:S04]  /*105d0*/  STL [R1+0x57c], R132 ;  /* 0x00057c8401007387 */ /* 0x000fe80000100800 */
[----:B------:R-:W2:Y:S04]  /*105e0*/  LDL.LU.64 R166, [R1+0x2f0] ;  /* 0x0002f00001a67983 */ /* 0x000ea80000300a00 */
[----:B------:R-:W2:Y:S04]  /*105f0*/  LDL.LU.64 R164, [R1+0x20] ;  /* 0x0000200001a47983 */ /* 0x000ea80000300a00 */
[----:B------:R-:W2:Y:S04]  /*10600*/  LDL.LU.64 R194, [R1+0x368] ;  /* 0x0003680001c27983 */ /* 0x000ea80000300a00 */
[----:B------:R-:W3:Y:S04]  /*10610*/  LDL.LU.64 R176, [R1+0x78] ;  /* 0x0000780001b07983 */ /* 0x000ee80000300a00 */
[----:B------:R-:W3:Y:S04]  /*10620*/  LDL.LU.64 R178, [R1+0x3c0] ;  /* 0x0003c00001b27983 */ /* 0x000ee80000300a00 */
[----:B------:R-:W3:Y:S04]  /*10630*/  LDL.LU.64 R208, [R1+0xe8] ;  /* 0x0000e80001d07983 */ /* 0x000ee80000300a00 */
[----:B------:R-:W4:Y:S04]  /*10640*/  LDL.LU.64 R44, [R1+0x448] ;  /* 0x00044800012c7983 */ /* 0x000f280000300a00 */
[----:B------:R-:W4:Y:S01]  /*10650*/  LDL.LU.64 R46, [R1+0x160] ;  /* 0x00016000012e7983 */ /* 0x000f220000300a00 */
[----:B--2---:R-:W-:-:S02]  /*10660*/  IMAD.MOV.U32 R169, RZ, RZ, R194 ;  /* 0x000000ffffa97224 */ /* 0x004fc400078e00c2 */
[----:B------:R-:W-:Y:S02]  /*10670*/  IMAD.MOV.U32 R168, RZ, RZ, R195 ;  /* 0x000000ffffa87224 */ /* 0x000fe400078e00c3 */
[----:B------:R-:W2:Y:S04]  /*10680*/  LDL.LU.64 R194, [R1+0x488] ;  /* 0x0004880001c27983 */ /* 0x000ea80000300a00 */
[----:B------:R-:W2:Y:S04]  /*10690*/  LDL.LU.64 R222, [R1+0x2c0] ;  /* 0x0002c00001de7983 */ /* 0x000ea80000300a00 */
[----:B------:R-:W2:Y:S01]  /*106a0*/  LDL.LU.64 R226, [R1+0x4e0] ;  /* 0x0004e00001e27983 */ /* 0x000ea20000300a00 */
[----:B---3--:R-:W-:Y:S01]  /*106b0*/  IMAD.MOV.U32 R171, RZ, RZ, R176 ;  /* 0x000000ffffab7224 */ /* 0x008fe200078e00b0 */
[----:B------:R-:W-:Y:S01]  /*106c0*/  MOV R170, R177 ;  /* 0x000000b100aa7202 */ /* 0x000fe20000000f00 */
[----:B------:R-:W-:Y:S01]  /*106d0*/  IMAD.MOV.U32 R176, RZ, RZ, R179 ;  /* 0x000000ffffb07224 */ /* 0x000fe200078e00b3 */
[----:B------:R-:W-:Y:S01]  /*106e0*/  MOV R177, R178 ;  /* 0x000000b200b17202 */ /* 0x000fe20000000f00 */
[----:B------:R-:W-:-:S02]  /*106f0*/  IMAD.MOV.U32 R179, RZ, RZ, R208 ;  /* 0x000000ffffb37224 */ /* 0x000fc400078e00d0 */
[----:B------:R-:W-:Y:S01]  /*10700*/  IMAD.MOV.U32 R178, RZ, RZ, R209 ;  /* 0x000000ffffb27224 */ /* 0x000fe200078e00d1 */
[----:B----4-:R-:W-:Y:S01]  /*10710*/  MOV R187, R46 ;  /* 0x0000002e00bb7202 */ /* 0x010fe20000000f00 */
[----:B------:R-:W3:Y:S01]  /*10720*/  LDL.LU.64 R208, [R1+0x328] ;  /* 0x0003280001d07983 */ /* 0x000ee20000300a00 */
[----:B------:R-:W-:Y:S02]  /*10730*/  IMAD.MOV.U32 R186, RZ, RZ, R47 ;  /* 0x000000ffffba7224 */ /* 0x000fe400078e002f */
[----:B------:R-:W-:Y:S01]  /*10740*/  IMAD.MOV.U32 R46, RZ, RZ, R248 ;  /* 0x000000ffff2e7224 */ /* 0x000fe200078e00f8 */
[----:B------:R-:W4:Y:S01]  /*10750*/  LDL.LU.64 R58, [R1+0x548] ;  /* 0x00054800013a7983 */ /* 0x000f220000300a00 */
[----:B------:R-:W-:Y:S01]  /*10760*/  IMAD.MOV.U32 R47, RZ, RZ, R249 ;  /* 0x000000ffff2f7224 */ /* 0x000fe200078e00f9 */
[----:B------:R-:W-:Y:S01]  /*10770*/  MOV R249, R237 ;  /* 0x000000ed00f97202 */ /* 0x000fe20000000f00 */
[----:B------:R-:W-:Y:S01]  /*10780*/  IMAD.MOV.U32 R248, RZ, RZ, R236 ;  /* 0x000000fffff87224 */ /* 0x000fe200078e00ec */
[----:B------:R-:W3:Y:S04]  /*10790*/  LDL.LU.64 R48, [R1+0x3b0] ;  /* 0x0003b00001307983 */ /* 0x000ee80000300a00 */
[----:B------:R-:W3:Y:S01]  /*107a0*/  LDL.LU.64 R236, [R1+0x600] ;  /* 0x0006000001ec7983 */ /* 0x000ee20000300a00 */
[----:B--2---:R-:W-:Y:S01]  /*107b0*/  IMAD.MOV.U32 R193, RZ, RZ, R194 ;  /* 0x000000ffffc17224 */ /* 0x004fe200078e00c2 */
[----:B------:R-:W-:Y:S01]  /*107c0*/  MOV R192, R195 ;  /* 0x000000c300c07202 */ /* 0x000fe20000000f00 */
[----:B------:R-:W-:-:S02]  /*107d0*/  IMAD.MOV.U32 R195, RZ, RZ, R222 ;  /* 0x000000ffffc37224 */ /* 0x000fc400078e00de */
[----:B------:R-:W-:Y:S02]  /*107e0*/  IMAD.MOV.U32 R194, RZ, RZ, R223 ;  /* 0x000000ffffc27224 */ /* 0x000fe400078e00df */
[----:B------:R-:W2:Y:S01]  /*107f0*/  LDL.LU.64 R222, [R1+0x400] ;  /* 0x0004000001de7983 */ /* 0x000ea20000300a00 */
[----:B------:R-:W-:Y:S02]  /*10800*/  IMAD.MOV.U32 R201, RZ, RZ, R226 ;  /* 0x000000ffffc97224 */ /* 0x000fe400078e00e2 */
[----:B------:R-:W-:Y:S02]  /*10810*/  IMAD.MOV.U32 R200, RZ, RZ, R227 ;  /* 0x000000ffffc87224 */ /* 0x000fe400078e00e3 */
[----:B------:R-:W2:Y:S04]  /*10820*/  LDL.LU.64 R226, [R1+0x640] ;  /* 0x0006400001e27983 */ /* 0x000ea80000300a00 */
[----:B------:R-:W2:Y:S01]  /*10830*/  LDL.LU.64 R56, [R1+0x470] ;  /* 0x0004700001387983 */ /* 0x000ea20000300a00 */
[----:B------:R-:W-:-:S02]  /*10840*/  IMAD.MOV.U32 R184, RZ, RZ, R45 ;  /* 0x000000ffffb87224 */ /* 0x000fc400078e002d */
[----:B------:R-:W-:Y:S01]  /*10850*/  IMAD.MOV.U32 R185, RZ, RZ, R44 ;  /* 0x000000ffffb97224 */ /* 0x000fe200078e002c */
[----:B------:R-:W2:Y:S01]  /*10860*/  LDL.LU.64 R104, [R1+0x18] ;  /* 0x0000180001687983 */ /* 0x000ea20000300a00 */
[----:B------:R-:W-:Y:S02]  /*10870*/  IMAD.MOV.U32 R45, RZ, RZ, R189 ;  /* 0x000000ffff2d7224 */ /* 0x000fe400078e00bd */
[----:B------:R-:W-:Y:S02]  /*10880*/  IMAD.MOV.U32 R44, RZ, RZ, R188 ;  /* 0x000000ffff2c7224 */ /* 0x000fe400078e00bc */
[----:B------:R-:W-:Y:S01]  /*10890*/  IMAD.MOV.U32 R161, RZ, RZ, R166 ;  /* 0x000000ffffa17224 */ /* 0x000fe200078e00a6 */
[----:B------:R-:W-:Y:S01]  /*108a0*/  MOV R55, R45 ;  /* 0x0000002d00377202 */ /* 0x000fe20000000f00 */
[----:B------:R-:W-:Y:S02]  /*108b0*/  IMAD.MOV.U32 R54, RZ, RZ, R44 ;  /* 0x000000ffff367224 */ /* 0x000fe400078e002c */
[----:B------:R-:W-:Y:S01]  /*108c0*/  IMAD.MOV.U32 R160, RZ, RZ, R167 ;  /* 0x000000ffffa07224 */ /* 0x000fe200078e00a7 */
[----:B------:R-:W-:Y:S01]  /*108d0*/  MOV R167, R216 ;  /* 0x000000d800a77202 */ /* 0x000fe20000000f00 */
[----:B------:R-:W-:-:S02]  /*108e0*/  IMAD.MOV.U32 R44, RZ, RZ, R248 ;  /* 0x000000ffff2c7224 */ /* 0x000fc400078e00f8 */
[----:B------:R-:W-:Y:S01]  /*108f0*/  IMAD.MOV.U32 R45, RZ, RZ, R249 ;  /* 0x000000ffff2d7224 */ /* 0x000fe200078e00f9 */
[----:B---3--:R-:W-:Y:S01]  /*10900*/  MOV R202, R209 ;  /* 0x000000d100ca7202 */ /* 0x008fe20000000f00 */
[----:B------:R-:W-:Y:S02]  /*10910*/  IMAD.MOV.U32 R166, RZ, RZ, R217 ;  /* 0x000000ffffa67224 */ /* 0x000fe400078e00d9 */
[----:B------:R-:W-:Y:S02]  /*10920*/  IMAD.MOV.U32 R248, RZ, RZ, R234 ;  /* 0x000000fffff87224 */ /* 0x000fe400078e00ea */
[----:B------:R-:W-:Y:S01]  /*10930*/  IMAD.MOV.U32 R249, RZ, RZ, R235 ;  /* 0x000000fffff97224 */ /* 0x000fe200078e00eb */
[----:B----4-:R-:W-:Y:S01]  /*10940*/  MOV R209, R58 ;  /* 0x0000003a00d17202 */ /* 0x010fe20000000f00 */
[----:B------:R-:W-:Y:S01]  /*10950*/  IMAD.MOV.U32 R203, RZ, RZ, R208 ;  /* 0x000000ffffcb7224 */ /* 0x000fe200078e00d0 */
[----:B------:R-:W3:Y:S01]  /*10960*/  LDL.LU.64 R234, [R1+0x670] ;  /* 0x0006700001ea7983 */ /* 0x000ee20000300a00 */
[----:B------:R-:W-:-:S02]  /*10970*/  IMAD.MOV.U32 R217, RZ, RZ, R236 ;  /* 0x000000ffffd97224 */ /* 0x000fc400078e00ec */
[----:B------:R-:W-:Y:S02]  /*10980*/  IMAD.MOV.U32 R216, RZ, RZ, R237 ;  /* 0x000000ffffd87224 */ /* 0x000fe400078e00ed */
[----:B------:R-:W-:Y:S01]  /*10990*/  IMAD.MOV.U32 R208, RZ, RZ, R59 ;  /* 0x000000ffffd07224 */ /* 0x000fe200078e003b */
[----:B------:R-:W4:Y:S04]  /*109a0*/  LDL.LU.64 R236, [R1+0x4c0] ;  /* 0x0004c00001ec7983 */ /* 0x000f280000300a00 */
[----:B------:R-:W4:Y:S04]  /*109b0*/  LDL.LU.64 R58, [R1+0x318] ;  /* 0x00031800013a7983 */ /* 0x000f280000300a00 */
[----:B------:R-:W4:Y:S01]  /*109c0*/  LDL.LU.64 R96, [R1+0x6a8] ;  /* 0x0006a80001607983 */ /* 0x000f220000300a00 */
[----:B--2---:R-:W-:-:S02]  /*109d0*/  IMAD.MOV.U32 R225, RZ, RZ, R226 ;  /* 0x000000ffffe17224 */ /* 0x004fc400078e00e2 */
[----:B------:R-:W-:Y:S01]  /*109e0*/  IMAD.MOV.U32 R224, RZ, RZ, R227 ;  /* 0x000000ffffe07224 */ /* 0x000fe200078e00e3 */
[----:B------:R-:W-:Y:S01]  /*109f0*/  MOV R227, R56 ;  /* 0x0000003800e37202 */ /* 0x000fe20000000f00 */
[----:B------:R-:W-:Y:S01]  /*10a00*/  IMAD.MOV.U32 R226, RZ, RZ, R57 ;  /* 0x000000ffffe27224 */ /* 0x000fe200078e0039 */
[----:B------:R-:W-:Y:S01]  /*10a10*/  MOV R57, R245 ;  /* 0x000000f500397202 */ /* 0x000fe20000000f00 */
[----:B------:R-:W-:Y:S02]  /*10a20*/  IMAD.MOV.U32 R56, RZ, RZ, R244 ;  /* 0x000000ffff387224 */ /* 0x000fe400078e00f4 */
[----:B------:R-:W2:Y:S04]  /*10a30*/  LDL.LU.64 R244, [R1+0x520] ;  /* 0x0005200001f47983 */ /* 0x000ea80000300a00 */
[----:B------:R-:W2:Y:S01]  /*10a40*/  LDL.LU.64 R98, [R1+0x398] ;  /* 0x0003980001627983 */ /* 0x000ea20000300a00 */
[----:B------:R-:W-:Y:S01]  /*10a50*/  MOV R102, R106 ;  /* 0x0000006a00667202 */ /* 0x000fe20000000f00 */
[----:B------:R-:W-:-:S02]  /*10a60*/  IMAD.MOV.U32 R103, RZ, RZ, R107 ;  /* 0x000000ffff677224 */ /* 0x000fc400078e006b */
[----:B------:R-:W-:Y:S02]  /*10a70*/  IMAD.MOV.U32 R106, RZ, RZ, R52 ;  /* 0x000000ffff6a7224 */ /* 0x000fe400078e0034 */
[----:B------:R-:W-:Y:S01]  /*10a80*/  IMAD.MOV.U32 R107, RZ, RZ, R53 ;  /* 0x000000ffff6b7224 */ /* 0x000fe200078e0035 */
[----:B------:R-:W-:Y:S01]  /*10a90*/  MOV R53, R55 ;  /* 0x0000003700357202 */ /* 0x000fe20000000f00 */
[----:B------:R-:W-:Y:S02]  /*10aa0*/  IMAD.MOV.U32 R52, RZ, RZ, R54 ;  /* 0x000000ffff347224 */ /* 0x000fe400078e0036 */
[----:B------:R-:W2:Y:S04]  /*10ab0*/  LDL.LU.64 R54, [R1+0x6e8] ;  /* 0x0006e80001367983 */ /* 0x000ea80000300a00 */
[----:B------:R-:W2:Y:S04]  /*10ac0*/  LDL.LU.64 R82, [R1+0x5f8] ;  /* 0x0005f80001527983 */ /* 0x000ea80000300a00 */
[----:B------:R-:W2:Y:S01]  /*10ad0*/  LDL.LU.64 R88, [R1+0x3f0] ;  /* 0x0003f00001587983 */ /* 0x000ea20000300a00 */
[----:B---3--:R-:W-:-:S02]  /*10ae0*/  IMAD.MOV.U32 R233, RZ, RZ, R234 ;  /* 0x000000ffffe97224 */ /* 0x008fc400078e00ea */
[----:B------:R-:W-:Y:S01]  /*10af0*/  IMAD.MOV.U32 R232, RZ, RZ, R235 ;  /* 0x000000ffffe87224 */ /* 0x000fe200078e00eb */
[----:B------:R-:W1:Y:S01]  /*10b00*/  LDL.LU.64 R92, [R1+0x710] ;  /* 0x00071000015c7983 */ /* 0x000e620000300a00 */
[----:B----4-:R-:W-:Y:S01]  /*10b10*/  MOV R235, R236 ;  /* 0x000000ec00eb7202 */ /* 0x010fe20000000f00 */
[----:B------:R-:W-:Y:S02]  /*10b20*/  IMAD.MOV.U32 R234, RZ, RZ, R237 ;  /* 0x000000ffffea7224 */ /* 0x000fe400078e00ed */
[----:B------:R-:W-:Y:S02]  /*10b30*/  IMAD.MOV.U32 R237, RZ, RZ, R58 ;  /* 0x000000ffffed7224 */ /* 0x000fe400078e003a */
[----:B------:R-:W-:Y:S01]  /*10b40*/  IMAD.MOV.U32 R236, RZ, RZ, R59 ;  /* 0x000000ffffec7224 */ /* 0x000fe200078e003b */
[----:B------:R-:W-:Y:S01]  /*10b50*/  MOV R59, R241 ;  /* 0x000000f1003b7202 */ /* 0x000fe20000000f00 */
[----:B------:R-:W-:Y:S01]  /*10b60*/  IMAD.MOV.U32 R58, RZ, RZ, R240 ;  /* 0x000000ffff3a7224 */ /* 0x000fe200078e00f0 */
[----:B------:R-:W-:Y:S01]  /*10b70*/  MOV R241, R96 ;  /* 0x0000006000f17202 */ /* 0x000fe20000000f00 */
[----:B------:R-:W-:-:S02]  /*10b80*/  IMAD.MOV.U32 R240, RZ, RZ, R97 ;  /* 0x000000fffff07224 */ /* 0x000fc400078e0061 */
[----:B------:R-:W3:Y:S01]  /*10b90*/  LDL.LU.64 R96, [R1+0x630] ;  /* 0x0006300001607983 */ /* 0x000ee20000300a00 */
[----:B------:R-:W-:Y:S02]  /*10ba0*/  IMAD.MOV.U32 R145, RZ, RZ, R150 ;  /* 0x000000ffff917224 */ /* 0x000fe400078e0096 */
[----:B------:R-:W-:Y:S02]  /*10bb0*/  IMAD.MOV.U32 R144, RZ, RZ, R151 ;  /* 0x000000ffff907224 */ /* 0x000fe400078e0097 */
[----:B------:R-:W-:Y:S02]  /*10bc0*/  IMAD.MOV.U32 R151, RZ, RZ, R198 ;  /* 0x000000ffff977224 */ /* 0x000fe400078e00c6 */
[----:B------:R-:W-:Y:S01]  /*10bd0*/  IMAD.MOV.U32 R150, RZ, RZ, R199 ;  /* 0x000000ffff967224 */ /* 0x000fe200078e00c7 */
[----:B------:R-:W-:Y:S01]  /*10be0*/  MOV R199, R242 ;  /* 0x000000f200c77202 */ /* 0x000fe20000000f00 */
[----:B------:R-:W-:Y:S02]  /*10bf0*/  IMAD.MOV.U32 R198, RZ, RZ, R243 ;  /* 0x000000ffffc67224 */ /* 0x000fe400078e00f3 */
[----:B--2---:R-:W-:-:S02]  /*10c00*/  IMAD.MOV.U32 R243, RZ, RZ, R244 ;  /* 0x000000fffff37224 */ /* 0x004fc400078e00f4 */
[----:B------:R-:W-:Y:S02]  /*10c10*/  IMAD.MOV.U32 R242, RZ, RZ, R245 ;  /* 0x000000fffff27224 */ /* 0x000fe400078e00f5 */
[----:B------:R-:W-:Y:S01]  /*10c20*/  IMAD.MOV.U32 R245, RZ, RZ, R98 ;  /* 0x000000fffff57224 */ /* 0x000fe200078e0062 */
[----:B------:R-:W-:Y:S02]  /*10c30*/  MOV R244, R99 ;  /* 0x0000006300f47202 */ /* 0x000fe40000000f00 */
[----:B------:R-:W2:Y:S04]  /*10c40*/  LDL.LU.64 R98, [R1+0x468] ;  /* 0x0004680001627983 */ /* 0x000ea80000300a00 */
[----:B------:R-:W4:Y:S04]  /*10c50*/  LDL.LU.64 R84, [R1+0x248] ;  /* 0x0002480001547983 */ /* 0x000f280000300a00 */
[----:B------:R-:W4:Y:S04]  /*10c60*/  LDL.LU.64 R86, [R1+0x750] ;  /* 0x0007500001567983 */ /* 0x000f280000300a00 */
[----:B------:R1:W-:Y:S01]  /*10c70*/  STL [R1], R88 ;  /* 0x0000005801007387 */ /* 0x0003e20000100800 */
[----:B------:R-:W-:-:S03]  /*10c80*/  IMAD.MOV.U32 R252, RZ, RZ, R89 ;  /* 0x000000fffffc7224 */ /* 0x000fc600078e0059 */
[----:B------:R-:W-:Y:S01]  /*10c90*/  STL [R1+0x8], R124 ;  /* 0x0000087c01007387 */ /* 0x000fe20000100800 */
[----:B-1----:R-:W-:-:S03]  /*10ca0*/  IMAD.MOV.U32 R4, RZ, RZ, R93 ;  /* 0x000000ffff047224 */ /* 0x002fc600078e005d */
[----:B------:R-:W4:Y:S04]  /*10cb0*/  LDL.LU.64 R88, [R1+0x658] ;  /* 0x0006580001587983 */ /* 0x000f280000300a00 */
[----:B------:R-:W4:Y:S04]  /*10cc0*/  LDL.LU.64 R80, [R1+0x498] ;  /* 0x0004980001507983 */ /* 0x000f280000300a00 */
[----:B------:R-:W-:Y:S04]  /*10cd0*/  STL [R1+0x4], R125 ;  /* 0x0000047d01007387 */ /* 0x000fe80000100800 */
[----:B------:R1:W-:Y:S01]  /*10ce0*/  STL [R1+0x10], R92 ;  /* 0x0000105c01007387 */ /* 0x0003e20000100800 */
[----:B------:R-:W-:Y:S01]  /*10cf0*/  IMAD.MOV.U32 R94, RZ, RZ, R106 ;  /* 0x000000ffff5e7224 */ /* 0x000fe200078e006a */
[----:B------:R-:W-:Y:S01]  /*10d00*/  MOV R106, R52 ;  /* 0x00000034006a7202 */ /* 0x000fe20000000f00 */
[----:B------:R-:W-:-:S02]  /*10d10*/  IMAD.MOV.U32 R95, RZ, RZ, R107 ;  /* 0x000000ffff5f7224 */ /* 0x000fc400078e006b */
[----:B------:R-:W-:Y:S01]  /*10d20*/  IMAD.MOV.U32 R107, RZ, RZ, R53 ;  /* 0x000000ffff6b7224 */ /* 0x000fe200078e0035 */
[----:B------:R-:W-:Y:S01]  /*10d30*/  MOV R53, R249 ;  /* 0x000000f900357202 */ /* 0x000fe20000000f00 */
[----:B------:R-:W-:Y:S01]  /*10d40*/  IMAD.MOV.U32 R52, RZ, RZ, R248 ;  /* 0x000000ffff347224 */ /* 0x000fe200078e00f8 */
[----:B-1----:R-:W4:Y:S04]  /*10d50*/  LDL.LU.64 R92, [R1+0x300] ;  /* 0x00030000015c7983 */ /* 0x002f280000300a00 */
[----:B------:R1:W-:Y:S01]  /*10d60*/  STL [R1+0xc], R4 ;  /* 0x00000c0401007387 */ /* 0x0003e20000100800 */
[----:B------:R-:W-:Y:S01]  /*10d70*/  MOV R249, R54 ;  /* 0x0000003600f97202 */ /* 0x000fe20000000f00 */
[----:B------:R-:W-:Y:S02]  /*10d80*/  IMAD.MOV.U32 R248, RZ, RZ, R55 ;  /* 0x000000fffff87224 */ /* 0x000fe400078e0037 */
[----:B---3--:R3:W-:Y:S01]  /*10d90*/  STL [R1+0x18], R96 ;  /* 0x0000186001007387 */ /* 0x0087e20000100800 */
[----:B------:R-:W-:-:S02]  /*10da0*/  IMAD.MOV.U32 R54, RZ, RZ, R250 ;  /* 0x000000ffff367224 */ /* 0x000fc400078e00fa */
[----:B-1----:R-:W-:Y:S01]  /*10db0*/  IMAD.MOV.U32 R4, RZ, RZ, R97 ;  /* 0x000000ffff047224 */ /* 0x002fe200078e0061 */
[----:B------:R-:W-:Y:S01]  /*10dc0*/  MOV R250, R83 ;  /* 0x0000005300fa7202 */ /* 0x000fe20000000f00 */
[----:B------:R-:W-:Y:S02]  /*10dd0*/  IMAD.MOV.U32 R55, RZ, RZ, R251 ;  /* 0x000000ffff377224 */ /* 0x000fe400078e00fb */
[----:B------:R-:W-:Y:S01]  /*10de0*/  IMAD.MOV.U32 R251, RZ, RZ, R82 ;  /* 0x000000fffffb7224 */ /* 0x000fe200078e0052 */
[----:B------:R1:W-:Y:S04]  /*10df0*/  STL [R1+0x14], R4 ;  /* 0x0000140401007387 */ /* 0x0003e80000100800 */
[----:B--2---:R2:W-:Y:S04]  /*10e00*/  STL [R1+0x20], R98 ;  /* 0x0000206201007387 */ /* 0x0045e80000100800 */
[----:B------:R-:W4:Y:S04]  /*10e10*/  LDL.LU.64 R82, [R1+0x778] ;  /* 0x0007780001527983 */ /* 0x000f280000300a00 */
[----:B---3--:R-:W3:Y:S01]  /*10e20*/  LDL.LU.64 R96, [R1+0x690] ;  /* 0x0006900001607983 */ /* 0x008ee20000300a00 */
[----:B-1----:R-:W-:-:S05]  /*10e30*/  IMAD.MOV.U32 R4, RZ, RZ, R99 ;  /* 0x000000ffff047224 */ /* 0x002fca00078e0063 */
[----:B------:R4:W-:Y:S04]  /*10e40*/  STL [R1+0x1c], R4 ;  /* 0x00001c0401007387 */ /* 0x0009e80000100800 */
[----:B--2---:R-:W2:Y:S01]  /*10e50*/  LDL.LU.64 R98, [R1+0x518] ;  /* 0x0005180001627983 */ /* 0x004ea20000300a00 */
[----:B----4-:R-:W-:-:S03]  /*10e60*/  MOV R4, R85 ;  /* 0x0000005500047202 */ /* 0x010fc60000000f00 */
[----:B------:R-:W-:Y:S04]  /*10e70*/  STL [R1+0x28], R84 ;  /* 0x0000285401007387 */ /* 0x000fe80000100800 */
[----:B------:R-:W-:Y:S04]  /*10e80*/  STL [R1+0x30], R86 ;  /* 0x0000305601007387 */ /* 0x000fe80000100800 */
[----:B------:R1:W-:Y:S04]  /*10e90*/  STL [R1+0x24], R4 ;  /* 0x0000240401007387 */ /* 0x0003e80000100800 */
[----:B------:R-:W-:Y:S01]  /*10ea0*/  STL [R1+0x38], R88 ;  /* 0x0000385801007387 */ /* 0x000fe20000100800 */
[----:B-1----:R-:W-:-:S05]  /*10eb0*/  IMAD.MOV.U32 R4, RZ, RZ, R87 ;  /* 0x000000ffff047224 */ /* 0x002fca00078e0057 */
[----:B------:R1:W-:Y:S04]  /*10ec0*/  STL [R1+0x2c], R4 ;  /* 0x00002c0401007387 */ /* 0x0003e80000100800 */
[----:B------:R-:W4:Y:S01]  /*10ed0*/  LDL.LU.64 R84, [R1+0x380] ;  /* 0x0003800001547983 */ /* 0x000f220000300a00 */
[----:B-1----:R-:W-:-:S05]  /*10ee0*/  IMAD.MOV.U32 R4, RZ, RZ, R89 ;  /* 0x000000ffff047224 */ /* 0x002fca00078e0059 */
[----:B------:R1:W-:Y:S04]  /*10ef0*/  STL [R1+0x34], R4 ;  /* 0x0000340401007387 */ /* 0x0003e80000100800 */
[----:B------:R-:W-:Y:S04]  /*10f00*/  STL [R1+0x40], R80 ;  /* 0x0000405001007387 */ /* 0x000fe80000100800 */
[----:B------:R-:W4:Y:S01]  /*10f10*/  LDL.LU.64 R86, [R1+0x7b8] ;  /* 0x0007b80001567983 */ /* 0x000f220000300a00 */
[----:B-1----:R-:W-:-:S03]  /*10f20*/  IMAD.MOV.U32 R4, RZ, RZ, R81 ;  /* 0x000000ffff047224 */ /* 0x002fc600078e0051 */
[----:B------:R-:W4:Y:S04]  /*10f30*/  LDL.LU.64 R88, [R1+0x6c8] ;  /* 0x0006c80001587983 */ /* 0x000f280000300a00 */
[----:B------:R-:W-:Y:S04]  /*10f40*/  STL [R1+0x48], R92 ;  /* 0x0000485c01007387 */ /* 0x000fe80000100800 */
[----:B------:R1:W-:Y:S02]  /*10f50*/  STL [R1+0x3c], R4 ;  /* 0x00003c0401007387 */ /* 0x0003e40000100800 */
[----:B-1----:R-:W-:-:S05]  /*10f60*/  IMAD.MOV.U32 R4, RZ, RZ, R93 ;  /* 0x000000ffff047224 */ /* 0x002fca00078e005d */
[----:B------:R1:W-:Y:S02]  /*10f70*/  STL [R1+0x44], R4 ;  /* 0x0000440401007387 */ /* 0x0003e40000100800 */
[----:B-1----:R-:W-:Y:S02]  /*10f80*/  MOV R4, R83 ;  /* 0x0000005300047202 */ /* 0x002fe40000000f00 */
[----:B------:R-:W-:Y:S04]  /*10f90*/  STL [R1+0x50], R82 ;  /* 0x0000505201007387 */ /* 0x000fe80000100800 */
[----:B------:R-:W4:Y:S04]  /*10fa0*/  LDL.LU.64 R92, [R1+0x5e8] ;  /* 0x0005e800015c7983 */ /* 0x000f280000300a00 */
[----:B------:R1:W-:Y:S04]  /*10fb0*/  STL [R1+0x4c], R4 ;  /* 0x00004c0401007387 */ /* 0x0003e80000100800 */
[----:B---3--:R3:W-:Y:S01]  /*10fc0*/  STL [R1+0x58], R96 ;  /* 0x0000586001007387 */ /* 0x0087e20000100800 */
[----:B-1----:R-:W-:-:S05]  /*10fd0*/  IMAD.MOV.U32 R4, RZ, RZ, R97 ;  /* 0x000000ffff047224 */ /* 0x002fca00078e0061 */
[----:B------:R1:W-:Y:S04]  /*10fe0*/  STL [R1+0x54], R4 ;  /* 0x0000540401007387 */ /* 0x0003e80000100800 */
[----:B---3--:R-:W3:Y:S04]  /*10ff0*/  LDL.LU.64 R96, [R1+0x3d0] ;  /* 0x0003d00001607983 */ /* 0x008ee80000300a00 */
[----:B--2---:R2:W-:Y:S04]  /*11000*/  STL [R1+0x60], R98 ;  /* 0x0000606201007387 */ /* 0x0045e80000100800 */
[----:B------:R-:W3:Y:S01]  /*11010*/  LDL.LU.64 R80, [R1+0x7e0] ;  /* 0x0007e00001507983 */ /* 0x000ee20000300a00 */
[----:B-1----:R-:W-:-:S03]  /*11020*/  IMAD.MOV.U32 R4, RZ, RZ, R99 ;  /* 0x000000ffff047224 */ /* 0x002fc600078e0063 */
[----:B--2---:R-:W2:Y:S04]  /*11030*/  LDL.LU.64 R98, [R1+0x708] ;  /* 0x0007080001627983 */ /* 0x004ea80000300a00 */
[----:B------:R1:W-:Y:S04]  /*11040*/  STL [R1+0x5c], R4 ;  /* 0x00005c0401007387 */ /* 0x0003e80000100800 */
[----:B----4-:R-:W-:Y:S01]  /*11050*/  STL [R1+0x68], R84 ;  /* 0x0000685401007387 */ /* 0x010fe20000100800 */
[----:B-1----:R-:W-:-:S05]  /*11060*/  IMAD.MOV.U32 R4, RZ, RZ, R85 ;  /* 0x000000ffff047224 */ /* 0x002fca00078e0055 */
[----:B------:R1:W-:Y:S04]  /*11070*/  STL [R1+0x64], R4 ;  /* 0x0000640401007387 */ /* 0x0003e80000100800 */
[----:B------:R-:W4:Y:S04]  /*11080*/  LDL.LU.64 R82, [R1+0x450] ;  /* 0x0004500001527983 */ /* 0x000f280000300a00 */
[----:B------:R1:W-:Y:S02]  /*11090*/  STL [R1+0x70], R86 ;  /* 0x0000705601007387 */ /* 0x0003e40000100800 */
[----:B-1----:R-:W-:-:S02]  /*110a0*/  IMAD.MOV.U32 R4, RZ, RZ, R87 ;  /* 0x000000ffff047224 */ /* 0x002fc400078e0057 */
[----:B------:R-:W4:Y:S04]  /*110b0*/  LDL.LU.64 R84, [R1+0x608] ;  /* 0x0006080001547983 */ /* 0x000f280000300a00 */
[----:B------:R1:W-:Y:S04]  /*110c0*/  STL [R1+0x6c], R4 ;  /* 0x00006c0401007387 */ /* 0x0003e80000100800 */
[----:B------:R-:W-:Y:S04]  /*110d0*/  STL [R1+0x78], R88 ;  /* 0x0000785801007387 */ /* 0x000fe80000100800 */
[----:B------:R-:W4:Y:S01]  /*110e0*/  LDL.LU.64 R86, [R1+0x808] ;  /* 0x0008080001567983 */ /* 0x000f220000300a00 */
[----:B-1----:R-:W-:-:S05]  /*110f0*/  MOV R4, R89 ;  /* 0x0000005900047202 */ /* 0x002fca0000000f00 */
[----:B------:R1:W-:Y:S02]  /*11100*/  STL [R1+0x74], R4 ;  /* 0x0000740401007387 */ /* 0x0003e40000100800 */
[----:B-1----:R-:W-:Y:S02]  /*11110*/  IMAD.MOV.U32 R4, RZ, RZ, R93 ;  /* 0x000000ffff047224 */ /* 0x002fe400078e005d */
[----:B------:R-:W-:Y:S04]  /*11120*/  STL [R1+0x80], R92 ;  /* 0x0000805c01007387 */ /* 0x000fe80000100800 */
[----:B------:R-:W4:Y:S04]  /*11130*/  LDL.LU.64 R88, [R1+0x740] ;  /* 0x0007400001587983 */ /* 0x000f280000300a00 */
[----:B------:R3:W-:Y:S02]  /*11140*/  STL [R1+0x7c], R4 ;  /* 0x00007c0401007387 */ /* 0x0007e40000100800 */
[----:B---3--:R-:W-:-:S02]  /*11150*/  IMAD.MOV.U32 R4, RZ, RZ, R97 ;  /* 0x000000ffff047224 */ /* 0x008fc400078e0061 */
[----:B------:R-:W-:Y:S04]  /*11160*/  STL [R1+0x88], R96 ;  /* 0x0000886001007387 */ /* 0x000fe80000100800 */
[----:B------:R1:W-:Y:S04]  /*11170*/  STL [R1+0x84], R4 ;  /* 0x0000840401007387 */ /* 0x0003e80000100800 */
[----:B------:R-:W-:Y:S04]  /*11180*/  STL [R1+0x90], R80 ;  /* 0x0000905001007387 */ /* 0x000fe80000100800 */
[----:B------:R-:W3:Y:S01]  /*11190*/  LDL.LU.64 R92, [R1+0x650] ;  /* 0x00065000015c7983 */ /* 0x000ee20000300a00 */
[----:B-1----:R-:W-:-:S03]  /*111a0*/  IMAD.MOV.U32 R4, RZ, RZ, R81 ;  /* 0x000000ffff047224 */ /* 0x002fc600078e0051 */
[----:B------:R-:W3:Y:S04]  /*111b0*/  LDL.LU.64 R96, [R1+0x490] ;  /* 0x0004900001607983 */ /* 0x000ee80000300a00 */
[----:B--2---:R-:W-:Y:S04]  /*111c0*/  STL [R1+0x98], R98 ;  /* 0x0000986201007387 */ /* 0x004fe80000100800 */
[----:B------:R1:W-:Y:S02]  /*111d0*/  STL [R1+0x8c], R4 ;  /* 0x00008c0401007387 */ /* 0x0003e40000100800 */
[----:B-1----:R-:W-:-:S02]  /*111e0*/  IMAD.MOV.U32 R4, RZ, RZ, R99 ;  /* 0x000000ffff047224 */ /* 0x002fc400078e0063 */
[----:B------:R-:W2:Y:S04]  /*111f0*/  LDL.LU.64 R98, [R1+0x848] ;  /* 0x0008480001627983 */ /* 0x000ea80000300a00 */
[----:B------:R1:W-:Y:S04]  /*11200*/  STL [R1+0x94], R4 ;  /* 0x0000940401007387 */ /* 0x0003e80000100800 */
[----:B----4-:R-:W-:Y:S01]  /*11210*/  STL [R1+0xa0], R84 ;  /* 0x0000a05401007387 */ /* 0x010fe20000100800 */
[----:B-1----:R-:W-:-:S05]  /*11220*/  MOV R4, R85 ;  /* 0x0000005500047202 */ /* 0x002fca0000000f00 */
[----:B------:R1:W-:Y:S04]  /*11230*/  STL [R1+0x9c], R4 ;  /* 0x00009c0401007387 */ /* 0x0003e80000100800 */
[----:B------:R4:W-:Y:S04]  /*11240*/  STL [R1+0xa8], R82 ;  /* 0x0000a85201007387 */ /* 0x0009e80000100800 */
[----:B------:R-:W2:Y:S01]  /*11250*/  LDL.LU.64 R80, [R1+0x768] ;  /* 0x0007680001507983 */ /* 0x000ea20000300a00 */
[----:B-1----:R-:W-:-:S03]  /*11260*/  IMAD.MOV.U32 R4, RZ, RZ, R83 ;  /* 0x000000ffff047224 */ /* 0x002fc600078e0053 */
[----:B------:R-:W2:Y:S04]  /*11270*/  LDL.LU.64 R84, [R1+0x688] ;  /* 0x0006880001547983 */ /* 0x000ea80000300a00 */
[----:B----4-:R-:W4:Y:S04]  /*11280*/  LDL.LU.64 R82, [R1+0x100] ;  /* 0x0001000001527983 */ /* 0x010f280000300a00 */
[----:B------:R1:W-:Y:S04]  /*11290*/  STL [R1+0xa4], R4 ;  /* 0x0000a40401007387 */ /* 0x0003e80000100800 */
[----:B------:R-:W-:Y:S01]  /*112a0*/  STL [R1+0xb0], R86 ;  /* 0x0000b05601007387 */ /* 0x000fe20000100800 */
[----:B-1----:R-:W-:-:S02]  /*112b0*/  IMAD.MOV.U32 R4, RZ, RZ, R87 ;  /* 0x000000ffff047224 */ /* 0x002fc400078e0057 */
[----:B------:R-:W-:Y:S02]  /*112c0*/  IMAD.MOV.U32 R90, RZ, RZ, R102 ;  /* 0x000000ffff5a7224 */ /* 0x000fe400078e0066 */
[----:B------:R-:W-:Y:S02]  /*112d0*/  IMAD.MOV.U32 R91, RZ, RZ, R103 ;  /* 0x000000ffff5b7224 */ /* 0x000fe400078e0067 */
[----:B------:R-:W-:Y:S02]  /*112e0*/  IMAD.MOV.U32 R102, RZ, RZ, R50 ;  /* 0x000000ffff667224 */ /* 0x000fe400078e0032 */
[----:B------:R-:W-:Y:S01]  /*112f0*/  IMAD.MOV.U32 R103, RZ, RZ, R51 ;  /* 0x000000ffff677224 */ /* 0x000fe200078e0033 */
[----:B------:R-:W-:Y:S04]  /*11300*/  STL [R1+0xb8], R88 ;  /* 0x0000b85801007387 */ /* 0x000fe80000100800 */
[----:B------:R1:W-:Y:S02]  /*11310*/  STL [R1+0xac], R4 ;  /* 0x0000ac0401007387 */ /* 0x0003e40000100800 */
[----:B-1----:R-:W-:-:S02]  /*11320*/  IMAD.MOV.U32 R4, RZ, RZ, R89 ;  /* 0x000000ffff047224 */ /* 0x002fc400078e0059 */
[----:B---3--:R-:W-:Y:S04]  /*11330*/  STL [R1+0xc0], R92 ;  /* 0x0000c05c01007387 */ /* 0x008fe80000100800 */
[----:B------:R1:W-:Y:S02]  /*11340*/  STL [R1+0xb4], R4 ;  /* 0x0000b40401007387 */ /* 0x0003e40000100800 */
[----:B-1----:R-:W-:Y:S02]  /*11350*/  IMAD.MOV.U32 R4, RZ, RZ, R93 ;  /* 0x000000ffff047224 */ /* 0x002fe400078e005d */
[----:B------:R-:W3:Y:S04]  /*11360*/  LDL.LU.64 R92, [R1+0x858] ;  /* 0x00085800015c7983 */ /* 0x000ee80000300a00 */
[----:B------:R1:W-:Y:S04]  /*11370*/  STL [R1+0xbc], R4 ;  /* 0x0000bc0401007387 */ /* 0x0003e80000100800 */
[----:B------:R-:W-:Y:S04]  /*11380*/  STL [R1+0xc8], R96 ;  /* 0x0000c86001007387 */ /* 0x000fe80000100800 */
[----:B------:R-:W3:Y:S01]  /*11390*/  LDL.LU.64 R88, [R1+0x6b0] ;  /* 0x0006b00001587983 */ /* 0x000ee20000300a00 */
[----:B-1----:R-:W-:-:S03]  /*113a0*/  MOV R4, R97 ;  /* 0x0000006100047202 */ /* 0x002fc60000000f00 */
[----:B------:R-:W3:Y:S04]  /*113b0*/  LDL.LU.64 R86, [R1+0x7a8] ;  /* 0x0007a80001567983 */ /* 0x000ee80000300a00 */
[----:B------:R1:W-:Y:S04]  /*113c0*/  STL [R1+0xc4], R4 ;  /* 0x0000c40401007387 */ /* 0x0003e80000100800 */
[----:B--2---:R2:W-:Y:S01]  /*113d0*/  STL [R1+0xd0], R98 ;  /* 0x0000d06201007387 */ /* 0x0045e20000100800 */
[----:B-1----:R-:W-:-:S05]  /*113e0*/  IMAD.MOV.U32 R4, RZ, RZ, R99 ;  /* 0x000000ffff047224 */ /* 0x002fca00078e0063 */
[----:B------:R1:W-:Y:S01]  /*113f0*/  STL [R1+0xcc], R4 ;  /* 0x0000cc0401007387 */ /* 0x0003e20000100800 */
[----:B--2---:R-:W-:Y:S02]  /*11400*/  IMAD.MOV.U32 R98, RZ, RZ, R102 ;  /* 0x000000ffff627224 */ /* 0x004fe400078e0066 */
[----:B------:R-:W-:Y:S02]  /*11410*/  IMAD.MOV.U32 R99, RZ, RZ, R103 ;  /* 0x000000ffff637224 */ /* 0x000fe400078e0067 */
[----:B------:R-:W2:Y:S04]  /*11420*/  LDL.LU.64 R102, [R1+0x120] ;  /* 0x0001200001667983 */ /* 0x000ea80000300a00 */
[----:B------:R-:W2:Y:S01]  /*11430*/  LDL.LU.64 R96, [R1+0x878] ;  /* 0x0008780001607983 */ /* 0x000ea20000300a00 */
[----:B-1----:R-:W-:-:S03]  /*11440*/  IMAD.MOV.U32 R4, RZ, RZ, R81 ;  /* 0x000000ffff047224 */ /* 0x002fc600078e0051 */
[----:B------:R-:W-:Y:S04]  /*11450*/  STL [R1+0xd8], R80 ;  /* 0x0000d85001007387 */ /* 0x000fe80000100800 */
[----:B------:R-:W-:Y:S04]  /*11460*/  STL [R1+0xe0], R84 ;  /* 0x0000e05401007387 */ /* 0x000fe80000100800 */
[----:B------:R1:W-:Y:S04]  /*11470*/  STL [R1+0xd4], R4 ;  /* 0x0000d40401007387 */ /* 0x0003e80000100800 */
[----:B----4-:R-:W-:Y:S01]  /*11480*/  STL [R1+0xe8], R82 ;  /* 0x0000e85201007387 */ /* 0x010fe20000100800 */
[----:B-1----:R-:W-:-:S05]  /*11490*/  MOV R4, R85 ;  /* 0x0000005500047202 */ /* 0x002fca0000000f00 */
[----:B------:R1:W-:Y:S04]  /*114a0*/  STL [R1+0xdc], R4 ;  /* 0x0000dc0401007387 */ /* 0x0003e80000100800 */
[----:B------:R-:W4:Y:S04]  /*114b0*/  LDL.LU.64 R80, [R1+0x7d0] ;  /* 0x0007d00001507983 */ /* 0x000f280000300a00 */
[----:B------:R-:W4:Y:S01]  /*114c0*/  LDL.LU.64 R84, [R1+0x888] ;  /* 0x0008880001547983 */ /* 0x000f220000300a00 */
[----:B-1----:R-:W-:-:S03]  /*114d0*/  IMAD.MOV.U32 R4, RZ, RZ, R83 ;  /* 0x000000ffff047224 */ /* 0x002fc600078e0053 */
[----:B------:R-:W4:Y:S04]  /*114e0*/  LDL.LU.64 R82, [R1+0x700] ;  /* 0x0007000001527983 */ /* 0x000f280000300a00 */
[----:B------:R3:W-:Y:S02]  /*114f0*/  STL [R1+0xe4], R4 ;  /* 0x0000e40401007387 */ /* 0x0007e40000100800 */
[----:B---3--:R-:W-:Y:S02]  /*11500*/  IMAD.MOV.U32 R4, RZ, RZ, R93 ;  /* 0x000000ffff047224 */ /* 0x008fe400078e005d */
[----:B------:R1:W-:Y:S02]  /*11510*/  STL [R1+0xf0], R92 ;  /* 0x0000f05c01007387 */ /* 0x0003e40000100800 */
[----:B-1----:R-:W-:-:S02]  /*11520*/  IMAD.MOV.U32 R92, RZ, RZ, R94 ;  /* 0x000000ffff5c7224 */ /* 0x002fc400078e005e */
[----:B------:R-:W-:Y:S02]  /*11530*/  IMAD.MOV.U32 R93, RZ, RZ, R95 ;  /* 0x000000ffff5d7224 */ /* 0x000fe400078e005f */
[----:B------:R-:W3:Y:S04]  /*11540*/  LDL.LU.64 R94, [R1+0x138] ;  /* 0x00013800015e7983 */ /* 0x000ee80000300a00 */
[----:B------:R1:W-:Y:S04]  /*11550*/  STL [R1+0xec], R4 ;  /* 0x0000ec0401007387 */ /* 0x0003e80000100800 */
[----:B------:R-:W-:Y:S01]  /*11560*/  STL [R1+0xf8], R86 ;  /* 0x0000f85601007387 */ /* 0x000fe20000100800 */
[----:B-1----:R-:W-:-:S05]  /*11570*/  MOV R4, R87 ;  /* 0x0000005700047202 */ /* 0x002fca0000000f00 */
[----:B------:R1:W-:Y:S04]  /*11580*/  STL [R1+0xf4], R4 ;  /* 0x0000f40401007387 */ /* 0x0003e80000100800 */
[----:B------:R-:W-:Y:S01]  /*11590*/  STL [R1+0x100], R88 ;  /* 0x0001005801007387 */ /* 0x000fe20000100800 */
[----:B-1----:R-:W-:-:S03]  /*115a0*/  IMAD.MOV.U32 R4, RZ, RZ, R89 ;  /* 0x000000ffff047224 */ /* 0x002fc600078e0059 */
[----:B--2---:R-:W-:Y:S04]  /*115b0*/  STL [R1+0x108], R102 ;  /* 0x0001086601007387 */ /* 0x004fe80000100800 */
[----:B------:R1:W-:Y:S02]  /*115c0*/  STL [R1+0xfc], R4 ;  /* 0x0000fc0401007387 */ /* 0x0003e40000100800 */
[----:B-1----:R-:W-:Y:S02]  /*115d0*/  IMAD.MOV.U32 R4, RZ, RZ, R103 ;  /* 0x000000ffff047224 */ /* 0x002fe400078e0067 */
[----:B------:R-:W2:Y:S04]  /*115e0*/  LDL.LU.64 R102, [R1+0x800] ;  /* 0x0008000001667983 */ /* 0x000ea80000300a00 */
[----:B------:R1:W-:Y:S04]  /*115f0*/  STL [R1+0x104], R4 ;  /* 0x0001040401007387 */ /* 0x0003e80000100800 */
[----:B------:R-:W-:Y:S04]  /*11600*/  STL [R1+0x110], R96 ;  /* 0x0001106001007387 */ /* 0x000fe80000100800 */
[----:B------:R-:W2:Y:S01]  /*11610*/  LDL.LU.64 R86, [R1+0x728] ;  /* 0x0007280001567983 */ /* 0x000ea20000300a00 */
[----:B-1----:R-:W-:-:S05]  /*11620*/  IMAD.MOV.U32 R4, RZ, RZ, R97 ;  /* 0x000000ffff047224 */ /* 0x002fca00078e0061 */
[----:B------:R1:W-:Y:S04]  /*11630*/  STL [R1+0x10c], R4 ;  /* 0x00010c0401007387 */ /* 0x0003e80000100800 */
[----:B------:R-:W2:Y:S04]  /*11640*/  LDL.LU.64 R88, [R1+0x168] ;  /* 0x0001680001587983 */ /* 0x000ea80000300a00 */
[----:B----4-:R-:W-:Y:S01]  /*11650*/  STL [R1+0x118], R80 ;  /* 0x0001185001007387 */ /* 0x010fe20000100800 */
[----:B-1----:R-:W-:-:S03]  /*11660*/  IMAD.MOV.U32 R4, RZ, RZ, R81 ;  /* 0x000000ffff047224 */ /* 0x002fc600078e0051 */
[----:B------:R-:W4:Y:S04]  /*11670*/  LDL.LU.64 R96, [R1+0x8a8] ;  /* 0x0008a80001607983 */ /* 0x000f280000300a00 */
[----:B------:R-:W-:Y:S04]  /*11680*/  STL [R1+0x120], R82 ;  /* 0x0001205201007387 */ /* 0x000fe80000100800 */
[----:B------:R1:W-:Y:S02]  /*11690*/  STL [R1+0x114], R4 ;  /* 0x0001140401007387 */ /* 0x0003e40000100800 */
[----:B-1----:R-:W-:-:S05]  /*116a0*/  MOV R4, R83 ;  /* 0x0000005300047202 */ /* 0x002fca0000000f00 */
[----:B------:R3:W-:Y:S01]  /*116b0*/  STL [R1+0x11c], R4 ;  /* 0x00011c0401007387 */ /* 0x0007e20000100800 */
[----:B------:R-:W-:Y:S02]  /*116c0*/  IMAD.MOV.U32 R100, RZ, RZ, R46 ;  /* 0x000000ffff647224 */ /* 0x000fe400078e002e */
[----:B------:R-:W-:Y:S02]  /*116d0*/  IMAD.MOV.U32 R101, RZ, RZ, R47 ;  /* 0x000000ffff657224 */ /* 0x000fe400078e002f */
[----:B------:R-:W-:Y:S02]  /*116e0*/  IMAD.MOV.U32 R46, RZ, RZ, R228 ;  /* 0x000000ffff2e7224 */ /* 0x000fe400078e00e4 */
[----:B------:R-:W-:Y:S02]  /*116f0*/  IMAD.MOV.U32 R47, RZ, RZ, R229 ;  /* 0x000000ffff2f7224 */ /* 0x000fe400078e00e5 */
[----:B------:R-:W-:Y:S02]  /*11700*/  IMAD.MOV.U32 R191, RZ, RZ, R210 ;  /* 0x000000ffffbf7224 */ /* 0x000fe400078e00d2 */
[----:B------:R-:W-:-:S02]  /*11710*/  IMAD.MOV.U32 R190, RZ, RZ, R211 ;  /* 0x000000ffffbe7224 */ /* 0x000fc400078e00d3 */
        /* <DEDUP_REMOVED lines=8> */
[----:B---3--:R-:W-:Y:S01]  /*117a0*/  IMAD.MOV.U32 R4, RZ, RZ, R95 ;  /* 0x000000ffff047224 */ /* 0x008fe200078e005f */
[----:B------:R1:W-:Y:S04]  /*117b0*/  STL [R1+0x128], R94 ;  /* 0x0001285e01007387 */ /* 0x0003e80000100800 */
[----:B------:R-:W-:Y:S04]  /*117c0*/  STL [R1+0x130], R84 ;  /* 0x0001305401007387 */ /* 0x000fe80000100800 */
[----:B------:R3:W-:Y:S04]  /*117d0*/  STL [R1+0x124], R4 ;  /* 0x0001240401007387 */ /* 0x0007e80000100800 */
[----:B------:R-:W4:Y:S01]  /*117e0*/  LDL.LU.64 R78, [R1+0x830] ;  /* 0x00083000014e7983 */ /* 0x000f220000300a00 */
[----:B-1----:R-:W-:-:S02]  /*117f0*/  IMAD.MOV.U32 R94, RZ, RZ, R98 ;  /* 0x000000ffff5e7224 */ /* 0x002fc400078e0062 */
[----:B------:R-:W-:Y:S02]  /*11800*/  IMAD.MOV.U32 R95, RZ, RZ, R99 ;  /* 0x000000ffff5f7224 */ /* 0x000fe400078e0063 */
[----:B------:R-:W4:Y:S01]  /*11810*/  LDL.LU.64 R98, [R1+0x760] ;  /* 0x0007600001627983 */ /* 0x000f220000300a00 */
[----:B---3--:R-:W-:-:S03]  /*11820*/  IMAD.MOV.U32 R4, RZ, RZ, R85 ;  /* 0x000000ffff047224 */ /* 0x008fc600078e0055 */
[----:B------:R-:W3:Y:S04]  /*11830*/  LDL.LU.64 R80, [R1+0x5f0] ;  /* 0x0005f00001507983 */ /* 0x000ee80000300a00 */
[----:B------:R2:W-:Y:S02]  /*11840*/  STL [R1+0x12c], R4 ;  /* 0x00012c0401007387 */ /* 0x0005e40000100800 */
[----:B--2---:R-:W-:Y:S02]  /*11850*/  MOV R4, R103 ;  /* 0x0000006700047202 */ /* 0x004fe40000000f00 */
[----:B------:R1:W-:Y:S04]  /*11860*/  STL [R1+0x138], R102 ;  /* 0x0001386601007387 */ /* 0x0003e80000100800 */
[----:B------:R2:W-:Y:S01]  /*11870*/  STL [R1+0x134], R4 ;  /* 0x0001340401007387 */ /* 0x0005e20000100800 */
[----:B-1----:R-:W-:-:S02]  /*11880*/  IMAD.MOV.U32 R102, RZ, RZ, R104 ;  /* 0x000000ffff667224 */ /* 0x002fc400078e0068 */
[----:B------:R-:W-:Y:S02]  /*11890*/  IMAD.MOV.U32 R103, RZ, RZ, R105 ;  /* 0x000000ffff677224 */ /* 0x000fe400078e0069 */
[----:B------:R-:W-:Y:S01]  /*118a0*/  IMAD.MOV.U32 R104, RZ, RZ, R58 ;  /* 0x000000ffff687224 */ /* 0x000fe200078e003a */
[----:B------:R-:W-:Y:S01]  /*118b0*/  MOV R58, R48 ;  /* 0x00000030003a7202 */ /* 0x000fe20000000f00 */
[----:B------:R-:W-:Y:S02]  /*118c0*/  IMAD.MOV.U32 R105, RZ, RZ, R59 ;  /* 0x000000ffff697224 */ /* 0x000fe400078e003b */
[----:B------:R-:W-:Y:S02]  /*118d0*/  IMAD.MOV.U32 R59, RZ, RZ, R49 ;  /* 0x000000ffff3b7224 */ /* 0x000fe400078e0031 */
[----:B------:R-:W3:Y:S01]  /*118e0*/  LDL.LU.64 R48, [R1+0x3a0] ;  /* 0x0003a00001307983 */ /* 0x000ee20000300a00 */
[----:B--2---:R-:W-:-:S03]  /*118f0*/  IMAD.MOV.U32 R4, RZ, RZ, R87 ;  /* 0x000000ffff047224 */ /* 0x004fc600078e0057 */
[----:B------:R-:W-:Y:S04]  /*11900*/  STL [R1+0x140], R86 ;  /* 0x0001405601007387 */ /* 0x000fe80000100800 */
[----:B------:R1:W-:Y:S04]  /*11910*/  STL [R1+0x13c], R4 ;  /* 0x00013c0401007387 */ /* 0x0003e80000100800 */
[----:B------:R-:W-:Y:S04]  /*11920*/  STL [R1+0x148], R88 ;  /* 0x0001485801007387 */ /* 0x000fe80000100800 */
[----:B------:R-:W2:Y:S01]  /*11930*/  LDL.LU.64 R82, [R1+0x3a8] ;  /* 0x0003a80001527983 */ /* 0x000ea20000300a00 */
[----:B-1----:R-:W-:-:S05]  /*11940*/  IMAD.MOV.U32 R4, RZ, RZ, R89 ;  /* 0x000000ffff047224 */ /* 0x002fca00078e0059 */
[----:B------:R1:W-:Y:S04]  /*11950*/  STL [R1+0x144], R4 ;  /* 0x0001440401007387 */ /* 0x0003e80000100800 */
[----:B----4-:R4:W-:Y:S04]  /*11960*/  STL [R1+0x150], R96 ;  /* 0x0001506001007387 */ /* 0x0109e80000100800 */
[----:B------:R-:W2:Y:S04]  /*11970*/  LDL.LU.64 R84, [R1+0x180] ;  /* 0x0001800001547983 */ /* 0x000ea80000300a00 */
[----:B------:R-:W2:Y:S01]  /*11980*/  LDL.LU.64 R86, [R1+0x1f8] ;  /* 0x0001f80001567983 */ /* 0x000ea20000300a00 */
[----:B-1----:R-:W-:-:S03]  /*11990*/  IMAD.MOV.U32 R4, RZ, RZ, R97 ;  /* 0x000000ffff047224 */ /* 0x002fc600078e0061 */
[----:B------:R-:W2:Y:S04]  /*119a0*/  LDL.LU.64 R88, [R1+0x190] ;  /* 0x0001900001587983 */ /* 0x000ea80000300a00 */
[----:B------:R1:W-:Y:S04]  /*119b0*/  STL [R1+0x14c], R4 ;  /* 0x00014c0401007387 */ /* 0x0003e80000100800 */
[----:B----4-:R-:W4:Y:S01]  /*119c0*/  LDL.LU.64 R96, [R1+0x198] ;  /* 0x0001980001607983 */ /* 0x010f220000300a00 */
[----:B-1----:R-:W-:-:S03]  /*119d0*/  MOV R4, R79 ;  /* 0x0000004f00047202 */ /* 0x002fc60000000f00 */
[----:B------:R-:W-:Y:S04]  /*119e0*/  STL [R1+0x158], R78 ;  /* 0x0001584e01007387 */ /* 0x000fe80000100800 */
[----:B------:R1:W-:Y:S04]  /*119f0*/  STL [R1+0x154], R4 ;  /* 0x0001540401007387 */ /* 0x0003e80000100800 */
[----:B------:R3:W-:Y:S01]  /*11a00*/  STL [R1+0x160], R98 ;  /* 0x0001606201007387 */ /* 0x0007e20000100800 */
[----:B-1----:R-:W-:-:S03]  /*11a10*/  IMAD.MOV.U32 R4, RZ, RZ, R99 ;  /* 0x000000ffff047224 */ /* 0x002fc600078e0063 */
[----:B---3--:R-:W-:Y:S04]  /*11a20*/  STL [R1+0x168], R80 ;  /* 0x0001685001007387 */ /* 0x008fe80000100800 */
[----:B------:R1:W-:Y:S01]  /*11a30*/  STL [R1+0x15c], R4 ;  /* 0x00015c0401007387 */ /* 0x0003e20000100800 */
[----:B------:R-:W-:Y:S02]  /*11a40*/  IMAD.MOV.U32 R98, RZ, RZ, R104 ;  /* 0x000000ffff627224 */ /* 0x000fe400078e0068 */
[----:B------:R-:W-:Y:S01]  /*11a50*/  IMAD.MOV.U32 R99, RZ, RZ, R105 ;  /* 0x000000ffff637224 */ /* 0x000fe200078e0069 */
[----:B------:R-:W-:Y:S01]  /*11a60*/  MOV R105, R59 ;  /* 0x0000003b00697202 */ /* 0x000fe20000000f00 */
[----:B------:R-:W-:Y:S02]  /*11a70*/  IMAD.MOV.U32 R104, RZ, RZ, R58 ;  /* 0x000000ffff687224 */ /* 0x000fe400078e003a */
[----:B------:R-:W3:Y:S01]  /*11a80*/  LDL.LU.64 R58, [R1+0x1b0] ;  /* 0x0001b000013a7983 */ /* 0x000ee20000300a00 */
[----:B-1----:R-:W-:-:S03]  /*11a90*/  IMAD.MOV.U32 R4, RZ, RZ, R81 ;  /* 0x000000ffff047224 */ /* 0x002fc600078e0051 */
[----:B------:R1:W-:Y:S04]  /*11aa0*/  STL [R1+0x170], R48 ;  /* 0x0001703001007387 */ /* 0x0003e80000100800 */
[----:B------:R1:W-:Y:S02]  /*11ab0*/  STL [R1+0x164], R4 ;  /* 0x0001640401007387 */ /* 0x0003e40000100800 */
[----:B-1----:R-:W-:Y:S02]  /*11ac0*/  IMAD.MOV.U32 R48, RZ, RZ, R46 ;  /* 0x000000ffff307224 */ /* 0x002fe400078e002e */
[----:B------:R-:W-:Y:S02]  /*11ad0*/  IMAD.MOV.U32 R4, RZ, RZ, R49 ;  /* 0x000000ffff047224 */ /* 0x000fe400078e0031 */
[----:B------:R-:W-:-:S02]  /*11ae0*/  IMAD.MOV.U32 R49, RZ, RZ, R47 ;  /* 0x000000ffff317224 */ /* 0x000fc400078e002f */
[----:B------:R-:W3:Y:S04]  /*11af0*/  LDL.LU.64 R46, [R1+0x1b8] ;  /* 0x0001b800012e7983 */ /* 0x000ee80000300a00 */
[----:B------:R1:W-:Y:S04]  /*11b00*/  STL [R1+0x16c], R4 ;  /* 0x00016c0401007387 */ /* 0x0003e80000100800 */
[----:B--2---:R-:W-:Y:S01]  /*11b10*/  STL [R1+0x178], R82 ;  /* 0x0001785201007387 */ /* 0x004fe20000100800 */
[----:B-1----:R-:W-:-:S05]  /*11b20*/  MOV R4, R83 ;  /* 0x0000005300047202 */ /* 0x002fca0000000f00 */
[----:B------:R1:W-:Y:S04]  /*11b30*/  STL [R1+0x174], R4 ;  /* 0x0001740401007387 */ /* 0x0003e80000100800 */
[----:B------:R-:W-:Y:S01]  /*11b40*/  STL [R1+0x180], R84 ;  /* 0x0001805401007387 */ /* 0x000fe20000100800 */
[----:B-1----:R-:W-:-:S03]  /*11b50*/  IMAD.MOV.U32 R4, RZ, RZ, R85 ;  /* 0x000000ffff047224 */ /* 0x002fc600078e0055 */
[----:B------:R-:W-:Y:S04]  /*11b60*/  STL [R1+0x188], R86 ;  /* 0x0001885601007387 */ /* 0x000fe80000100800 */
[----:B------:R1:W-:Y:S04]  /*11b70*/  STL [R1+0x17c], R4 ;  /* 0x00017c0401007387 */ /* 0x0003e80000100800 */
[----:B------:R-:W-:Y:S01]  /*11b80*/  STL [R1+0x190], R88 ;  /* 0x0001905801007387 */ /* 0x000fe20000100800 */
[----:B-1----:R-:W-:-:S05]  /*11b90*/  IMAD.MOV.U32 R4, RZ, RZ, R87 ;  /* 0x000000ffff047224 */ /* 0x002fca00078e0057 */
[----:B------:R1:W-:Y:S02]  /*11ba0*/  STL [R1+0x184], R4 ;  /* 0x0001840401007387 */ /* 0x0003e40000100800 */
[----:B-1----:R-:W-:-:S05]  /*11bb0*/  IMAD.MOV.U32 R4, RZ, RZ, R89 ;  /* 0x000000ffff047224 */ /* 0x002fca00078e0059 */
[----:B------:R1:W-:Y:S04]  /*11bc0*/  STL [R1+0x18c], R4 ;  /* 0x00018c0401007387 */ /* 0x0003e80000100800 */
[----:B----4-:R2:W-:Y:S01]  /*11bd0*/  STL [R1+0x198], R96 ;  /* 0x0001986001007387 */ /* 0x0105e20000100800 */
[----:B-1----:R-:W-:-:S05]  /*11be0*/  IMAD.MOV.U32 R4, RZ, RZ, R97 ;  /* 0x000000ffff047224 */ /* 0x002fca00078e0061 */
[----:B------:R-:W-:Y:S04]  /*11bf0*/  STL [R1+0x194], R4 ;  /* 0x0001940401007387 */ /* 0x000fe80000100800 */
[----:B------:R-:W-:Y:S04]  /*11c00*/  STL [R1+0x1a0], R134 ;  /* 0x0001a08601007387 */ /* 0x000fe80000100800 */
[----:B------:R-:W-:Y:S04]  /*11c10*/  STL [R1+0x19c], R135 ;  /* 0x00019c8701007387 */ /* 0x000fe80000100800 */
[----:B------:R3:W-:Y:S01]  /*11c20*/  STL [R1+0x1a8], R2 ;  /* 0x0001a80201007387 */ /* 0x0007e20000100800 */
[----:B--2---:R-:W-:Y:S01]  /*11c30*/  MOV R96, R98 ;  /* 0x0000006200607202 */ /* 0x004fe20000000f00 */
[----:B------:R-:W-:-:S02]  /*11c40*/  IMAD.MOV.U32 R97, RZ, RZ, R99 ;  /* 0x000000ffff617224 */ /* 0x000fc400078e0063 */
[----:B------:R-:W-:Y:S01]  /*11c50*/  STL [R1+0x1a4], R3 ;  /* 0x0001a40301007387 */ /* 0x000fe20000100800 */
[----:B------:R-:W-:Y:S02]  /*11c60*/  IMAD.MOV.U32 R98, RZ, RZ, R100 ;  /* 0x000000ffff627224 */ /* 0x000fe400078e0064 */
[----:B------:R-:W-:Y:S02]  /*11c70*/  IMAD.MOV.U32 R99, RZ, RZ, R101 ;  /* 0x000000ffff637224 */ /* 0x000fe400078e0065 */
[----:B---3--:R-:W-:Y:S01]  /*11c80*/  IMAD.MOV.U32 R2, RZ, RZ, R59 ;  /* 0x000000ffff027224 */ /* 0x008fe200078e003b */
[----:B------:R-:W-:Y:S04]  /*11c90*/  STL [R1+0x1b0], R58 ;  /* 0x0001b03a01007387 */ /* 0x000fe80000100800 */
[----:B------:R1:W-:Y:S04]  /*11ca0*/  STL [R1+0x1ac], R2 ;  /* 0x0001ac0201007387 */ /* 0x0003e80000100800 */
[----:B------:R2:W-:Y:S04]  /*11cb0*/  STL [R1+0x1b8], R46 ;  /* 0x0001b82e01007387 */ /* 0x0005e80000100800 */
[----:B------:R-:W3:Y:S01]  /*11cc0*/  LDL.LU.64 R100, [R1+0x1e8] ;  /* 0x0001e80001647983 */ /* 0x000ee20000300a00 */
[----:B-1----:R-:W-:Y:S01]  /*11cd0*/  IMAD.MOV.U32 R2, RZ, RZ, R47 ;  /* 0x000000ffff027224 */ /* 0x002fe200078e002f */
[----:B------:R-:W-:Y:S01]  /*11ce0*/  MOV R58, R48 ;  /* 0x00000030003a7202 */ /* 0x000fe20000000f00 */
[----:B------:R-:W-:-:S03]  /*11cf0*/  IMAD.MOV.U32 R59, RZ, RZ, R49 ;  /* 0x000000ffff3b7224 */ /* 0x000fc600078e0031 */
[----:B------:R1:W-:Y:S04]  /*11d00*/  STL [R1+0x1b4], R2 ;  /* 0x0001b40201007387 */ /* 0x0003e80000100800 */
[----:B------:R-:W-:Y:S04]  /*11d10*/  STL [R1+0x1c0], R90 ;  /* 0x0001c05a01007387 */ /* 0x000fe80000100800 */
[----:B--2---:R-:W2:Y:S04]  /*11d20*/  LDL.LU.64 R46, [R1+0x2d0] ;  /* 0x0002d000012e7983 */ /* 0x004ea80000300a00 */
[----:B------:R-:W4:Y:S04]  /*11d30*/  LDL.LU.64 R48, [R1+0x2d8] ;  /* 0x0002d80001307983 */ /* 0x000f280000300a00 */
[----:B------:R-:W2:Y:S01]  /*11d40*/  LDL.LU.64 R82, [R1+0x4b0] ;  /* 0x0004b00001527983 */ /* 0x000ea20000300a00 */
[----:B-1----:R-:W-:-:S03]  /*11d50*/  IMAD.MOV.U32 R2, RZ, RZ, R91 ;  /* 0x000000ffff027224 */ /* 0x002fc600078e005b */
[----:B------:R-:W4:Y:S04]  /*11d60*/  LDL.LU.64 R84, [R1+0x4b8] ;  /* 0x0004b80001547983 */ /* 0x000f280000300a00 */
[----:B------:R-:W-:Y:S04]  /*11d70*/  STL [R1+0x1c8], R92 ;  /* 0x0001c85c01007387 */ /* 0x000fe80000100800 */
[----:B------:R1:W-:Y:S04]  /*11d80*/  STL [R1+0x1bc], R2 ;  /* 0x0001bc0201007387 */ /* 0x0003e80000100800 */
[----:B------:R-:W4:Y:S01]  /*11d90*/  LDL.LU.64 R86, [R1+0x410] ;  /* 0x0004100001567983 */ /* 0x000f220000300a00 */
[----:B-1----:R-:W-:-:S05]  /*11da0*/  IMAD.MOV.U32 R2, RZ, RZ, R93 ;  /* 0x000000ffff027224 */ /* 0x002fca00078e005d */
[----:B------:R1:W-:Y:S04]  /*11db0*/  STL [R1+0x1c4], R2 ;  /* 0x0001c40201007387 */ /* 0x0003e80000100800 */
[----:B------:R-:W4:Y:S04]  /*11dc0*/  LDL.LU.64 R88, [R1+0x420] ;  /* 0x0004200001587983 */ /* 0x000f280000300a00 */
[----:B------:R1:W-:Y:S04]  /*11dd0*/  STL [R1+0x1d0], R94 ;  /* 0x0001d05e01007387 */ /* 0x0003e80000100800 */
[----:B------:R-:W4:Y:S01]  /*11de0*/  LDL.LU.64 R90, [R1+0x210] ;  /* 0x00021000015a7983 */ /* 0x000f220000300a00 */
[----:B-1----:R-:W-:-:S03]  /*11df0*/  MOV R2, R95 ;  /* 0x0000005f00027202 */ /* 0x002fc60000000f00 */
[----:B------:R-:W4:Y:S04]  /*11e00*/  LDL.LU.64 R92, [R1+0x218] ;  /* 0x00021800015c7983 */ /* 0x000f280000300a00 */
[----:B------:R1:W-:Y:S04]  /*11e10*/  STL [R1+0x1cc], R2 ;  /* 0x0001cc0201007387 */ /* 0x0003e80000100800 */
[----:B------:R1:W-:Y:S04]  /*11e20*/  STL [R1+0x1d8], R96 ;  /* 0x0001d86001007387 */ /* 0x0003e80000100800 */
[----:B------:R-:W4:Y:S01]  /*11e30*/  LDL.LU.64 R94, [R1+0x220] ;  /* 0x00022000015e7983 */ /* 0x000f220000300a00 */
[----:B-1----:R-:W-:-:S03]  /*11e40*/  IMAD.MOV.U32 R2, RZ, RZ, R97 ;  /* 0x000000ffff027224 */ /* 0x002fc600078e0061 */
[----:B------:R-:W4:Y:S04]  /*11e50*/  LDL.LU.64 R96, [R1+0x228] ;  /* 0x0002280001607983 */ /* 0x000f280000300a00 */
[----:B------:R1:W-:Y:S04]  /*11e60*/  STL [R1+0x1d4], R2 ;  /* 0x0001d40201007387 */ /* 0x0003e80000100800 */
[----:B------:R1:W-:Y:S02]  /*11e70*/  STL [R1+0x1e0], R98 ;  /* 0x0001e06201007387 */ /* 0x0003e40000100800 */
[----:B-1----:R-:W-:-:S02]  /*11e80*/  IMAD.MOV.U32 R2, RZ, RZ, R99 ;  /* 0x000000ffff027224 */ /* 0x002fc400078e0063 */
[----:B------:R-:W4:Y:S04]  /*11e90*/  LDL.LU.64 R98, [R1+0x238] ;  /* 0x0002380001627983 */ /* 0x000f280000300a00 */
[----:B------:R1:W-:Y:S04]  /*11ea0*/  STL [R1+0x1dc], R2 ;  /* 0x0001dc0201007387 */ /* 0x0003e80000100800 */
[----:B---3--:R3:W-:Y:S01]  /*11eb0*/  STL [R1+0x1e8], R100 ;  /* 0x0001e86401007387 */ /* 0x0087e20000100800 */
[----:B-1----:R-:W-:-:S03]  /*11ec0*/  IMAD.MOV.U32 R2, RZ, RZ, R101 ;  /* 0x000000ffff027224 */ /* 0x002fc600078e0065 */
[----:B---3--:R-:W3:Y:S04]  /*11ed0*/  LDL.LU.64 R100, [R1+0x240] ;  /* 0x0002400001647983 */ /* 0x008ee80000300a00 */
[----:B------:R1:W-:Y:S04]  /*11ee0*/  STL [R1+0x1e4], R2 ;  /* 0x0001e40201007387 */ /* 0x0003e80000100800 */
[----:B--2---:R-:W-:Y:S01]  /*11ef0*/  STL [R1+0x1f0], R82 ;  /* 0x0001f05201007387 */ /* 0x004fe20000100800 */
[----:B-1----:R-:W-:-:S03]  /*11f00*/  IMAD.MOV.U32 R2, RZ, RZ, R83 ;  /* 0x000000ffff027224 */ /* 0x002fc600078e0053 */
[----:B----4-:R-:W-:Y:S04]  /*11f10*/  STL [R1+0x1f8], R84 ;  /* 0x0001f85401007387 */ /* 0x010fe80000100800 */
[----:B------:R1:W-:Y:S02]  /*11f20*/  STL [R1+0x1ec], R2 ;  /* 0x0001ec0201007387 */ /* 0x0003e40000100800 */
[----:B-1----:R-:W-:-:S05]  /*11f30*/  MOV R2, R85 ;  /* 0x0000005500027202 */ /* 0x002fca0000000f00 */
[----:B------:R1:W-:Y:S04]  /*11f40*/  STL [R1+0x1f4], R2 ;  /* 0x0001f40201007387 */ /* 0x0003e80000100800 */
[----:B------:R-:W-:Y:S01]  /*11f50*/  STL [R1+0x200], R86 ;  /* 0x0002005601007387 */ /* 0x000fe20000100800 */
[----:B-1----:R-:W-:-:S05]  /*11f60*/  IMAD.MOV.U32 R2, RZ, RZ, R87 ;  /* 0x000000ffff027224 */ /* 0x002fca00078e0057 */
[----:B------:R1:W-:Y:S04]  /*11f70*/  STL [R1+0x1fc], R2 ;  /* 0x0001fc0201007387 */ /* 0x0003e80000100800 */
[----:B------:R-:W-:Y:S01]  /*11f80*/  STL [R1+0x208], R88 ;  /* 0x0002085801007387 */ /* 0x000fe20000100800 */
[----:B-1----:R-:W-:-:S03]  /*11f90*/  IMAD.MOV.U32 R2, RZ, RZ, R89 ;  /* 0x000000ffff027224 */ /* 0x002fc600078e0059 */
[----:B------:R-:W-:Y:S04]  /*11fa0*/  STL [R1+0x210], R90 ;  /* 0x0002105a01007387 */ /* 0x000fe80000100800 */
[----:B------:R1:W-:Y:S04]  /*11fb0*/  STL [R1+0x204], R2 ;  /* 0x0002040201007387 */ /* 0x0003e80000100800 */
[----:B------:R-:W-:Y:S01]  /*11fc0*/  STL [R1+0x218], R92 ;  /* 0x0002185c01007387 */ /* 0x000fe20000100800 */
[----:B-1----:R-:W-:-:S05]  /*11fd0*/  IMAD.MOV.U32 R2, RZ, RZ, R91 ;  /* 0x000000ffff027224 */ /* 0x002fca00078e005b */
[----:B------:R1:W-:Y:S04]  /*11fe0*/  STL [R1+0x20c], R2 ;  /* 0x00020c0201007387 */ /* 0x0003e80000100800 */
[----:B------:R-:W-:Y:S01]  /*11ff0*/  STL [R1+0x220], R94 ;  /* 0x0002205e01007387 */ /* 0x000fe20000100800 */
[----:B-1----:R-:W-:-:S05]  /*12000*/  IMAD.MOV.U32 R2, RZ, RZ, R93 ;  /* 0x000000ffff027224 */ /* 0x002fca00078e005d */
[----:B------:R1:W-:Y:S04]  /*12010*/  STL [R1+0x214], R2 ;  /* 0x0002140201007387 */ /* 0x0003e80000100800 */
[----:B------:R-:W-:Y:S01]  /*12020*/  STL [R1+0x228], R96 ;  /* 0x0002286001007387 */ /* 0x000fe20000100800 */
[----:B-1----:R-:W-:-:S05]  /*12030*/  MOV R2, R95 ;  /* 0x0000005f00027202 */ /* 0x002fca0000000f00 */
[----:B------:R1:W-:Y:S04]  /*12040*/  STL [R1+0x21c], R2 ;  /* 0x00021c0201007387 */ /* 0x0003e80000100800 */
[----:B------:R-:W-:Y:S01]  /*12050*/  STL [R1+0x230], R98 ;  /* 0x0002306201007387 */ /* 0x000fe20000100800 */
[----:B-1----:R-:W-:-:S05]  /*12060*/  IMAD.MOV.U32 R2, RZ, RZ, R97 ;  /* 0x000000ffff027224 */ /* 0x002fca00078e0061 */
[----:B------:R1:W-:Y:S04]  /*12070*/  STL [R1+0x224], R2 ;  /* 0x0002240201007387 */ /* 0x0003e80000100800 */
[----:B------:R-:W2:Y:S04]  /*12080*/  LDL.LU.64 R92, [R1+0x620] ;  /* 0x00062000015c7983 */ /* 0x000ea80000300a00 */
[----:B------:R-:W4:Y:S01]  /*12090*/  LDL.LU.64 R94, [R1+0x628] ;  /* 0x00062800015e7983 */ /* 0x000f220000300a00 */
[----:B-1----:R-:W-:-:S05]  /*120a0*/  IMAD.MOV.U32 R2, RZ, RZ, R99 ;  /* 0x000000ffff027224 */ /* 0x002fca00078e0063 */
[----:B------:R1:W-:Y:S04]  /*120b0*/  STL [R1+0x22c], R2 ;  /* 0x00022c0201007387 */ /* 0x0003e80000100800 */
[----:B---3--:R3:W-:Y:S04]  /*120c0*/  STL [R1+0x238], R100 ;  /* 0x0002386401007387 */ /* 0x0087e80000100800 */
[----:B------:R-:W4:Y:S01]  /*120d0*/  LDL.LU.64 R96, [R1+0x528] ;  /* 0x0005280001607983 */ /* 0x000f220000300a00 */
[----:B-1----:R-:W-:-:S03]  /*120e0*/  IMAD.MOV.U32 R2, RZ, RZ, R101 ;  /* 0x000000ffff027224 */ /* 0x002fc600078e0065 */
[----:B------:R-:W4:Y:S04]  /*120f0*/  LDL.LU.64 R98, [R1+0x530] ;  /* 0x0005300001627983 */ /* 0x000f280000300a00 */
[----:B------:R1:W-:Y:S04]  /*12100*/  STL [R1+0x234], R2 ;  /* 0x0002340201007387 */ /* 0x0003e80000100800 */
[----:B------:R1:W-:Y:S04]  /*12110*/  STL [R1+0x240], R52 ;  /* 0x0002403401007387 */ /* 0x0003e80000100800 */
[----:B---3--:R-:W3:Y:S01]  /*12120*/  LDL.LU.64 R100, [R1+0x4a0] ;  /* 0x0004a00001647983 */ /* 0x008ee20000300a00 */
[----:B-1----:R-:W-:-:S03]  /*12130*/  IMAD.MOV.U32 R2, RZ, RZ, R53 ;  /* 0x000000ffff027224 */ /* 0x002fc600078e0035 */
[----:B------:R-:W3:Y:S04]  /*12140*/  LDL.LU.64 R52, [R1+0x4a8] ;  /* 0x0004a80001347983 */ /* 0x000ee80000300a00 */
[----:B------:R1:W-:Y:S04]  /*12150*/  STL [R1+0x23c], R2 ;  /* 0x00023c0201007387 */ /* 0x0003e80000100800 */
[----:B------:R1:W-:Y:S02]  /*12160*/  STL [R1+0x248], R54 ;  /* 0x0002483601007387 */ /* 0x0003e40000100800 */
[----:B-1----:R-:W-:-:S02]  /*12170*/  MOV R2, R55 ;  /* 0x0000003700027202 */ /* 0x002fc40000000f00 */
[----:B------:R-:W3:Y:S04]  /*12180*/  LDL.LU.64 R54, [R1+0x2a0] ;  /* 0x0002a00001367983 */ /* 0x000ee80000300a00 */
[----:B------:R1:W-:Y:S04]  /*12190*/  STL [R1+0x244], R2 ;  /* 0x0002440201007387 */ /* 0x0003e80000100800 */
[----:B------:R1:W-:Y:S02]  /*121a0*/  STL [R1+0x250], R102 ;  /* 0x0002506601007387 */ /* 0x0003e40000100800 */
[----:B-1----:R-:W-:-:S02]  /*121b0*/  IMAD.MOV.U32 R2, RZ, RZ, R103 ;  /* 0x000000ffff027224 */ /* 0x002fc400078e0067 */
        /* <DEDUP_REMOVED lines=14> */
[----:B--2---:R-:W-:Y:S01]  /*122a0*/  STL [R1+0x270], R92 ;  /* 0x0002705c01007387 */ /* 0x004fe20000100800 */
[----:B-1----:R-:W-:-:S05]  /*122b0*/  MOV R2, R93 ;  /* 0x0000005d00027202 */ /* 0x002fca0000000f00 */
[----:B------:R1:W-:Y:S04]  /*122c0*/  STL [R1+0x26c], R2 ;  /* 0x00026c0201007387 */ /* 0x0003e80000100800 */
[----:B----4-:R-:W-:Y:S01]  /*122d0*/  STL [R1+0x278], R94 ;  /* 0x0002785e01007387 */ /* 0x010fe20000100800 */
[----:B-1----:R-:W-:-:S05]  /*122e0*/  IMAD.MOV.U32 R2, RZ, RZ, R95 ;  /* 0x000000ffff027224 */ /* 0x002fca00078e005f */
[----:B------:R1:W-:Y:S02]  /*122f0*/  STL [R1+0x274], R2 ;  /* 0x0002740201007387 */ /* 0x0003e40000100800 */
[----:B-1----:R-:W-:Y:S02]  /*12300*/  IMAD.MOV.U32 R2, RZ, RZ, R97 ;  /* 0x000000ffff027224 */ /* 0x002fe400078e0061 */
[----:B------:R-:W-:Y:S04]  /*12310*/  STL [R1+0x280], R96 ;  /* 0x0002806001007387 */ /* 0x000fe80000100800 */
[----:B------:R1:W-:Y:S04]  /*12320*/  STL [R1+0x27c], R2 ;  /* 0x00027c0201007387 */ /* 0x0003e80000100800 */
[----:B------:R-:W-:Y:S01]  /*12330*/  STL [R1+0x288], R98 ;  /* 0x0002886201007387 */ /* 0x000fe20000100800 */
[----:B-1----:R-:W-:-:S05]  /*12340*/  IMAD.MOV.U32 R2, RZ, RZ, R99 ;  /* 0x000000ffff027224 */ /* 0x002fca00078e0063 */
[----:B------:R1:W-:Y:S04]  /*12350*/  STL [R1+0x284], R2 ;  /* 0x0002840201007387 */ /* 0x0003e80000100800 */
[----:B---3--:R-:W-:Y:S01]  /*12360*/  STL [R1+0x290], R100 ;  /* 0x0002906401007387 */ /* 0x008fe20000100800 */
[----:B-1----:R-:W-:-:S05]  /*12370*/  IMAD.MOV.U32 R2, RZ, RZ, R101 ;  /* 0x000000ffff027224 */ /* 0x002fca00078e0065 */
[----:B------:R1:W-:Y:S04]  /*12380*/  STL [R1+0x28c], R2 ;  /* 0x00028c0201007387 */ /* 0x0003e80000100800 */
[----:B------:R2:W-:Y:S01]  /*12390*/  STL [R1+0x298], R52 ;  /* 0x0002983401007387 */ /* 0x0005e20000100800 */
[----:B-1----:R-:W-:-:S03]  /*123a0*/  MOV R2, R53 ;  /* 0x0000003500027202 */ /* 0x002fc60000000f00 */
[----:B--2---:R-:W2:Y:S04]  /*123b0*/  LDL.LU.64 R52, [R1+0x6d8] ;  /* 0x0006d80001347983 */ /* 0x004ea80000300a00 */
[----:B------:R1:W-:Y:S04]  /*123c0*/  STL [R1+0x294], R2 ;  /* 0x0002940201007387 */ /* 0x0003e80000100800 */
[----:B------:R3:W-:Y:S01]  /*123d0*/  STL [R1+0x2a0], R54 ;  /* 0x0002a03601007387 */ /* 0x0007e20000100800 */
[----:B-1----:R-:W-:-:S03]  /*123e0*/  IMAD.MOV.U32 R2, RZ, RZ, R55 ;  /* 0x000000ffff027224 */ /* 0x002fc600078e0037 */
[----:B---3--:R-:W3:Y:S04]  /*123f0*/  LDL.LU.64 R54, [R1+0x6e0] ;  /* 0x0006e00001367983 */ /* 0x008ee80000300a00 */
[----:B------:R1:W-:Y:S04]  /*12400*/  STL [R1+0x29c], R2 ;  /* 0x00029c0201007387 */ /* 0x0003e80000100800 */
[----:B------:R4:W-:Y:S01]  /*12410*/  STL [R1+0x2a8], R102 ;  /* 0x0002a86601007387 */ /* 0x0009e20000100800 */
[----:B-1----:R-:W-:-:S03]  /*12420*/  IMAD.MOV.U32 R2, RZ, RZ, R103 ;  /* 0x000000ffff027224 */ /* 0x002fc600078e0067 */
[----:B----4-:R-:W4:Y:S04]  /*12430*/  LDL.LU.64 R102, [R1+0x660] ;  /* 0x0006600001667983 */ /* 0x010f280000300a00 */
[----:B------:R1:W-:Y:S04]  /*12440*/  STL [R1+0x2a4], R2 ;  /* 0x0002a40201007387 */ /* 0x0003e80000100800 */
[----:B------:R1:W-:Y:S02]  /*12450*/  STL [R1+0x2b0], R104 ;  /* 0x0002b06801007387 */ /* 0x0003e40000100800 */
[----:B-1----:R-:W-:-:S02]  /*12460*/  IMAD.MOV.U32 R2, RZ, RZ, R105 ;  /* 0x000000ffff027224 */ /* 0x002fc400078e0069 */
[----:B------:R-:W4:Y:S04]  /*12470*/  LDL.LU.64 R104, [R1+0x668] ;  /* 0x0006680001687983 */ /* 0x000f280000300a00 */
[----:B------:R1:W-:Y:S04]  /*12480*/  STL [R1+0x2ac], R2 ;  /* 0x0002ac0201007387 */ /* 0x0003e80000100800 */
[----:B------:R1:W-:Y:S02]  /*12490*/  STL [R1+0x2b8], R56 ;  /* 0x0002b83801007387 */ /* 0x0003e40000100800 */
[----:B-1----:R-:W-:-:S02]  /*124a0*/  IMAD.MOV.U32 R2, RZ, RZ, R57 ;  /* 0x000000ffff027224 */ /* 0x002fc400078e0039 */
[----:B------:R-:W4:Y:S04]  /*124b0*/  LDL.LU.64 R56, [R1+0x610] ;  /* 0x0006100001387983 */ /* 0x000f280000300a00 */
[----:B------:R1:W-:Y:S04]  /*124c0*/  STL [R1+0x2b4], R2 ;  /* 0x0002b40201007387 */ /* 0x0003e80000100800 */
[----:B------:R1:W-:Y:S02]  /*124d0*/  STL [R1+0x2c0], R58 ;  /* 0x0002c03a01007387 */ /* 0x0003e40000100800 */
[----:B-1----:R-:W-:-:S02]  /*124e0*/  MOV R2, R59 ;  /* 0x0000003b00027202 */ /* 0x002fc40000000f00 */
[----:B------:R-:W4:Y:S04]  /*124f0*/  LDL.LU.64 R58, [R1+0x618] ;  /* 0x00061800013a7983 */ /* 0x000f280000300a00 */
[----:B------:R1:W-:Y:S04]  /*12500*/  STL [R1+0x2bc], R2 ;  /* 0x0002bc0201007387 */ /* 0x0003e80000100800 */
[----:B------:R1:W-:Y:S02]  /*12510*/  STL [R1+0x2c8], R46 ;  /* 0x0002c82e01007387 */ /* 0x0003e40000100800 */
[----:B-1----:R-:W-:-:S02]  /*12520*/  IMAD.MOV.U32 R2, RZ, RZ, R47 ;  /* 0x000000ffff027224 */ /* 0x002fc400078e002f */
[----:B------:R-:W4:Y:S01]  /*12530*/  LDL.LU.64 R46, [R1+0x558] ;  /* 0x00055800012e7983 */ /* 0x000f220000300a00 */
[----:B------:R-:W-:-:S03]  /*12540*/  IMAD.MOV.U32 R50, RZ, RZ, R246 ;  /* 0x000000ffff327224 */ /* 0x000fc600078e00f6 */
[----:B------:R1:W-:Y:S01]  /*12550*/  STL [R1+0x2c4], R2 ;  /* 0x0002c40201007387 */ /* 0x0003e20000100800 */
[----:B------:R-:W-:-:S03]  /*12560*/  IMAD.MOV.U32 R51, RZ, RZ, R247 ;  /* 0x000000ffff337224 */ /* 0x000fc600078e00f7 */
[----:B------:R1:W-:Y:S02]  /*12570*/  STL [R1+0x2d0], R48 ;  /* 0x0002d03001007387 */ /* 0x0003e40000100800 */
[----:B-1----:R-:W-:Y:S02]  /*12580*/  IMAD.MOV.U32 R2, RZ, RZ, R49 ;  /* 0x000000ffff027224 */ /* 0x002fe400078e0031 */
[----:B------:R-:W4:Y:S04]  /*12590*/  LDL.LU.64 R48, [R1+0x5e0] ;  /* 0x0005e00001307983 */ /* 0x000f280000300a00 */
        /* <DEDUP_REMOVED lines=13> */
[----:B--2---:R2:W-:Y:S01]  /*12670*/  STL [R1+0x2f0], R52 ;  /* 0x0002f03401007387 */ /* 0x0045e20000100800 */
[----:B-1----:R-:W-:-:S03]  /*12680*/  IMAD.MOV.U32 R2, RZ, RZ, R53 ;  /* 0x000000ffff027224 */ /* 0x002fc600078e0035 */
[----:B--2---:R-:W2:Y:S04]  /*12690*/  LDL.LU.64 R52, [R1+0x348] ;  /* 0x0003480001347983 */ /* 0x004ea80000300a00 */
[----:B------:R1:W-:Y:S04]  /*126a0*/  STL [R1+0x2ec], R2 ;  /* 0x0002ec0201007387 */ /* 0x0003e80000100800 */
[----:B---3--:R3:W-:Y:S01]  /*126b0*/  STL [R1+0x2f8], R54 ;  /* 0x0002f83601007387 */ /* 0x0087e20000100800 */
[----:B-1----:R-:W-:-:S03]  /*126c0*/  IMAD.MOV.U32 R2, RZ, RZ, R55 ;  /* 0x000000ffff027224 */ /* 0x002fc600078e0037 */
[----:B---3--:R-:W3:Y:S04]  /*126d0*/  LDL.LU.64 R54, [R1+0x350] ;  /* 0x0003500001367983 */ /* 0x008ee80000300a00 */
[----:B------:R1:W-:Y:S04]  /*126e0*/  STL [R1+0x2f4], R2 ;  /* 0x0002f40201007387 */ /* 0x0003e80000100800 */
[----:B----4-:R4:W-:Y:S01]  /*126f0*/  STL [R1+0x300], R102 ;  /* 0x0003006601007387 */ /* 0x0109e20000100800 */
        /* <DEDUP_REMOVED lines=43> */
[----:B----4-:R4:W-:Y:S04]  /*129b0*/  STL [R1+0x358], R102 ;  /* 0x0003586601007387 */ /* 0x0109e80000100800 */
[----:B------:R-:W3:Y:S01]  /*129c0*/  LDL.LU.64 R100, [R1+0x638] ;  /* 0x0006380001647983 */ /* 0x000ee20000300a00 */
[----:B-1----:R-:W-:-:S05]  /*129d0*/  IMAD.MOV.U32 R2, RZ, RZ, R103 ;  /* 0x000000ffff027224 */ /* 0x002fca00078e0067 */
[----:B------:R1:W-:Y:S04]  /*129e0*/  STL [R1+0x354], R2 ;  /* 0x0003540201007387 */ /* 0x0003e80000100800 */
[----:B------:R-:W-:Y:S04]  /*129f0*/  STL [R1+0x360], R104 ;  /* 0x0003606801007387 */ /* 0x000fe80000100800 */
[----:B----4-:R-:W4:Y:S01]  /*12a00*/  LDL.LU.64 R102, [R1+0x648] ;  /* 0x0006480001667983 */ /* 0x010f220000300a00 */
[----:B-1----:R-:W-:-:S05]  /*12a10*/  MOV R2, R105 ;  /* 0x0000006900027202 */ /* 0x002fca0000000f00 */
[----:B------:R1:W-:Y:S04]  /*12a20*/  STL [R1+0x35c], R2 ;  /* 0x00035c0201007387 */ /* 0x0003e80000100800 */
        /* <DEDUP_REMOVED lines=20> */
[----:B------:R-:W-:Y:S04]  /*12b70*/  STL [R1+0x390], R106 ;  /* 0x0003906a01007387 */ /* 0x000fe80000100800 */
[----:B------:R-:W4:Y:S01]  /*12b80*/  LDL.LU.64 R104, [R1+0x3f8] ;  /* 0x0003f80001687983 */ /* 0x000f220000300a00 */
[----:B-1----:R-:W-:-:S05]  /*12b90*/  IMAD.MOV.U32 R2, RZ, RZ, R107 ;  /* 0x000000ffff027224 */ /* 0x002fca00078e006b */
[----:B------:R1:W-:Y:S04]  /*12ba0*/  STL [R1+0x38c], R2 ;  /* 0x00038c0201007387 */ /* 0x0003e80000100800 */
[----:B------:R2:W-:Y:S01]  /*12bb0*/  STL [R1+0x398], R44 ;  /* 0x0003982c01007387 */ /* 0x0005e20000100800 */
[----:B-1----:R-:W-:-:S03]  /*12bc0*/  IMAD.MOV.U32 R2, RZ, RZ, R45 ;  /* 0x000000ffff027224 */ /* 0x002fc600078e002d */
[----:B------:R-:W4:Y:S04]  /*12bd0*/  LDL.LU.64 R106, [R1+0x820] ;  /* 0x00082000016a7983 */ /* 0x000f280000300a00 */
[----:B--2---:R-:W-:Y:S04]  /*12be0*/  STL [R1+0x3a0], R52 ;  /* 0x0003a03401007387 */ /* 0x004fe80000100800 */
[----:B------:R1:W-:Y:S04]  /*12bf0*/  STL [R1+0x394], R2 ;  /* 0x0003940201007387 */ /* 0x0003e80000100800 */
[----:B------:R-:W2:Y:S01]  /*12c00*/  LDL.LU.64 R44, [R1+0x828] ;  /* 0x00082800012c7983 */ /* 0x000ea20000300a00 */
[----:B-1----:R-:W-:-:S03]  /*12c10*/  IMAD.MOV.U32 R2, RZ, RZ, R53 ;  /* 0x000000ffff027224 */ /* 0x002fc600078e0035 */
[----:B---3--:R-:W-:Y:S04]  /*12c20*/  STL [R1+0x3a8], R54 ;  /* 0x0003a83601007387 */ /* 0x008fe80000100800 */
[----:B------:R1:W-:Y:S04]  /*12c30*/  STL [R1+0x39c], R2 ;  /* 0x00039c0201007387 */ /* 0x0003e80000100800 */
[----:B------:R-:W3:Y:S01]  /*12c40*/  LDL.LU.64 R52, [R1+0x7c0] ;  /* 0x0007c00001347983 */ /* 0x000ee20000300a00 */
[----:B-1----:R-:W-:-:S03]  /*12c50*/  IMAD.MOV.U32 R2, RZ, RZ, R55 ;  /* 0x000000ffff027224 */ /* 0x002fc600078e0037 */
[----:B------:R-:W-:Y:S04]  /*12c60*/  STL [R1+0x3b0], R100 ;  /* 0x0003b06401007387 */ /* 0x000fe80000100800 */
[----:B------:R1:W-:Y:S04]  /*12c70*/  STL [R1+0x3a4], R2 ;  /* 0x0003a40201007387 */ /* 0x0003e80000100800 */
[----:B------:R-:W3:Y:S01]  /*12c80*/  LDL.LU.64 R54, [R1+0x7c8] ;  /* 0x0007c80001367983 */ /* 0x000ee20000300a00 */
[----:B-1----:R-:W-:-:S03]  /*12c90*/  MOV R2, R101 ;  /* 0x0000006500027202 */ /* 0x002fc60000000f00 */
[----:B----4-:R-:W-:Y:S04]  /*12ca0*/  STL [R1+0x3b8], R102 ;  /* 0x0003b86601007387 */ /* 0x010fe80000100800 */
        /* <DEDUP_REMOVED lines=26> */
[----:B------:R-:W-:Y:S04]  /*12e50*/  STL [R1+0x3f0], R106 ;  /* 0x0003f06a01007387 */ /* 0x000fe80000100800 */
[----:B------:R1:W-:Y:S04]  /*12e60*/  STL [R1+0x3e4], R2 ;  /* 0x0003e40201007387 */ /* 0x0003e80000100800 */
[----:B------:R-:W4:Y:S01]  /*12e70*/  LDL.LU.64 R104, [R1+0x698] ;  /* 0x0006980001687983 */ /* 0x000f220000300a00 */
[----:B-1----:R-:W-:-:S03]  /*12e80*/  IMAD.MOV.U32 R2, RZ, RZ, R107 ;  /* 0x000000ffff027224 */ /* 0x002fc600078e006b */
[----:B--2---:R-:W-:Y:S04]  /*12e90*/  STL [R1+0x3f8], R44 ;  /* 0x0003f82c01007387 */ /* 0x004fe80000100800 */
[----:B------:R1:W-:Y:S04]  /*12ea0*/  STL [R1+0x3ec], R2 ;  /* 0x0003ec0201007387 */ /* 0x0003e80000100800 */
[----:B------:R-:W2:Y:S01]  /*12eb0*/  LDL.LU.64 R106, [R1+0x6a0] ;  /* 0x0006a000016a7983 */ /* 0x000ea20000300a00 */
[----:B-1----:R-:W-:-:S03]  /*12ec0*/  IMAD.MOV.U32 R2, RZ, RZ, R45 ;  /* 0x000000ffff027224 */ /* 0x002fc600078e002d */
[----:B---3--:R-:W-:Y:S04]  /*12ed0*/  STL [R1+0x400], R52 ;  /* 0x0004003401007387 */ /* 0x008fe80000100800 */
[----:B------:R1:W-:Y:S04]  /*12ee0*/  STL [R1+0x3f4], R2 ;  /* 0x0003f40201007387 */ /* 0x0003e80000100800 */
[----:B------:R-:W3:Y:S01]  /*12ef0*/  LDL.LU.64 R44, [R1+0x458] ;  /* 0x00045800012c7983 */ /* 0x000ee20000300a00 */
[----:B-1----:R-:W-:-:S03]  /*12f00*/  MOV R2, R53 ;  /* 0x0000003500027202 */ /* 0x002fc60000000f00 */
[----:B------:R-:W-:Y:S04]  /*12f10*/  STL [R1+0x408], R54 ;  /* 0x0004083601007387 */ /* 0x000fe80000100800 */
[----:B------:R1:W-:Y:S04]  /*12f20*/  STL [R1+0x3fc], R2 ;  /* 0x0003fc0201007387 */ /* 0x0003e80000100800 */
[----:B------:R-:W3:Y:S01]  /*12f30*/  LDL.LU.64 R52, [R1+0x480] ;  /* 0x0004800001347983 */ /* 0x000ee20000300a00 */
[----:B-1----:R-:W-:-:S03]  /*12f40*/  IMAD.MOV.U32 R2, RZ, RZ, R55 ;  /* 0x000000ffff027224 */ /* 0x002fc600078e0037 */
[----:B------:R-:W3:Y:S04]  /*12f50*/  LDL.LU.64 R54, [R1+0x460] ;  /* 0x0004600001367983 */ /* 0x000ee80000300a00 */
[----:B------:R1:W-:Y:S04]  /*12f60*/  STL [R1+0x404], R2 ;  /* 0x0004040201007387 */ /* 0x0003e80000100800 */
[----:B----4-:R-:W-:Y:S04]  /*12f70*/  STL [R1+0x410], R102 ;  /* 0x0004106601007387 */ /* 0x010fe80000100800 */
[----:B------:R-:W4:Y:S01]  /*12f80*/  LDL.LU.64 R100, [R1+0x478] ;  /* 0x0004780001647983 */ /* 0x000f220000300a00 */
[----:B-1----:R-:W-:-:S05]  /*12f90*/  IMAD.MOV.U32 R2, RZ, RZ, R103 ;  /* 0x000000ffff027224 */ /* 0x002fca00078e0067 */
        /* <DEDUP_REMOVED lines=9> */
[----:B------:R1:W-:Y:S04]  /*13030*/  STL [R1+0x428], R46 ;  /* 0x0004282e01007387 */ /* 0x0003e80000100800 */
[----:B------:R-:W4:Y:S01]  /*13040*/  LDL.LU.64 R102, [R1+0x850] ;  /* 0x0008500001667983 */ /* 0x000f220000300a00 */
[----:B-1----:R-:W-:-:S03]  /*13050*/  MOV R2, R47 ;  /* 0x0000002f00027202 */ /* 0x002fc60000000f00 */
[----:B------:R-:W-:Y:S04]  /*13060*/  STL [R1+0x430], R48 ;  /* 0x0004303001007387 */ /* 0x000fe80000100800 */
[----:B------:R1:W-:Y:S04]  /*13070*/  STL [R1+0x424], R2 ;  /* 0x0004240201007387 */ /* 0x0003e80000100800 */
[----:B------:R-:W4:Y:S01]  /*13080*/  LDL.LU.64 R46, [R1+0x860] ;  /* 0x00086000012e7983 */ /* 0x000f220000300a00 */
[----:B-1----:R-:W-:-:S03]  /*13090*/  IMAD.MOV.U32 R2, RZ, RZ, R49 ;  /* 0x000000ffff027224 */ /* 0x002fc600078e0031 */
[----:B------:R-:W-:Y:S04]  /*130a0*/  STL [R1+0x438], R50 ;  /* 0x0004383201007387 */ /* 0x000fe80000100800 */
        /* <DEDUP_REMOVED lines=14> */
[----:B-1----:R-:W-:-:S03]  /*13190*/  MOV R2, R45 ;  /* 0x0000002d00027202 */ /* 0x002fc60000000f00 */
[----:B---3--:R-:W3:Y:S04]  /*131a0*/  LDL.LU.64 R44, [R1+0x798] ;  /* 0x00079800012c7983 */ /* 0x008ee80000300a00 */
[----:B------:R1:W-:Y:S04]  /*131b0*/  STL [R1+0x44c], R2 ;  /* 0x00044c0201007387 */ /* 0x0003e80000100800 */
[----:B------:R1:W-:Y:S02]  /*131c0*/  STL [R1+0x458], R52 ;  /* 0x0004583401007387 */ /* 0x0003e40000100800 */
[----:B-1----:R-:W-:-:S02]  /*131d0*/  IMAD.MOV.U32 R2, RZ, RZ, R53 ;  /* 0x000000ffff027224 */ /* 0x002fc400078e0035 */
[----:B------:R-:W-:Y:S04]  /*131e0*/  STL [R1+0x460], R54 ;  /* 0x0004603601007387 */ /* 0x000fe80000100800 */
[----:B------:R1:W-:Y:S04]  /*131f0*/  STL [R1+0x454], R2 ;  /* 0x0004540201007387 */ /* 0x0003e80000100800 */
[----:B------:R-:W3:Y:S01]  /*13200*/  LDL.LU.64 R52, [R1+0x7a0] ;  /* 0x0007a00001347983 */ /* 0x000ee20000300a00 */
[----:B-1----:R-:W-:-:S03]  /*13210*/  IMAD.MOV.U32 R2, RZ, RZ, R55 ;  /* 0x000000ffff027224 */ /* 0x002fc600078e0037 */
[----:B----4-:R-:W-:Y:S04]  /*13220*/  STL [R1+0x468], R100 ;  /* 0x0004686401007387 */ /* 0x010fe80000100800 */
[----:B------:R1:W-:Y:S04]  /*13230*/  STL [R1+0x45c], R2 ;  /* 0x00045c0201007387 */ /* 0x0003e80000100800 */
[----:B------:R-:W4:Y:S01]  /*13240*/  LDL.LU.64 R54, [R1+0x748] ;  /* 0x0007480001367983 */ /* 0x000f220000300a00 */
[----:B-1----:R-:W-:-:S03]  /*13250*/  IMAD.MOV.U32 R2, RZ, RZ, R101 ;  /* 0x000000ffff027224 */ /* 0x002fc600078e0065 */
[----:B------:R-:W-:Y:S04]  /*13260*/  STL [R1+0x470], R56 ;  /* 0x0004703801007387 */ /* 0x000fe80000100800 */
[----:B------:R1:W-:Y:S02]  /*13270*/  STL [R1+0x464], R2 ;  /* 0x0004640201007387 */ /* 0x0003e40000100800 */
[----:B-1----:R-:W-:Y:S02]  /*13280*/  IMAD.MOV.U32 R2, RZ, RZ, R57 ;  /* 0x000000ffff027224 */ /* 0x002fe400078e0039 */
[----:B------:R-:W4:Y:S04]  /*13290*/  LDL.LU.64 R56, [R1+0x758] ;  /* 0x0007580001387983 */ /* 0x000f280000300a00 */
[----:B------:R1:W-:Y:S04]  /*132a0*/  STL [R1+0x46c], R2 ;  /* 0x00046c0201007387 */ /* 0x0003e80000100800 */
[----:B------:R1:W-:Y:S02]  /*132b0*/  STL [R1+0x478], R58 ;  /* 0x0004783a01007387 */ /* 0x0003e40000100800 */
[----:B-1----:R-:W-:-:S02]  /*132c0*/  MOV R2, R59 ;  /* 0x0000003b00027202 */ /* 0x002fc40000000f00 */
[----:B------:R-:W-:Y:S04]  /*132d0*/  STL [R1+0x480], R102 ;  /* 0x0004806601007387 */ /* 0x000fe80000100800 */
        /* <DEDUP_REMOVED lines=14> */
[----:B------:R-:W-:Y:S04]  /*133c0*/  STL [R1+0x4a0], R104 ;  /* 0x0004a06801007387 */ /* 0x000fe80000100800 */
[----:B------:R1:W-:Y:S04]  /*133d0*/  STL [R1+0x494], R2 ;  /* 0x0004940201007387 */ /* 0x0003e80000100800 */
[----:B------:R-:W4:Y:S01]  /*133e0*/  LDL.LU.64 R50, [R1+0x4f0] ;  /* 0x0004f00001327983 */ /* 0x000f220000300a00 */
[----:B-1----:R-:W-:-:S03]  /*133f0*/  MOV R2, R105 ;  /* 0x0000006900027202 */ /* 0x002fc60000000f00 */
        /* <DEDUP_REMOVED lines=8> */
[----:B------:R-:W3:Y:S04]  /*13480*/  LDL.LU.64 R44, [R1+0x8b0] ;  /* 0x0008b000012c7983 */ /* 0x000ee80000300a00 */
[----:B------:R1:W-:Y:S04]  /*13490*/  STL [R1+0x4ac], R2 ;  /* 0x0004ac0201007387 */ /* 0x0003e80000100800 */
[----:B------:R-:W-:Y:S04]  /*134a0*/  STL [R1+0x4b8], R52 ;  /* 0x0004b83401007387 */ /* 0x000fe80000100800 */
[----:B------:R-:W3:Y:S01]  /*134b0*/  LDL.LU.64 R98, [R1+0x8b8] ;  /* 0x0008b80001627983 */ /* 0x000ee20000300a00 */
[----:B-1----:R-:W-:-:S05]  /*134c0*/  IMAD.MOV.U32 R2, RZ, RZ, R53 ;  /* 0x000000ffff027224 */ /* 0x002fca00078e0035 */
[----:B------:R1:W-:Y:S04]  /*134d0*/  STL [R1+0x4b4], R2 ;  /* 0x0004b40201007387 */ /* 0x0003e80000100800 */
[----:B----4-:R-:W-:Y:S04]  /*134e0*/  STL [R1+0x4c0], R54 ;  /* 0x0004c03601007387 */ /* 0x010fe80000100800 */
[----:B------:R-:W4:Y:S01]  /*134f0*/  LDL.LU.64 R100, [R1+0x880] ;  /* 0x0008800001647983 */ /* 0x000f220000300a00 */
[----:B-1----:R-:W-:-:S03]  /*13500*/  IMAD.MOV.U32 R2, RZ, RZ, R55 ;  /* 0x000000ffff027224 */ /* 0x002fc600078e0037 */
[----:B------:R-:W4:Y:S04]  /*13510*/  LDL.LU.64 R102, [R1+0x890] ;  /* 0x0008900001667983 */ /* 0x000f280000300a00 */
[----:B------:R1:W-:Y:S04]  /*13520*/  STL [R1+0x4bc], R2 ;  /* 0x0004bc0201007387 */ /* 0x0003e80000100800 */
[----:B------:R-:W-:Y:S04]  /*13530*/  STL [R1+0x4c8], R56 ;  /* 0x0004c83801007387 */ /* 0x000fe80000100800 */
[----:B------:R-:W4:Y:S01]  /*13540*/  LDL.LU.64 R104, [R1+0x868] ;  /* 0x0008680001687983 */ /* 0x000f220000300a00 */
[----:B-1----:R-:W-:-:S03]  /*13550*/  MOV R2, R57 ;  /* 0x0000003900027202 */ /* 0x002fc60000000f00 */
[----:B------:R-:W4:Y:S04]  /*13560*/  LDL.LU.64 R106, [R1+0x870] ;  /* 0x00087000016a7983 */ /* 0x000f280000300a00 */
[----:B------:R1:W-:Y:S04]  /*13570*/  STL [R1+0x4c4], R2 ;  /* 0x0004c40201007387 */ /* 0x0003e80000100800 */
[----:B------:R-:W-:Y:S04]  /*13580*/  STL [R1+0x4d0], R58 ;  /* 0x0004d03a01007387 */ /* 0x000fe80000100800 */
[----:B------:R-:W4:Y:S01]  /*13590*/  LDL.LU.64 R52, [R1+0x838] ;  /* 0x0008380001347983 */ /* 0x000f220000300a00 */
[----:B-1----:R-:W-:-:S03]  /*135a0*/  IMAD.MOV.U32 R2, RZ, RZ, R59 ;  /* 0x000000ffff027224 */ /* 0x002fc600078e003b */
        /* <DEDUP_REMOVED lines=10> */
[----:B------:R-:W-:Y:S04]  /*13650*/  STL [R1+0x4e8], R50 ;  /* 0x0004e83201007387 */ /* 0x000fe80000100800 */
[----:B------:R1:W-:Y:S04]  /*13660*/  STL [R1+0x4dc], R2 ;  /* 0x0004dc0201007387 */ /* 0x0003e80000100800 */
[----:B------:R-:W4:Y:S01]  /*13670*/  LDL.LU.64 R48, [R1+0x7b0] ;  /* 0x0007b00001307983 */ /* 0x000f220000300a00 */
[----:B-1----:R-:W-:-:S03]  /*13680*/  IMAD.MOV.U32 R2, RZ, RZ, R51 ;  /* 0x000000ffff027224 */ /* 0x002fc600078e0033 */
[----:B--2---:R-:W-:Y:S04]  /*13690*/  STL [R1+0x4f0], R94 ;  /* 0x0004f05e01007387 */ /* 0x004fe80000100800 */
[----:B------:R1:W-:Y:S04]  /*136a0*/  STL [R1+0x4e4], R2 ;  /* 0x0004e40201007387 */ /* 0x0003e80000100800 */
[----:B------:R-:W2:Y:S01]  /*136b0*/  LDL.LU.64 R50, [R1+0x560] ;  /* 0x0005600001327983 */ /* 0x000ea20000300a00 */
[----:B-1----:R-:W-:-:S03]  /*136c0*/  MOV R2, R95 ;  /* 0x0000005f00027202 */ /* 0x002fc60000000f00 */
[----:B---3--:R-:W-:Y:S04]  /*136d0*/  STL [R1+0x4f8], R96 ;  /* 0x0004f86001007387 */ /* 0x008fe80000100800 */
[----:B------:R1:W-:Y:S04]  /*136e0*/  STL [R1+0x4ec], R2 ;  /* 0x0004ec0201007387 */ /* 0x0003e80000100800 */
[----:B------:R-:W-:Y:S01]  /*136f0*/  STL [R1+0x500], R44 ;  /* 0x0005002c01007387 */ /* 0x000fe20000100800 */
[----:B-1----:R-:W-:-:S05]  /*13700*/  IMAD.MOV.U32 R2, RZ, RZ, R97 ;  /* 0x000000ffff027224 */ /* 0x002fca00078e0061 */
[----:B------:R1:W-:Y:S02]  /*13710*/  STL [R1+0x4f4], R2 ;  /* 0x0004f40201007387 */ /* 0x0003e40000100800 */
[----:B-1----:R-:W-:Y:S02]  /*13720*/  IMAD.MOV.U32 R2, RZ, RZ, R45 ;  /* 0x000000ffff027224 */ /* 0x002fe400078e002d */
[----:B------:R-:W3:Y:S04]  /*13730*/  LDL.LU.64 R44, [R1+0x6b8] ;  /* 0x0006b800012c7983 */ /* 0x000ee80000300a00 */
[----:B------:R1:W-:Y:S04]  /*13740*/  STL [R1+0x4fc], R2 ;  /* 0x0004fc0201007387 */ /* 0x0003e80000100800 */
[----:B------:R-:W-:Y:S01]  /*13750*/  STL [R1+0x508], R98 ;  /* 0x0005086201007387 */ /* 0x000fe20000100800 */
[----:B-1----:R-:W-:-:S03]  /*13760*/  IMAD.MOV.U32 R2, RZ, RZ, R99 ;  /* 0x000000ffff027224 */ /* 0x002fc600078e0063 */
[----:B----4-:R-:W-:Y:S04]  /*13770*/  STL [R1+0x510], R100 ;  /* 0x0005106401007387 */ /* 0x010fe80000100800 */
        /* <DEDUP_REMOVED lines=23> */
[----:B-1----:R-:W-:Y:S02]  /*138f0*/  IMAD.MOV.U32 R2, RZ, RZ, R47 ;  /* 0x000000ffff027224 */ /* 0x002fe400078e002f */
[----:B------:R-:W1:Y:S03]  /*13900*/  S2R R47, SR_TID.X ;  /* 0x00000000002f7919 */ /* 0x000e660000002100 */
[----:B------:R4:W-:Y:S04]  /*13910*/  STL [R1+0x544], R2 ;  /* 0x0005440201007387 */ /* 0x0009e80000100800 */
[----:B------:R-:W-:Y:S01]  /*13920*/  STL [R1+0x558], R48 ;  /* 0x0005583001007387 */ /* 0x000fe20000100800 */
[----:B----4-:R-:W-:-:S05]  /*13930*/  IMAD.MOV.U32 R2, RZ, RZ, R59 ;  /* 0x000000ffff027224 */ /* 0x010fca00078e003b */
[----:B------:R4:W-:Y:S02]  /*13940*/  STL [R1+0x54c], R2 ;  /* 0x00054c0201007387 */ /* 0x0009e40000100800 */
[----:B----4-:R-:W-:-:S05]  /*13950*/  IMAD.MOV.U32 R2, RZ, RZ, R49 ;  /* 0x000000ffff027224 */ /* 0x010fca00078e0031 */
[----:B------:R2:W-:Y:S01]  /*13960*/  STL [R1+0x554], R2 ;  /* 0x0005540201007387 */ /* 0x0005e20000100800 */
[----:B------:R-:W-:Y:S02]  /*13970*/  IMAD.MOV.U32 R136, RZ, RZ, R141 ;  /* 0x000000ffff887224 */ /* 0x000fe400078e008d */
[----:B------:R-:W-:Y:S02]  /*13980*/  IMAD.MOV.U32 R141, RZ, RZ, R148 ;  /* 0x000000ffff8d7224 */ /* 0x000fe400078e0094 */
[----:B------:R-:W-:Y:S01]  /*13990*/  IMAD.MOV.U32 R148, RZ, RZ, R23 ;  /* 0x000000ffff947224 */ /* 0x000fe200078e0017 */
[C---:B-1----:R-:W-:Y:S01]  /*139a0*/  LOP3.LUT R23, R47.reuse, 0x7, RZ, 0xc0, !PT ;  /* 0x000000072f177812 */ /* 0x042fe200078ec0ff */
[----:B------:R-:W-:Y:S01]  /*139b0*/  IMAD.MOV.U32 R137, RZ, RZ, R140 ;  /* 0x000000ffff897224 */ /* 0x000fe200078e008c */
[----:B------:R-:W-:Y:S01]  /*139c0*/  SHF.L.U32 R3, R47, 0x1, RZ ;  /* 0x000000012f037819 */ /* 0x000fe200000006ff */
[----:B------:R-:W-:Y:S01]  /*139d0*/  IMAD.MOV.U32 R140, RZ, RZ, R149 ;  /* 0x000000ffff8c7224 */ /* 0x000fe200078e0095 */
[----:B------:R-:W-:Y:S01]  /*139e0*/  MOV R149, R22 ;  /* 0x0000001600957202 */ /* 0x000fe20000000f00 */
[----:B------:R-:W-:Y:S01]  /*139f0*/  IMAD R23, R23, 0x210, RZ ;  /* 0x0000021017177824 */ /* 0x000fe200078e02ff */
[----:B------:R-:W-:-:S02]  /*13a00*/  LOP3.LUT R4, R47, 0x3, RZ, 0xc0, !PT ;  /* 0x000000032f047812 */ /* 0x000fc400078ec0ff */
[----:B------:R-:W-:Y:S02]  /*13a10*/  LOP3.LUT R22, R47, 0x1c, RZ, 0xc0, !PT ;  /* 0x0000001c2f167812 */ /* 0x000fe400078ec0ff */
[----:B------:R-:W-:Y:S01]  /*13a20*/  LOP3.LUT R23, R23, 0x30, R3, 0x78, !PT ;  /* 0x0000003017177812 */ /* 0x000fe200078e7803 */
[----:B------:R-:W-:Y:S02]  /*13a30*/  IMAD.SHL.U32 R3, R47, 0x80, RZ ;  /* 0x000000802f037824 */ /* 0x000fe400078e00ff */
[----:B------:R-:W-:Y:S01]  /*13a40*/  IMAD R22, R4, 0x120, R22 ;  /* 0x0000012004167824 */ /* 0x000fe200078e0216 */
[----:B------:R-:W-:Y:S01]  /*13a50*/  SHF.R.S32.HI R4, RZ, 0x1f, R17 ;  /* 0x0000001fff047819 */ /* 0x000fe20000011411 */
[----:B------:R-:W-:Y:S01]  /*13a60*/  IMAD.MOV.U32 R173, RZ, RZ, R182 ;  /* 0x000000ffffad7224 */ /* 0x000fe200078e00b6 */
[----:B------:R-:W-:Y:S01]  /*13a70*/  MOV R7, R14 ;  /* 0x0000000e00077202 */ /* 0x000fe20000000f00 */
[----:B------:R-:W-:Y:S01]  /*13a80*/  IMAD.MOV.U32 R172, RZ, RZ, R183 ;  /* 0x000000ffffac7224 */ /* 0x000fe200078e00b7 */
[----:B------:R-:W-:Y:S01]  /*13a90*/  MOV R152, R155 ;  /* 0x0000009b00987202 */ /* 0x000fe20000000f00 */
[----:B------:R-:W-:Y:S01]  /*13aa0*/  IMAD.MOV.U32 R183, RZ, RZ, R218 ;  /* 0x000000ffffb77224 */ /* 0x000fe200078e00da */
[----:B------:R-:W-:Y:S01]  /*13ab0*/  LOP3.LUT R23, R23, 0x1000, R3, 0xf8, !PT ;  /* 0x0000100017177812 */ /* 0x000fe200078ef803 */
[----:B------:R-:W-:Y:S01]  /*13ac0*/  IMAD.MOV.U32 R182, RZ, RZ, R219 ;  /* 0x000000ffffb67224 */ /* 0x000fe200078e00db */
[----:B------:R-:W-:Y:S01]  /*13ad0*/  MOV R219, R222 ;  /* 0x000000de00db7202 */ /* 0x000fe20000000f00 */
[----:B------:R-:W-:Y:S01]  /*13ae0*/  IMAD.MOV.U32 R14, RZ, RZ, R15 ;  /* 0x000000ffff0e7224 */ /* 0x000fe200078e000f */
[----:B------:R-:W-:Y:S01]  /*13af0*/  SHF.L.U64.HI R4, R17, 0x2, R4 ;  /* 0x0000000211047819 */ /* 0x000fe20000010204 */
[----:B------:R-:W-:-:S02]  /*13b00*/  IMAD.MOV.U32 R8, RZ, RZ, R128 ;  /* 0x000000ffff087224 */ /* 0x000fc400078e0080 */
[----:B------:R-:W-:Y:S02]  /*13b10*/  IMAD.MOV.U32 R30, RZ, RZ, R131 ;  /* 0x000000ffff1e7224 */ /* 0x000fe400078e0083 */
[----:B------:R-:W-:Y:S02]  /*13b20*/  IMAD.MOV.U32 R153, RZ, RZ, R154 ;  /* 0x000000ffff997224 */ /* 0x000fe400078e009a */
[----:B------:R-:W-:Y:S02]  /*13b30*/  IMAD.MOV.U32 R175, RZ, RZ, R206 ;  /* 0x000000ffffaf7224 */ /* 0x000fe400078e00ce */
[----:B------:R-:W-:Y:S02]  /*13b40*/  IMAD.MOV.U32 R174, RZ, RZ, R207 ;  /* 0x000000ffffae7224 */ /* 0x000fe400078e00cf */
[----:B------:R-:W-:Y:S01]  /*13b50*/  IMAD.MOV.U32 R218, RZ, RZ, R223 ;  /* 0x000000ffffda7224 */ /* 0x000fe200078e00df */
[----:B------:R-:W-:Y:S01]  /*13b60*/  MOV R139, R38 ;  /* 0x00000026008b7202 */ /* 0x000fe20000000f00 */
[----:B------:R-:W-:Y:S01]  /*13b70*/  IMAD.MOV.U32 R15, RZ, RZ, R129 ;  /* 0x000000ffff0f7224 */ /* 0x000fe200078e0081 */
[----:B------:R-:W-:Y:S01]  /*13b80*/  MOV R129, R133 ;  /* 0x0000008500817202 */ /* 0x000fe20000000f00 */
[----:B------:R-:W-:Y:S01]  /*13b90*/  IMAD.MOV.U32 R128, RZ, RZ, R204 ;  /* 0x000000ffff807224 */ /* 0x000fe200078e00cc */
[----:B------:R-:W-:Y:S01]  /*13ba0*/  MOV R180, R43 ;  /* 0x0000002b00b47202 */ /* 0x000fe20000000f00 */
[----:B------:R-:W-:Y:S01]  /*13bb0*/  IMAD.MOV.U32 R31, RZ, RZ, R205 ;  /* 0x000000ffff1f7224 */ /* 0x000fe200078e00cd */
[----:B------:R-:W-:Y:S01]  /*13bc0*/  MOV R189, R108 ;  /* 0x0000006c00bd7202 */ /* 0x000fe20000000f00 */
[----:B------:R-:W-:-:S02]  /*13bd0*/  IMAD.MOV.U32 R131, RZ, RZ, R196 ;  /* 0x000000ffff837224 */ /* 0x000fc400078e00c4 */
[----:B--2---:R-:W-:Y:S01]  /*13be0*/  IMAD.MOV.U32 R2, RZ, RZ, R51 ;  /* 0x000000ffff027224 */ /* 0x004fe200078e0033 */
[----:B------:R-:W-:Y:S04]  /*13bf0*/  STL [R1+0x560], R50 ;  /* 0x0005603201007387 */ /* 0x000fe80000100800 */
[----:B------:R1:W-:Y:S02]  /*13c00*/  STL [R1+0x55c], R2 ;  /* 0x00055c0201007387 */ /* 0x0003e40000100800 */
[----:B-1----:R-:W-:-:S04]  /*13c10*/  SHF.R.S32.HI R2, RZ, 0x1f, R24 ;  /* 0x0000001fff027819 */ /* 0x002fc80000011418 */
[----:B------:R-:W-:-:S04]  /*13c20*/  LEA.HI R2, R2, R24, RZ, 0x7 ;  /* 0x0000001802027211 */ /* 0x000fc800078f38ff */
[----:B------:R-:W-:Y:S01]  /*13c30*/  SHF.R.S32.HI R2, RZ, 0x7, R2 ;  /* 0x00000007ff027819 */ /* 0x000fe20000011402 */
[----:B---3--:R-:W-:Y:S01]  /*13c40*/  IMAD.MOV.U32 R26, RZ, RZ, R45 ;  /* 0x000000ffff1a7224 */ /* 0x008fe200078e002d */
[----:B------:R1:W-:Y:S04]  /*13c50*/  STL [R1+0x568], R44 ;  /* 0x0005682c01007387 */ /* 0x0003e80000100800 */
[----:B------:R2:W-:Y:S04]  /*13c60*/  STL [R1+0x564], R26 ;  /* 0x0005641a01007387 */ /* 0x0005e80000100800 */
[----:B------:R2:W-:Y:S01]  /*13c70*/  STL [R1+0x5d8], R2 ;  /* 0x0005d80201007387 */ /* 0x0005e20000100800 */
[----:B------:R-:W-:Y:S01]  /*13c80*/  SHF.R.S32.HI R24, RZ, 0x1f, R25 ;  /* 0x0000001fff187819 */ /* 0x000fe20000011419 */
[----:B------:R-:W-:Y:S01]  /*13c90*/  IMAD.MOV.U32 R130, RZ, RZ, R197 ;  /* 0x000000ffff827224 */ /* 0x000fe200078e00c5 */
[----:B------:R-:W-:Y:S01]  /*13ca0*/  MOV R220, R127 ;  /* 0x0000007f00dc7202 */ /* 0x000fe20000000f00 */
[----:B------:R-:W-:Y:S01]  /*13cb0*/  IMAD.MOV.U32 R155, RZ, RZ, R156 ;  /* 0x000000ffff9b7224 */ /* 0x000fe200078e009c */
[----:B------:R-:W-:Y:S01]  /*13cc0*/  SHF.L.U64.HI R24, R25, 0x2, R24 ;  /* 0x0000000219187819 */ /* 0x000fe20000010218 */
[----:B------:R-:W-:Y:S01]  /*13cd0*/  IMAD.MOV.U32 R154, RZ, RZ, R157 ;  /* 0x000000ffff9a7224 */ /* 0x000fe200078e009d */
[----:B------:R-:W-:Y:S01]  /*13ce0*/  CS2R R60, SRZ ;  /* 0x00000000003c7805 */ /* 0x000fe2000001ff00 */
[----:B------:R-:W-:Y:S01]  /*13cf0*/  IMAD.MOV.U32 R163, RZ, RZ, R164 ;  /* 0x000000ffffa37224 */ /* 0x000fe200078e00a4 */
[----:B------:R-:W-:Y:S01]  /*13d00*/  CS2R R62, SRZ ;  /* 0x00000000003e7805 */ /* 0x000fe2000001ff00 */
[----:B------:R-:W-:Y:S01]  /*13d10*/  IMAD.MOV.U32 R162, RZ, RZ, R165 ;  /* 0x000000ffffa27224 */ /* 0x000fe200078e00a5 */
[----:B------:R-:W-:Y:S01]  /*13d20*/  CS2R R64, SRZ ;  /* 0x0000000000407805 */ /* 0x000fe2000001ff00 */
[----:B------:R-:W-:Y:S01]  /*13d30*/  IMAD.MOV.U32 R207, RZ, RZ, R212 ;  /* 0x000000ffffcf7224 */ /* 0x000fe200078e00d4 */
[----:B------:R-:W-:Y:S01]  /*13d40*/  MOV R212, R123 ;  /* 0x0000007b00d47202 */ /* 0x000fe20000000f00 */
[----:B------:R-:W-:Y:S01]  /*13d50*/  IMAD.MOV.U32 R206, RZ, RZ, R213 ;  /* 0x000000ffffce7224 */ /* 0x000fe200078e00d5 */
[----:B------:R-:W-:Y:S01]  /*13d60*/  CS2R R66, SRZ ;  /* 0x0000000000427805 */ /* 0x000fe2000001ff00 */
[----:B------:R-:W-:Y:S01]  /*13d70*/  IMAD.MOV.U32 R223, RZ, RZ, R230 ;  /* 0x000000ffffdf7224 */ /* 0x000fe200078e00e6 */
[----:B------:R-:W-:Y:S01]  /*13d80*/  CS2R R68, SRZ ;  /* 0x0000000000447805 */ /* 0x000fe2000001ff00 */
[----:B------:R-:W-:Y:S01]  /*13d90*/  IMAD.MOV.U32 R222, RZ, RZ, R231 ;  /* 0x000000ffffde7224 */ /* 0x000fe200078e00e7 */
[----:B------:R-:W-:Y:S01]  /*13da0*/  CS2R R70, SRZ ;  /* 0x0000000000467805 */ /* 0x000fe2000001ff00 */
[----:B------:R-:W-:Y:S01]  /*13db0*/  IMAD.SHL.U32 R3, R17, 0x4, RZ ;  /* 0x0000000411037824 */ /* 0x000fe200078e00ff */
[----:B------:R-:W-:Y:S01]  /*13dc0*/  MOV R17, RZ ;  /* 0x000000ff00117202 */ /* 0x000fe20000000f00 */
[----:B------:R-:W-:Y:S01]  /*13dd0*/  IMAD.MOV.U32 R138, RZ, RZ, R39 ;  /* 0x000000ffff8a7224 */ /* 0x000fe200078e0027 */
[----:B------:R-:W-:Y:S01]  /*13de0*/  CS2R R72, SRZ ;  /* 0x0000000000487805 */ /* 0x000fe2000001ff00 */
        /* <DEDUP_REMOVED lines=44> */
[----:B------:R-:W-:Y:S01]  /*140b0*/  IMAD.SHL.U32 R25, R25, 0x4, RZ ;  /* 0x0000000419197824 */ /* 0x000fe200078e00ff */
[----:B------:R-:W-:-:S02]  /*140c0*/  CS2R R50, SRZ ;  /* 0x0000000000327805 */ /* 0x000fc4000001ff00 */
[----:B-1----:R-:W-:Y:S02]  /*140d0*/  CS2R R44, SRZ ;  /* 0x00000000002c7805 */ /* 0x002fe4000001ff00 */
[----:B------:R-:W-:Y:S01]  /*140e0*/  CS2R R46, SRZ ;  /* 0x00000000002e7805 */ /* 0x000fe2000001ff00 */
[----:B------:R-:W-:Y:S01]  /*140f0*/  UMOV UR5, 0x1 ;  /* 0x0000000100057882 */ /* 0x000fe20000000000 */
[----:B--2---:R-:W-:-:S05]  /*14100*/  UMOV UR6, 0xffffffff ;  /* 0xffffffff00067882 */ /* 0x004fca0000000000 */
.L_x_1:
[----:B------:R-:W-:-:S04]  /*14110*/  DEPBAR.LE SB0, 0x2 ;  /* 0x000080800000791a */ /* 0x000fc80000000000 */
[----:B------:R-:W-:Y:S01]  /*14120*/  UIADD3 UR6, UPT, UPT, UR6, 0x1, URZ ;  /* 0x0000000106067890 */ /* 0x000fe2000fffe0ff */
[C---:B------:R-:W-:Y:S02]  /*14130*/  LOP3.LUT R2, R22.reuse, 0x20, RZ, 0x3c, !PT ;  /* 0x0000002016027812 */ /* 0x040fe400078e3cff */
[C---:B------:R-:W-:Y:S01]  /*14140*/  LOP3.LUT R26, R22.reuse, 0x40, RZ, 0x3c, !PT ;  /* 0x00000040161a7812 */ /* 0x040fe200078e3cff */
[----:B------:R-:W-:Y:S01]  /*14150*/  UISETP.GT.AND UP0, UPT, UR6, 0x1, UPT ;  /* 0x000000010600788c */ /* 0x000fe2000bf04270 */
[----:B------:R-:W-:-:S03]  /*14160*/  LOP3.LUT R27, R22, 0x60, RZ, 0x3c, !PT ;  /* 0x00000060161b7812 */ /* 0x000fc600078e3cff */
[----:B------:R-:W-:-:S04]  /*14170*/  USEL UR6, UR6, URZ, !UP0 ;  /* 0x000000ff06067287 */ /* 0x000fc8000c000000 */
[----:B------:R-:W-:Y:S01]  /*14180*/  ULEA UR7, UR6, UR4, 0xf ;  /* 0x0000000406077291 */ /* 0x000fe2000f8e78ff */
[----:B------:R-:W-:Y:S08]  /*14190*/  BAR.SYNC.DEFER_BLOCKING 0x0 ;  /* 0x0000000000007b1d */ /* 0x000ff00000010000 */
[----:B------:R-:W-:Y:S04]  /*141a0*/  LDS R116, [R22+UR7] ;  /* 0x0000000716747984 */ /* 0x000fe80008000800 */
[----:B------:R-:W-:Y:S04]  /*141b0*/  LDS R118, [R22+UR7+0x400] ;  /* 0x0004000716767984 */ /* 0x000fe80008000800 */
[----:B------:R-:W-:Y:S04]  /*141c0*/  LDS R117, [R2+UR7] ;  /* 0x0000000702757984 */ /* 0x000fe80008000800 */
[----:B------:R-:W-:Y:S04]  /*141d0*/  LDS R119, [R2+UR7+0x400] ;  /* 0x0004000702777984 */ /* 0x000fe80008000800 */
[----:B------:R-:W-:Y:S04]  /*141e0*/  LDS R108, [R26+UR7] ;  /* 0x000000071a6c7984 */ /* 0x000fe80008000800 */
[----:B------:R-:W-:Y:S04]  /*141f0*/  LDS R110, [R26+UR7+0x400] ;  /* 0x000400071a6e7984 */ /* 0x000fe80008000800 */
[----:B------:R-:W-:Y:S04]  /*14200*/  LDS R109, [R27+UR7] ;  /* 0x000000071b6d7984 */ /* 0x000fe80008000800 */
[----:B------:R-:W-:Y:S04]  /*14210*/  LDS R111, [R27+UR7+0x400] ;  /* 0x000400071b6f7984 */ /* 0x000fe80008000800 */
[----:B------:R-:W1:Y:S04]  /*14220*/  LDSM.16.M88.4 R36, [R23+UR7+0x10000] ;  /* 0x010000071724783b */ /* 0x000e680008000200 */
[----:B------:R-:W2:Y:S04]  /*14230*/  LDSM.16.M88.4 R124, [R23+UR7+0x12000] ;  /* 0x01200007177c783b */ /* 0x000ea80008000200 */
[----:B------:R-:W3:Y:S04]  /*14240*/  LDSM.16.M88.4 R120, [R23+UR7+0x14000] ;  /* 0x014000071778783b */ /* 0x000ee80008000200 */
[----:B------:R-:W4:Y:S04]  /*14250*/  LDSM.16.M88.4 R40, [R23+UR7+0x16000] ;  /* 0x016000071728783b */ /* 0x000f280008000200 */
[----:B------:R-:W-:Y:S04]  /*14260*/  LDS R32, [R22+UR7+0x80] ;  /* 0x0000800716207984 */ /* 0x000fe80008000800 */
[----:B------:R-:W-:Y:S04]  /*14270*/  LDS R34, [R22+UR7+0x480] ;  /* 0x0004800716227984 */ /* 0x000fe80008000800 */
[----:B------:R-:W-:Y:S04]  /*14280*/  LDS R33, [R2+UR7+0x80] ;  /* 0x0000800702217984 */ /* 0x000fe80008000800 */
[----:B------:R-:W4:Y:S04]  /*14290*/  LDS R35, [R2+UR7+0x480] ;  /* 0x0004800702237984 */ /* 0x000f280008000800 */
[----:B------:R-:W-:Y:S04]  /*142a0*/  LDS R112, [R26+UR7+0x80] ;  /* 0x000080071a707984 */ /* 0x000fe80008000800 */
[----:B------:R-:W-:Y:S04]  /*142b0*/  LDS R114, [R26+UR7+0x480] ;  /* 0x000480071a727984 */ /* 0x000fe80008000800 */
[----:B------:R-:W-:Y:S01]  /*142c0*/  LDS R113, [R27+UR7+0x80] ;  /* 0x000080071b717984 */ /* 0x000fe20008000800 */
[C---:B-1----:R-:W-:Y:S03]  /*142d0*/  HMMA.1688.F32.TF32 R60, R116.reuse, R36, R60 ;  /* 0x00000024743c723c */ /* 0x042fe6000008103c */
[----:B------:R-:W1:Y:S04]  /*142e0*/  LDS R115, [R27+UR7+0x480] ;  /* 0x000480071b737984 */ /* 0x000e680008000800 */
[----:B------:R-:W-:Y:S01]  /*142f0*/  LDS R132, [R22+UR7+0x800] ;  /* 0x0008000716847984 */ /* 0x000fe20008000800 */
[C---:B--2---:R-:W-:Y:S03]  /*14300*/  HMMA.1688.F32.TF32 R64, R116.reuse, R124, R64 ;  /* 0x0000007c7440723c */ /* 0x044fe60000081040 */
[----:B------:R-:W-:Y:S04]  /*14310*/  LDS R134, [R22+UR7+0xc00] ;  /* 0x000c000716867984 */ /* 0x000fe80008000800 */
[----:B------:R-:W-:Y:S01]  /*14320*/  LDS R133, [R2+UR7+0x800] ;  /* 0x0008000702857984 */ /* 0x000fe20008000800 */
[C---:B---3--:R-:W-:Y:S03]  /*14330*/  HMMA.1688.F32.TF32 R68, R116.reuse, R120, R68 ;  /* 0x000000787444723c */ /* 0x048fe60000081044 */
[----:B------:R-:W2:Y:S05]  /*14340*/  LDS R135, [R2+UR7+0xc00] ;  /* 0x000c000702877984 */ /* 0x000eaa0008000800 */
[----:B----4-:R-:W-:Y:S01]  /*14350*/  HMMA.1688.F32.TF32 R72, R116, R40, R72 ;  /* 0x000000287448723c */ /* 0x010fe20000081048 */
[----:B------:R-:W-:Y:S04]  /*14360*/  LDS R116, [R26+UR7+0x800] ;  /* 0x000800071a747984 */ /* 0x000fe80008000800 */
[----:B------:R-:W-:Y:S03]  /*14370*/  LDS R118, [R26+UR7+0xc00] ;  /* 0x000c00071a767984 */ /* 0x000fe60008000800 */
[C---:B------:R-:W-:Y:S01]  /*14380*/  HMMA.1688.F32.TF32 R76, R108.reuse, R36, R76 ;  /* 0x000000246c4c723c */ /* 0x040fe2000008104c */
[----:B------:R-:W-:Y:S04]  /*14390*/  LDS R117, [R27+UR7+0x800] ;  /* 0x000800071b757984 */ /* 0x000fe80008000800 */
[----:B------:R-:W3:Y:S03]  /*143a0*/  LDS R119, [R27+UR7+0xc00] ;  /* 0x000c00071b777984 */ /* 0x000ee60008000800 */
[C---:B------:R-:W-:Y:S08]  /*143b0*/  HMMA.1688.F32.TF32 R80, R108.reuse, R124, R80 ;  /* 0x0000007c6c50723c */ /* 0x040ff00000081050 */
[C---:B------:R-:W-:Y:S08]  /*143c0*/  HMMA.1688.F32.TF32 R84, R108.reuse, R120, R84 ;  /* 0x000000786c54723c */ /* 0x040ff00000081054 */
[----:B------:R-:W-:Y:S01]  /*143d0*/  HMMA.1688.F32.TF32 R88, R108, R40, R88 ;  /* 0x000000286c58723c */ /* 0x000fe20000081058 */
[----:B------:R-:W-:Y:S04]  /*143e0*/  LDS R108, [R22+UR7+0x880] ;  /* 0x00088007166c7984 */ /* 0x000fe80008000800 */
[----:B------:R-:W-:Y:S03]  /*143f0*/  LDS R110, [R22+UR7+0xc80] ;  /* 0x000c8007166e7984 */ /* 0x000fe60008000800 */
[C---:B------:R-:W-:Y:S01]  /*14400*/  HMMA.1688.F32.TF32 R92, R32.reuse, R36, R92 ;  /* 0x00000024205c723c */ /* 0x040fe2000008105c */
[----:B------:R-:W-:Y:S04]  /*14410*/  LDS R109, [R2+UR7+0x880] ;  /* 0x00088007026d7984 */ /* 0x000fe80008000800 */
[----:B------:R-:W4:Y:S03]  /*14420*/  LDS R111, [R2+UR7+0xc80] ;  /* 0x000c8007026f7984 */ /* 0x000f260008000800 */
[C---:B------:R-:W-:Y:S08]  /*14430*/  HMMA.1688.F32.TF32 R96, R32.reuse, R124, R96 ;  /* 0x0000007c2060723c */ /* 0x040ff00000081060 */
[C---:B------:R-:W-:Y:S08]  /*14440*/  HMMA.1688.F32.TF32 R100, R32.reuse, R120, R100 ;  /* 0x000000782064723c */ /* 0x040ff00000081064 */
[----:B------:R-:W-:Y:S01]  /*14450*/  HMMA.1688.F32.TF32 R104, R32, R40, R104 ;  /* 0x000000282068723c */ /* 0x000fe20000081068 */
[----:B------:R-:W-:Y:S04]  /*14460*/  LDS R32, [R26+UR7+0x880] ;  /* 0x000880071a207984 */ /* 0x000fe80008000800 */
[----:B------:R-:W-:Y:S03]  /*14470*/  LDS R34, [R26+UR7+0xc80] ;  /* 0x000c80071a227984 */ /* 0x000fe60008000800 */
[----:B-1----:R-:W-:Y:S01]  /*14480*/  HMMA.1688.F32.TF32 R56, R112, R124, R56 ;  /* 0x0000007c7038723c */ /* 0x002fe20000081038 */
[----:B------:R-:W-:Y:S01]  /*14490*/  LDS R33, [R27+UR7+0x880] ;  /* 0x000880071b217984 */ /* 0x000fe20008000800 */
[----:B------:R-:W-:-:S03]  /*144a0*/  LOP3.LUT R125, R23, 0x40, RZ, 0x3c, !PT ;  /* 0x00000040177d7812 */ /* 0x000fc600078e3cff */
[----:B------:R-:W1:Y:S03]  /*144b0*/  LDS R35, [R27+UR7+0xc80] ;  /* 0x000c80071b237984 */ /* 0x000e660008000800 */
[C---:B------:R-:W-:Y:S08]  /*144c0*/  HMMA.1688.F32.TF32 R48, R112.reuse, R120, R48 ;  /* 0x000000787030723c */ /* 0x040ff00000081030 */
[C---:B------:R-:W-:Y:S08]  /*144d0*/  HMMA.1688.F32.TF32 R44, R112.reuse, R40, R44 ;  /* 0x00000028702c723c */ /* 0x040ff0000008102c */
[----:B------:R-:W-:Y:S01]  /*144e0*/  HMMA.1688.F32.TF32 R52, R112, R36, R52 ;  /* 0x000000247034723c */ /* 0x000fe20000081034 */
[----:B------:R1:W-:Y:S04]  /*144f0*/  LDSM.16.M88.4 R112, [R125+UR7+0x10000] ;  /* 0x010000077d70783b */ /* 0x0003e80008000200 */
[----:B------:R-:W-:Y:S03]  /*14500*/  LDS R36, [R22+UR7+0x1080] ;  /* 0x0010800716247984 */ /* 0x000fe60008000800 */
[-C--:B--2---:R-:W-:Y:S01]  /*14510*/  HMMA.1688.F32.TF32 R64, R132, R126.reuse, R64 ;  /* 0x0000007e8440723c */ /* 0x084fe20000081040 */
[----:B------:R-:W-:Y:S07]  /*14520*/  LDS R37, [R2+UR7+0x1080] ;  /* 0x0010800702257984 */ /* 0x000fee0008000800 */
[-C--:B---3--:R-:W-:Y:S08]  /*14530*/  HMMA.1688.F32.TF32 R80, R116, R126.reuse, R80 ;  /* 0x0000007e7450723c */ /* 0x088ff00000081050 */
[-C--:B----4-:R-:W-:Y:S08]  /*14540*/  HMMA.1688.F32.TF32 R96, R108, R126.reuse, R96 ;  /* 0x0000007e6c60723c */ /* 0x090ff00000081060 */
[----:B-1----:R-:W-:Y:S01]  /*14550*/  HMMA.1688.F32.TF32 R124, R32, R126, R56 ;  /* 0x0000007e207c723c */ /* 0x002fe20000081038 */
[----:B------:R-:W-:-:S07]  /*14560*/  LOP3.LUT R59, R23, 0x40, RZ, 0x3c, !PT ;  /* 0x00000040173b7812 */ /* 0x000fce00078e3cff */
[C---:B------:R-:W-:Y:S08]  /*14570*/  HMMA.1688.F32.TF32 R68, R132.reuse, R122, R68 ;  /* 0x0000007a8444723c */ /* 0x040ff00000081044 */
[----:B------:R-:W-:Y:S08]  /*14580*/  HMMA.1688.F32.TF32 R72, R132, R42, R72 ;  /* 0x0000002a8448723c */ /* 0x000ff00000081048 */
[C---:B------:R-:W-:Y:S08]  /*14590*/  HMMA.1688.F32.TF32 R84, R116.reuse, R122, R84 ;  /* 0x0000007a7454723c */ /* 0x040ff00000081054 */
[----:B------:R-:W-:Y:S08]  /*145a0*/  HMMA.1688.F32.TF32 R88, R116, R42, R88 ;  /* 0x0000002a7458723c */ /* 0x000ff00000081058 */
[C---:B------:R-:W-:Y:S08]  /*145b0*/  HMMA.1688.F32.TF32 R100, R108.reuse, R122, R100 ;  /* 0x0000007a6c64723c */ /* 0x040ff00000081064 */
[----:B------:R-:W-:Y:S08]  /*145c0*/  HMMA.1688.F32.TF32 R104, R108, R42, R104 ;  /* 0x0000002a6c68723c */ /* 0x000ff00000081068 */
[----:B------:R-:W-:Y:S08]  /*145d0*/  HMMA.1688.F32.TF32 R60, R132, R38, R60 ;  /* 0x00000026843c723c */ /* 0x000ff0000008103c */
[C---:B------:R-:W-:Y:S01]  /*145e0*/  HMMA.1688.F32.TF32 R120, R32.reuse, R122, R48 ;  /* 0x0000007a2078723c */ /* 0x040fe20000081030 */
[----:B------:R-:W-:Y:S07]  /*145f0*/  LDSM.16.M88.4 R48, [R59+UR7+0x14000] ;  /* 0x014000073b30783b */ /* 0x000fee0008000200 */
[----:B------:R-:W-:Y:S01]  /*14600*/  HMMA.1688.F32.TF32 R40, R32, R42, R44 ;  /* 0x0000002a2028723c */ /* 0x000fe2000008102c */
[----:B------:R-:W-:Y:S04]  /*14610*/  LDSM.16.M88.4 R44, [R59+UR7+0x12000] ;  /* 0x012000073b2c783b */ /* 0x000fe80008000200 */
[----:B------:R-:W-:Y:S03]  /*14620*/  LDSM.16.M88.4 R56, [R59+UR7+0x16000] ;  /* 0x016000073b38783b */ /* 0x000fe60008000200 */
[-C--:B------:R-:W-:Y:S01]  /*14630*/  HMMA.1688.F32.TF32 R76, R116, R38.reuse, R76 ;  /* 0x00000026744c723c */ /* 0x080fe2000008104c */
[----:B------:R-:W-:Y:S04]  /*14640*/  LDS R116, [R26+UR7+0x1080] ;  /* 0x001080071a747984 */ /* 0x000fe80008000800 */
[----:B------:R-:W-:Y:S03]  /*14650*/  LDS R118, [R26+UR7+0x1480] ;  /* 0x001480071a767984 */ /* 0x000fe60008000800 */
[-C--:B------:R-:W-:Y:S01]  /*14660*/  HMMA.1688.F32.TF32 R92, R108, R38.reuse, R92 ;  /* 0x000000266c5c723c */ /* 0x080fe2000008105c */
[----:B------:R-:W-:Y:S04]  /*14670*/  LDS R108, [R22+UR7+0x1000] ;  /* 0x00100007166c7984 */ /* 0x000fe80008000800 */
[----:B------:R-:W-:Y:S03]  /*14680*/  LDS R110, [R22+UR7+0x1400] ;  /* 0x00140007166e7984 */ /* 0x000fe60008000800 */
[----:B------:R-:W-:Y:S01]  /*14690*/  HMMA.1688.F32.TF32 R132, R32, R38, R52 ;  /* 0x000000262084723c */ /* 0x000fe20000081034 */
[----:B------:R-:W-:Y:S04]  /*146a0*/  LDS R109, [R2+UR7+0x1000] ;  /* 0x00100007026d7984 */ /* 0x000fe80008000800 */
[----:B------:R-:W1:Y:S04]  /*146b0*/  LDS R111, [R2+UR7+0x1400] ;  /* 0x00140007026f7984 */ /* 0x000e680008000800 */
[----:B------:R-:W-:Y:S04]  /*146c0*/  LDS R38, [R22+UR7+0x1480] ;  /* 0x0014800716267984 */ /* 0x000fe80008000800 */
[----:B------:R-:W2:Y:S04]  /*146d0*/  LDS R39, [R2+UR7+0x1480] ;  /* 0x0014800702277984 */ /* 0x000ea80008000800 */
[----:B------:R-:W-:Y:S04]  /*146e0*/  LDS R117, [R27+UR7+0x1080] ;  /* 0x001080071b757984 */ /* 0x000fe80008000800 */
[----:B------:R-:W3:Y:S04]  /*146f0*/  LDS R119, [R27+UR7+0x1480] ;  /* 0x001480071b777984 */ /* 0x000ee80008000800 */
[----:B------:R-:W-:Y:S04]  /*14700*/  LDS R52, [R26+UR7+0x1000] ;  /* 0x001000071a347984 */ /* 0x000fe80008000800 */
[----:B------:R-:W-:Y:S04]  /*14710*/  LDS R54, [R26+UR7+0x1400] ;  /* 0x001400071a367984 */ /* 0x000fe80008000800 */
[----:B------:R-:W-:Y:S04]  /*14720*/  LDS R53, [R27+UR7+0x1000] ;  /* 0x001000071b357984 */ /* 0x000fe80008000800 */
[----:B------:R-:W4:Y:S01]  /*14730*/  LDS R55, [R27+UR7+0x1400] ;  /* 0x001400071b377984 */ /* 0x000f220008000800 */
[-C--:B-1----:R-:W-:Y:S08]  /*14740*/  HMMA.1688.F32.TF32 R60, R108, R112.reuse, R60 ;  /* 0x000000706c3c723c */ /* 0x082ff0000008103c */
[-C--:B--2---:R-:W-:Y:S08]  /*14750*/  HMMA.1688.F32.TF32 R92, R36, R112.reuse, R92 ;  /* 0x00000070245c723c */ /* 0x084ff0000008105c */
[----:B---3--:R-:W-:Y:S01]  /*14760*/  HMMA.1688.F32.TF32 R32, R116, R112, R132 ;  /* 0x000000707420723c */ /* 0x008fe20000081084 */
[----:B------:R-:W-:Y:S04]  /*14770*/  LDS R132, [R22+UR7+0x1800] ;  /* 0x0018000716847984 */ /* 0x000fe80008000800 */
[----:B------:R-:W-:Y:S03]  /*14780*/  LDS R134, [R22+UR7+0x1c00] ;  /* 0x001c000716867984 */ /* 0x000fe60008000800 */
[C---:B------:R-:W-:Y:S01]  /*14790*/  HMMA.1688.F32.TF32 R64, R108.reuse, R44, R64 ;  /* 0x0000002c6c40723c */ /* 0x040fe20000081040 */
[----:B------:R-:W-:Y:S04]  /*147a0*/  LDS R133, [R2+UR7+0x1800] ;  /* 0x0018000702857984 */ /* 0x000fe80008000800 */
[----:B------:R-:W1:Y:S03]  /*147b0*/  LDS R135, [R2+UR7+0x1c00] ;  /* 0x001c000702877984 */ /* 0x000e660008000800 */
[C---:B------:R-:W-:Y:S08]  /*147c0*/  HMMA.1688.F32.TF32 R68, R108.reuse, R48, R68 ;  /* 0x000000306c44723c */ /* 0x040ff00000081044 */
[----:B------:R-:W-:Y:S01]  /*147d0*/  HMMA.1688.F32.TF32 R72, R108, R56, R72 ;  /* 0x000000386c48723c */ /* 0x000fe20000081048 */
[----:B------:R-:W-:Y:S04]  /*147e0*/  LDS R108, [R26+UR7+0x1800] ;  /* 0x001800071a6c7984 */ /* 0x000fe80008000800 */
[----:B------:R-:W-:Y:S03]  /*147f0*/  LDS R110, [R26+UR7+0x1c00] ;  /* 0x001c00071a6e7984 */ /* 0x000fe60008000800 */
[C---:B------:R-:W-:Y:S01]  /*14800*/  HMMA.1688.F32.TF32 R96, R36.reuse, R44, R96 ;  /* 0x0000002c2460723c */ /* 0x040fe20000081060 */
[----:B------:R-:W-:Y:S04]  /*14810*/  LDS R109, [R27+UR7+0x1800] ;  /* 0x001800071b6d7984 */ /* 0x000fe80008000800 */
[----:B------:R-:W2:Y:S03]  /*14820*/  LDS R111, [R27+UR7+0x1c00] ;  /* 0x001c00071b6f7984 */ /* 0x000ea60008000800 */
[C---:B------:R-:W-:Y:S08]  /*14830*/  HMMA.1688.F32.TF32 R100, R36.reuse, R48, R100 ;  /* 0x000000302464723c */ /* 0x040ff00000081064 */
[----:B------:R-:W-:Y:S01]  /*14840*/  HMMA.1688.F32.TF32 R104, R36, R56, R104 ;  /* 0x000000382468723c */ /* 0x000fe20000081068 */
[----:B------:R-:W-:Y:S04]  /*14850*/  LDS R36, [R22+UR7+0x1880] ;  /* 0x0018800716247984 */ /* 0x000fe80008000800 */
[----:B------:R-:W-:Y:S03]  /*14860*/  LDS R38, [R22+UR7+0x1c80] ;  /* 0x001c800716267984 */ /* 0x000fe60008000800 */
[C---:B----4-:R-:W-:Y:S01]  /*14870*/  HMMA.1688.F32.TF32 R76, R52.reuse, R112, R76 ;  /* 0x00000070344c723c */ /* 0x050fe2000008104c */
        /* <DEDUP_REMOVED lines=11> */
[----:B------:R-:W-:Y:S01]  /*14930*/  HMMA.1688.F32.TF32 R116, R116, R56, R40 ;  /* 0x000000387474723c */ /* 0x000fe20000081028 */
[----:B------:R-:W-:Y:S07]  /*14940*/  LDSM.16.M88.4 R40, [R23+UR7+0x12080] ;  /* 0x012080071728783b */ /* 0x000fee0008000200 */
[C---:B-1----:R-:W-:Y:S08]  /*14950*/  HMMA.1688.F32.TF32 R60, R132.reuse, R114, R60 ;  /* 0x00000072843c723c */ /* 0x042ff0000008103c */
[----:B------:R-:W-:Y:S08]  /*14960*/  HMMA.1688.F32.TF32 R72, R132, R58, R72 ;  /* 0x0000003a8448723c */ /* 0x000ff00000081048 */
[C---:B--2---:R-:W-:Y:S08]  /*14970*/  HMMA.1688.F32.TF32 R76, R108.reuse, R114, R76 ;  /* 0x000000726c4c723c */ /* 0x044ff0000008104c */
[----:B------:R-:W-:Y:S08]  /*14980*/  HMMA.1688.F32.TF32 R88, R108, R58, R88 ;  /* 0x0000003a6c58723c */ /* 0x000ff00000081058 */
[C---:B---3--:R-:W-:Y:S08]  /*14990*/  HMMA.1688.F32.TF32 R92, R36.reuse, R114, R92 ;  /* 0x00000072245c723c */ /* 0x048ff0000008105c */
[----:B------:R-:W-:Y:S08]  /*149a0*/  HMMA.1688.F32.TF32 R104, R36, R58, R104 ;  /* 0x0000003a2468723c */ /* 0x000ff00000081068 */
[C---:B------:R-:W-:Y:S08]  /*149b0*/  HMMA.1688.F32.TF32 R64, R132.reuse, R46, R64 ;  /* 0x0000002e8440723c */ /* 0x040ff00000081040 */
[----:B------:R-:W-:Y:S01]  /*149c0*/  HMMA.1688.F32.TF32 R68, R132, R50, R68 ;  /* 0x000000328444723c */ /* 0x000fe20000081044 */
[----:B------:R-:W-:Y:S04]  /*149d0*/  LDS R132, [R22+UR7+0x2000] ;  /* 0x0020000716847984 */ /* 0x000fe80008000800 */
[----:B------:R-:W-:Y:S03]  /*149e0*/  LDS R134, [R22+UR7+0x2400] ;  /* 0x0024000716867984 */ /* 0x000fe60008000800 */
[C---:B------:R-:W-:Y:S01]  /*149f0*/  HMMA.1688.F32.TF32 R80, R108.reuse, R46, R80 ;  /* 0x0000002e6c50723c */ /* 0x040fe20000081050 */
[----:B------:R-:W-:Y:S04]  /*14a00*/  LDS R133, [R2+UR7+0x2000] ;  /* 0x0020000702857984 */ /* 0x000fe80008000800 */
[----:B------:R-:W-:Y:S03]  /*14a10*/  LDS R135, [R2+UR7+0x2400] ;  /* 0x0024000702877984 */ /* 0x000fe60008000800 */
[----:B------:R-:W-:Y:S01]  /*14a20*/  HMMA.1688.F32.TF32 R84, R108, R50, R84 ;  /* 0x000000326c54723c */ /* 0x000fe20000081054 */
[----:B------:R-:W1:Y:S07]  /*14a30*/  LDSM.16.M88.4 R108, [R23+UR7+0x10080] ;  /* 0x01008007176c783b */ /* 0x000e6e0008000200 */
[C---:B------:R-:W-:Y:S08]  /*14a40*/  HMMA.1688.F32.TF32 R96, R36.reuse, R46, R96 ;  /* 0x0000002e2460723c */ /* 0x040ff00000081060 */
[----:B------:R-:W-:Y:S01]  /*14a50*/  HMMA.1688.F32.TF32 R100, R36, R50, R100 ;  /* 0x000000322464723c */ /* 0x000fe20000081064 */
[----:B------:R-:W2:Y:S07]  /*14a60*/  LDSM.16.M88.4 R36, [R23+UR7+0x14080] ;  /* 0x014080071724783b */ /* 0x000eae0008000200 */
[C---:B----4-:R-:W-:Y:S01]  /*14a70*/  HMMA.1688.F32.TF32 R112, R52.reuse, R114, R32 ;  /* 0x000000723470723c */ /* 0x050fe20000081020 */
[----:B------:R-:W3:Y:S07]  /*14a80*/  LDSM.16.M88.4 R32, [R23+UR7+0x16080] ;  /* 0x016080071720783b */ /* 0x000eee0008000200 */
[C---:B------:R-:W-:Y:S01]  /*14a90*/  HMMA.1688.F32.TF32 R56, R52.reuse, R58, R116 ;  /* 0x0000003a3438723c */ /* 0x040fe20000081074 */
[----:B------:R-:W-:Y:S04]  /*14aa0*/  LDS R116, [R26+UR7+0x2000] ;  /* 0x002000071a747984 */ /* 0x000fe80008000800 */
[----:B------:R-:W-:Y:S03]  /*14ab0*/  LDS R118, [R26+UR7+0x2400] ;  /* 0x002400071a767984 */ /* 0x000fe60008000800 */
[C---:B------:R-:W-:Y:S01]  /*14ac0*/  HMMA.1688.F32.TF32 R44, R52.reuse, R46, R124 ;  /* 0x0000002e342c723c */ /* 0x040fe2000008107c */
[----:B------:R-:W-:Y:S04]  /*14ad0*/  LDS R117, [R27+UR7+0x2000] ;  /* 0x002000071b757984 */ /* 0x000fe80008000800 */
[----:B------:R-:W4:Y:S03]  /*14ae0*/  LDS R119, [R27+UR7+0x2400] ;  /* 0x002400071b777984 */ /* 0x000f260008000800 */
[----:B------:R-:W-:Y:S01]  /*14af0*/  HMMA.1688.F32.TF32 R48, R52, R50, R120 ;  /* 0x000000323430723c */ /* 0x000fe20000081078 */
[----:B------:R-:W-:Y:S04]  /*14b00*/  LDS R52, [R22+UR7+0x2080] ;  /* 0x0020800716347984 */ /* 0x000fe80008000800 */
[----:B------:R-:W-:Y:S03]  /*14b10*/  LDS R54, [R22+UR7+0x2480] ;  /* 0x0024800716367984 */ /* 0x000fe60008000800 */
[C---:B-1----:R-:W-:Y:S01]  /*14b20*/  HMMA.1688.F32.TF32 R60, R132.reuse, R108, R60 ;  /* 0x0000006c843c723c */ /* 0x042fe2000008103c */
[----:B------:R-:W-:Y:S04]  /*14b30*/  LDS R53, [R2+UR7+0x2080] ;  /* 0x0020800702357984 */ /* 0x000fe80008000800 */
[----:B------:R-:W1:Y:S03]  /*14b40*/  LDS R55, [R2+UR7+0x2480] ;  /* 0x0024800702377984 */ /* 0x000e660008000800 */
[C---:B------:R-:W-:Y:S01]  /*14b50*/  HMMA.1688.F32.TF32 R64, R132.reuse, R40, R64 ;  /* 0x000000288440723c */ /* 0x040fe20000081040 */
[----:B------:R-:W-:Y:S04]  /*14b60*/  LDS R120, [R26+UR7+0x2080] ;  /* 0x002080071a787984 */ /* 0x000fe80008000800 */
[----:B------:R-:W-:Y:S03]  /*14b70*/  LDS R122, [R26+UR7+0x2480] ;  /* 0x002480071a7a7984 */ /* 0x000fe60008000800 */
[C---:B--2---:R-:W-:Y:S01]  /*14b80*/  HMMA.1688.F32.TF32 R68, R132.reuse, R36, R68 ;  /* 0x000000248444723c */ /* 0x044fe20000081044 */
[----:B------:R-:W-:Y:S04]  /*14b90*/  LDS R121, [R27+UR7+0x2080] ;  /* 0x002080071b797984 */ /* 0x000fe80008000800 */
[----:B------:R-:W2:Y:S03]  /*14ba0*/  LDS R123, [R27+UR7+0x2480] ;  /* 0x002480071b7b7984 */ /* 0x000ea60008000800 */
[----:B---3--:R-:W-:Y:S01]  /*14bb0*/  HMMA.1688.F32.TF32 R72, R132, R32, R72 ;  /* 0x000000208448723c */ /* 0x008fe20000081048 */
[----:B------:R-:W-:Y:S04]  /*14bc0*/  LDS R132, [R22+UR7+0x2800] ;  /* 0x0028000716847984 */ /* 0x000fe80008000800 */
[----:B------:R-:W-:Y:S03]  /*14bd0*/  LDS R134, [R22+UR7+0x2c00] ;  /* 0x002c000716867984 */ /* 0x000fe60008000800 */
[C---:B----4-:R-:W-:Y:S01]  /*14be0*/  HMMA.1688.F32.TF32 R76, R116.reuse, R108, R76 ;  /* 0x0000006c744c723c */ /* 0x050fe2000008104c */
[----:B------:R-:W-:Y:S04]  /*14bf0*/  LDS R133, [R2+UR7+0x2800] ;  /* 0x0028000702857984 */ /* 0x000fe80008000800 */
[----:B------:R-:W3:Y:S03]  /*14c00*/  LDS R135, [R2+UR7+0x2c00] ;  /* 0x002c000702877984 */ /* 0x000ee60008000800 */
        /* <DEDUP_REMOVED lines=12> */
[C---:B------:R-:W-:Y:S08]  /*14cd0*/  HMMA.1688.F32.TF32 R96, R52.reuse, R40, R96 ;  /* 0x000000283460723c */ /* 0x040ff00000081060 */
[C---:B------:R-:W-:Y:S08]  /*14ce0*/  HMMA.1688.F32.TF32 R100, R52.reuse, R36, R100 ;  /* 0x000000243464723c */ /* 0x040ff00000081064 */
[----:B------:R-:W-:Y:S01]  /*14cf0*/  HMMA.1688.F32.TF32 R104, R52, R32, R104 ;  /* 0x000000203468723c */ /* 0x000fe20000081068 */
[----:B------:R-:W-:Y:S04]  /*14d00*/  LDS R52, [R26+UR7+0x2880] ;  /* 0x002880071a347984 */ /* 0x000fe80008000800 */
[----:B------:R-:W-:Y:S03]  /*14d10*/  LDS R54, [R26+UR7+0x2c80] ;  /* 0x002c80071a367984 */ /* 0x000fe60008000800 */
[C---:B--2---:R-:W-:Y:S01]  /*14d20*/  HMMA.1688.F32.TF32 R112, R120.reuse, R108, R112 ;  /* 0x0000006c7870723c */ /* 0x044fe20000081070 */
[----:B------:R-:W-:Y:S04]  /*14d30*/  LDS R53, [R27+UR7+0x2880] ;  /* 0x002880071b357984 */ /* 0x000fe80008000800 */
[----:B------:R-:W2:Y:S03]  /*14d40*/  LDS R55, [R27+UR7+0x2c80] ;  /* 0x002c80071b377984 */ /* 0x000ea60008000800 */
[C---:B------:R-:W-:Y:S01]  /*14d50*/  HMMA.1688.F32.TF32 R48, R120.reuse, R36, R48 ;  /* 0x000000247830723c */ /* 0x040fe20000081030 */
[----:B------:R-:W-:Y:S04]  /*14d60*/  LDS R36, [R26+UR7+0x3000] ;  /* 0x003000071a247984 */ /* 0x000fe80008000800 */
[----:B------:R-:W-:Y:S03]  /*14d70*/  LDS R37, [R27+UR7+0x3000] ;  /* 0x003000071b257984 */ /* 0x000fe60008000800 */
[C---:B------:R-:W-:Y:S01]  /*14d80*/  HMMA.1688.F32.TF32 R56, R120.reuse, R32, R56 ;  /* 0x000000207838723c */ /* 0x040fe20000081038 */
[----:B------:R-:W-:Y:S04]  /*14d90*/  LDS R32, [R22+UR7+0x3080] ;  /* 0x0030800716207984 */ /* 0x000fe80008000800 */
[----:B------:R-:W-:Y:S03]  /*14da0*/  LDS R33, [R2+UR7+0x3080] ;  /* 0x0030800702217984 */ /* 0x000fe60008000800 */
[----:B------:R-:W-:Y:S01]  /*14db0*/  HMMA.1688.F32.TF32 R44, R120, R40, R44 ;  /* 0x00000028782c723c */ /* 0x000fe2000008102c */
[C---:B------:R-:W-:Y:S01]  /*14dc0*/  LOP3.LUT R41, R23.reuse, 0x40, RZ, 0x3c, !PT ;  /* 0x0000004017297812 */ /* 0x040fe200078e3cff */
[----:B------:R-:W-:Y:S04]  /*14dd0*/  LDS R40, [R26+UR7+0x3080] ;  /* 0x003080071a287984 */ /* 0x000fe80008000800 */
[----:B------:R-:W-:Y:S02]  /*14de0*/  LDSM.16.M88.4 R120, [R41+UR7+0x12080] ;  /* 0x012080072978783b */ /* 0x000fe40008000200 */
[-C--:B---3--:R-:W-:Y:S08]  /*14df0*/  HMMA.1688.F32.TF32 R60, R132, R110.reuse, R60 ;  /* 0x0000006e843c723c */ /* 0x088ff0000008103c */
[-C--:B----4-:R-:W-:Y:S08]  /*14e00*/  HMMA.1688.F32.TF32 R76, R124, R110.reuse, R76 ;  /* 0x0000006e7c4c723c */ /* 0x090ff0000008104c */
[----:B-1----:R-:W-:Y:S08]  /*14e10*/  HMMA.1688.F32.TF32 R92, R116, R110, R92 ;  /* 0x0000006e745c723c */ /* 0x002ff0000008105c */
[C---:B------:R-:W-:Y:S08]  /*14e20*/  HMMA.1688.F32.TF32 R64, R132.reuse, R42, R64 ;  /* 0x0000002a8440723c */ /* 0x040ff00000081040 */
[C---:B------:R-:W-:Y:S08]  /*14e30*/  HMMA.1688.F32.TF32 R68, R132.reuse, R38, R68 ;  /* 0x000000268444723c */ /* 0x040ff00000081044 */
[----:B------:R-:W-:Y:S01]  /*14e40*/  HMMA.1688.F32.TF32 R72, R132, R34, R72 ;  /* 0x000000228448723c */ /* 0x000fe20000081048 */
[----:B------:R-:W-:Y:S04]  /*14e50*/  LDS R132, [R22+UR7+0x3000] ;  /* 0x0030000716847984 */ /* 0x000fe80008000800 */
[----:B------:R-:W-:Y:S03]  /*14e60*/  LDS R134, [R22+UR7+0x3400] ;  /* 0x0034000716867984 */ /* 0x000fe60008000800 */
[C---:B------:R-:W-:Y:S01]  /*14e70*/  HMMA.1688.F32.TF32 R80, R124.reuse, R42, R80 ;  /* 0x0000002a7c50723c */ /* 0x040fe20000081050 */
[----:B------:R-:W-:Y:S04]  /*14e80*/  LDS R133, [R2+UR7+0x3000] ;  /* 0x0030000702857984 */ /* 0x000fe80008000800 */
[----:B------:R-:W-:Y:S03]  /*14e90*/  LDS R135, [R2+UR7+0x3400] ;  /* 0x0034000702877984 */ /* 0x000fe60008000800 */
[C---:B------:R-:W-:Y:S08]  /*14ea0*/  HMMA.1688.F32.TF32 R84, R124.reuse, R38, R84 ;  /* 0x000000267c54723c */ /* 0x040ff00000081054 */
[----:B------:R-:W-:Y:S01]  /*14eb0*/  HMMA.1688.F32.TF32 R88, R124, R34, R88 ;  /* 0x000000227c58723c */ /* 0x000fe20000081058 */
[----:B------:R-:W1:Y:S07]  /*14ec0*/  LDSM.16.M88.4 R124, [R41+UR7+0x10080] ;  /* 0x01008007297c783b */ /* 0x000e6e0008000200 */
[C---:B------:R-:W-:Y:S08]  /*14ed0*/  HMMA.1688.F32.TF32 R96, R116.reuse, R42, R96 ;  /* 0x0000002a7460723c */ /* 0x040ff00000081060 */
[C---:B------:R-:W-:Y:S08]  /*14ee0*/  HMMA.1688.F32.TF32 R100, R116.reuse, R38, R100 ;  /* 0x000000267464723c */ /* 0x040ff00000081064 */
[----:B------:R-:W-:Y:S01]  /*14ef0*/  HMMA.1688.F32.TF32 R104, R116, R34, R104 ;  /* 0x000000227468723c */ /* 0x000fe20000081068 */
[----:B------:R-:W3:Y:S07]  /*14f00*/  LDSM.16.M88.4 R116, [R41+UR7+0x14080] ;  /* 0x014080072974783b */ /* 0x000eee0008000200 */
[C---:B--2---:R-:W-:Y:S01]  /*14f10*/  HMMA.1688.F32.TF32 R108, R52.reuse, R110, R112 ;  /* 0x0000006e346c723c */ /* 0x044fe20000081070 */
[----:B------:R-:W2:Y:S04]  /*14f20*/  LDSM.16.M88.4 R112, [R41+UR7+0x16080] ;  /* 0x016080072970783b */ /* 0x000ea80008000200 */
[----:B------:R-:W-:Y:S03]  /*14f30*/  LDS R41, [R27+UR7+0x3080] ;  /* 0x003080071b297984 */ /* 0x000fe60008000800 */
[C---:B------:R-:W-:Y:S01]  /*14f40*/  HMMA.1688.F32.TF32 R48, R52.reuse, R38, R48 ;  /* 0x000000263430723c */ /* 0x040fe20000081030 */
[----:B------:R-:W-:Y:S04]  /*14f50*/  LDS R38, [R26+UR7+0x3400] ;  /* 0x003400071a267984 */ /* 0x000fe80008000800 */
[----:B------:R-:W4:Y:S03]  /*14f60*/  LDS R39, [R27+UR7+0x3400] ;  /* 0x003400071b277984 */ /* 0x000f260008000800 */
[C---:B------:R-:W-:Y:S01]  /*14f70*/  HMMA.1688.F32.TF32 R56, R52.reuse, R34, R56 ;  /* 0x000000223438723c */ /* 0x040fe20000081038 */
[----:B------:R-:W-:Y:S04]  /*14f80*/  LDS R34, [R22+UR7+0x3480] ;  /* 0x0034800716227984 */ /* 0x000fe80008000800 */
[----:B------:R-:W4:Y:S03]  /*14f90*/  LDS R35, [R2+UR7+0x3480] ;  /* 0x0034800702237984 */ /* 0x000f260008000800 */
[----:B------:R-:W-:Y:S01]  /*14fa0*/  HMMA.1688.F32.TF32 R44, R52, R42, R44 ;  /* 0x0000002a342c723c */ /* 0x000fe2000008102c */
[----:B------:R-:W-:Y:S04]  /*14fb0*/  LDS R42, [R26+UR7+0x3480] ;  /* 0x003480071a2a7984 */ /* 0x000fe80008000800 */
[----:B------:R-:W4:Y:S03]  /*14fc0*/  LDS R43, [R27+UR7+0x3480] ;  /* 0x003480071b2b7984 */ /* 0x000f260008000800 */
[C---:B-1----:R-:W-:Y:S01]  /*14fd0*/  HMMA.1688.F32.TF32 R60, R132.reuse, R124, R60 ;  /* 0x0000007c843c723c */ /* 0x042fe2000008103c */
[----:B------:R-:W-:Y:S04]  /*14fe0*/  LDS R52, [R26+UR7+0x3800] ;  /* 0x003800071a347984 */ /* 0x000fe80008000800 */
[----:B------:R-:W-:Y:S03]  /*14ff0*/  LDS R54, [R26+UR7+0x3c00] ;  /* 0x003c00071a367984 */ /* 0x000fe60008000800 */
[C---:B------:R-:W-:Y:S01]  /*15000*/  HMMA.1688.F32.TF32 R64, R132.reuse, R120, R64 ;  /* 0x000000788440723c */ /* 0x040fe20000081040 */
[----:B------:R-:W-:Y:S04]  /*15010*/  LDS R53, [R27+UR7+0x3800] ;  /* 0x003800071b357984 */ /* 0x000fe80008000800 */
[----:B------:R-:W-:Y:S03]  /*15020*/  LDS R55, [R27+UR7+0x3c00] ;  /* 0x003c00071b377984 */ /* 0x000fe60008000800 */
[C---:B---3--:R-:W-:Y:S08]  /*15030*/  HMMA.1688.F32.TF32 R68, R132.reuse, R116, R68 ;  /* 0x000000748444723c */ /* 0x048ff00000081044 */
[----:B--2---:R-:W-:Y:S01]  /*15040*/  HMMA.1688.F32.TF32 R72, R132, R112, R72 ;  /* 0x000000708448723c */ /* 0x004fe20000081048 */
[----:B------:R-:W-:Y:S04]  /*15050*/  LDS R132, [R22+UR7+0x3800] ;  /* 0x0038000716847984 */ /* 0x000fe80008000800 */
[----:B------:R-:W-:Y:S03]  /*15060*/  LDS R134, [R22+UR7+0x3c00] ;  /* 0x003c000716867984 */ /* 0x000fe60008000800 */
[C---:B----4-:R-:W-:Y:S01]  /*15070*/  HMMA.1688.F32.TF32 R76, R36.reuse, R124, R76 ;  /* 0x0000007c244c723c */ /* 0x050fe2000008104c */
[----:B------:R-:W-:Y:S04]  /*15080*/  LDS R133, [R2+UR7+0x3800] ;  /* 0x0038000702857984 */ /* 0x000fe80008000800 */
[----:B------:R-:W1:Y:S03]  /*15090*/  LDS R135, [R2+UR7+0x3c00] ;  /* 0x003c000702877984 */ /* 0x000e660008000800 */
[C---:B------:R-:W-:Y:S08]  /*150a0*/  HMMA.1688.F32.TF32 R80, R36.reuse, R120, R80 ;  /* 0x000000782450723c */ /* 0x040ff00000081050 */
        /* <DEDUP_REMOVED lines=8> */
[C---:B------:R-:W-:Y:S08]  /*15130*/  HMMA.1688.F32.TF32 R100, R32.reuse, R116, R100 ;  /* 0x000000742064723c */ /* 0x040ff00000081064 */
[----:B------:R-:W-:Y:S01]  /*15140*/  HMMA.1688.F32.TF32 R104, R32, R112, R104 ;  /* 0x000000702068723c */ /* 0x000fe20000081068 */
[----:B------:R-:W-:Y:S04]  /*15150*/  LDS R32, [R26+UR7+0x3880] ;  /* 0x003880071a207984 */ /* 0x000fe80008000800 */
[----:B------:R-:W-:Y:S03]  /*15160*/  LDS R34, [R26+UR7+0x3c80] ;  /* 0x003c80071a227984 */ /* 0x000fe60008000800 */
[C---:B------:R-:W-:Y:S01]  /*15170*/  HMMA.1688.F32.TF32 R108, R40.reuse, R124, R108 ;  /* 0x0000007c286c723c */ /* 0x040fe2000008106c */
[----:B------:R-:W-:Y:S04]  /*15180*/  LDS R33, [R27+UR7+0x3880] ;  /* 0x003880071b217984 */ /* 0x000fe80008000800 */
[----:B------:R-:W3:Y:S03]  /*15190*/  LDS R35, [R27+UR7+0x3c80] ;  /* 0x003c80071b237984 */ /* 0x000ee60008000800 */
[C---:B------:R-:W-:Y:S01]  /*151a0*/  HMMA.1688.F32.TF32 R44, R40.reuse, R120, R44 ;  /* 0x00000078282c723c */ /* 0x040fe2000008102c */
[----:B------:R-:W-:Y:S04]  /*151b0*/  LDS R120, [R26+UR7+0x4800] ;  /* 0x004800071a787984 */ /* 0x000fe80008000800 */
[----:B------:R-:W-:Y:S03]  /*151c0*/  LDS R121, [R27+UR7+0x4800] ;  /* 0x004800071b797984 */ /* 0x000fe60008000800 */
[C---:B------:R-:W-:Y:S01]  /*151d0*/  HMMA.1688.F32.TF32 R48, R40.reuse, R116, R48 ;  /* 0x000000742830723c */ /* 0x040fe20000081030 */
[----:B------:R-:W-:Y:S04]  /*151e0*/  LDS R116, [R26+UR7+0x4080] ;  /* 0x004080071a747984 */ /* 0x000fe80008000800 */
[----:B------:R-:W-:Y:S03]  /*151f0*/  LDS R117, [R27+UR7+0x4080] ;  /* 0x004080071b757984 */ /* 0x000fe60008000800 */
[----:B------:R-:W-:Y:S01]  /*15200*/  HMMA.1688.F32.TF32 R56, R40, R112, R56 ;  /* 0x000000702838723c */ /* 0x000fe20000081038 */
[----:B------:R-:W-:Y:S04]  /*15210*/  LDSM.16.M88.4 R40, [R23+UR7+0x14100] ;  /* 0x014100071728783b */ /* 0x000fe80008000200 */
[----:B------:R-:W-:Y:S03]  /*15220*/  LDS R112, [R26+UR7+0x4000] ;  /* 0x004000071a707984 */ /* 0x000fe60008000800 */
[C---:B-1----:R-:W-:Y:S01]  /*15230*/  HMMA.1688.F32.TF32 R60, R132.reuse, R126, R60 ;  /* 0x0000007e843c723c */ /* 0x042fe2000008103c */
[----:B------:R-:W-:Y:S07]  /*15240*/  LDS R113, [R27+UR7+0x4000] ;  /* 0x004000071b717984 */ /* 0x000fee0008000800 */
        /* <DEDUP_REMOVED lines=9> */
[C---:B------:R-:W-:Y:S08]  /*152e0*/  HMMA.1688.F32.TF32 R84, R52.reuse, R118, R84 ;  /* 0x000000763454723c */ /* 0x040ff00000081054 */
[----:B------:R-:W-:Y:S01]  /*152f0*/  HMMA.1688.F32.TF32 R88, R52, R114, R88 ;  /* 0x000000723458723c */ /* 0x000fe20000081058 */
[----:B------:R-:W1:Y:S07]  /*15300*/  LDSM.16.M88.4 R52, [R23+UR7+0x12100] ;  /* 0x012100071734783b */ /* 0x000e6e0008000200 */
[C---:B--2---:R-:W-:Y:S08]  /*15310*/  HMMA.1688.F32.TF32 R92, R36.reuse, R126, R92 ;  /* 0x0000007e245c723c */ /* 0x044ff0000008105c */
[C---:B------:R-:W-:Y:S08]  /*15320*/  HMMA.1688.F32.TF32 R96, R36.reuse, R122, R96 ;  /* 0x0000007a2460723c */ /* 0x040ff00000081060 */
[C---:B------:R-:W-:Y:S08]  /*15330*/  HMMA.1688.F32.TF32 R100, R36.reuse, R118, R100 ;  /* 0x000000762464723c */ /* 0x040ff00000081064 */
[----:B------:R-:W-:Y:S01]  /*15340*/  HMMA.1688.F32.TF32 R104, R36, R114, R104 ;  /* 0x000000722468723c */ /* 0x000fe20000081068 */
[----:B------:R-:W-:Y:S07]  /*15350*/  LDSM.16.M88.4 R36, [R23+UR7+0x16100] ;  /* 0x016100071724783b */ /* 0x000fee0008000200 */
[C---:B---3--:R-:W-:Y:S01]  /*15360*/  HMMA.1688.F32.TF32 R108, R32.reuse, R126, R108 ;  /* 0x0000007e206c723c */ /* 0x048fe2000008106c */
[----:B------:R-:W2:Y:S07]  /*15370*/  LDSM.16.M88.4 R124, [R23+UR7+0x10100] ;  /* 0x01010007177c783b */ /* 0x000eae0008000200 */
[C---:B------:R-:W-:Y:S01]  /*15380*/  HMMA.1688.F32.TF32 R44, R32.reuse, R122, R44 ;  /* 0x0000007a202c723c */ /* 0x040fe2000008102c */
[----:B------:R-:W-:Y:S04]  /*15390*/  LDS R122, [R26+UR7+0x4c00] ;  /* 0x004c00071a7a7984 */ /* 0x000fe80008000800 */
[----:B------:R-:W-:Y:S03]  /*153a0*/  LDS R123, [R27+UR7+0x4c00] ;  /* 0x004c00071b7b7984 */ /* 0x000fe60008000800 */
[C---:B------:R-:W-:Y:S01]  /*153b0*/  HMMA.1688.F32.TF32 R48, R32.reuse, R118, R48 ;  /* 0x000000762030723c */ /* 0x040fe20000081030 */
[----:B------:R-:W-:Y:S04]  /*153c0*/  LDS R118, [R26+UR7+0x4480] ;  /* 0x004480071a767984 */ /* 0x000fe80008000800 */
[----:B------:R-:W3:Y:S03]  /*153d0*/  LDS R119, [R27+UR7+0x4480] ;  /* 0x004480071b777984 */ /* 0x000ee60008000800 */
        /* <DEDUP_REMOVED lines=8> */
[----:B------:R-:W1:Y:S03]  /*15460*/  LDS R35, [R2+UR7+0x4480] ;  /* 0x0044800702237984 */ /* 0x000e660008000800 */
[C---:B--2---:R-:W-:Y:S08]  /*15470*/  HMMA.1688.F32.TF32 R60, R132.reuse, R124, R60 ;  /* 0x0000007c843c723c */ /* 0x044ff0000008103c */
[----:B------:R-:W-:Y:S01]  /*15480*/  HMMA.1688.F32.TF32 R72, R132, R36, R72 ;  /* 0x000000248448723c */ /* 0x000fe20000081048 */
[----:B------:R-:W-:Y:S04]  /*15490*/  LDS R132, [R22+UR7+0x4800] ;  /* 0x0048000716847984 */ /* 0x000fe80008000800 */
[----:B------:R-:W-:Y:S03]  /*154a0*/  LDS R134, [R22+UR7+0x4c00] ;  /* 0x004c000716867984 */ /* 0x000fe60008000800 */
[-C--:B---3--:R-:W-:Y:S01]  /*154b0*/  HMMA.1688.F32.TF32 R108, R116, R124.reuse, R108 ;  /* 0x0000007c746c723c */ /* 0x088fe2000008106c */
[----:B------:R-:W-:Y:S04]  /*154c0*/  LDS R133, [R2+UR7+0x4800] ;  /* 0x0048000702857984 */ /* 0x000fe80008000800 */
[----:B------:R-:W2:Y:S03]  /*154d0*/  LDS R135, [R2+UR7+0x4c00] ;  /* 0x004c000702877984 */ /* 0x000ea60008000800 */
[C---:B----4-:R-:W-:Y:S08]  /*154e0*/  HMMA.1688.F32.TF32 R76, R112.reuse, R124, R76 ;  /* 0x0000007c704c723c */ /* 0x050ff0000008104c */
[C---:B------:R-:W-:Y:S08]  /*154f0*/  HMMA.1688.F32.TF32 R80, R112.reuse, R52, R80 ;  /* 0x000000347050723c */ /* 0x040ff00000081050 */
[C---:B------:R-:W-:Y:S08]  /*15500*/  HMMA.1688.F32.TF32 R84, R112.reuse, R40, R84 ;  /* 0x000000287054723c */ /* 0x040ff00000081054 */
        /* <DEDUP_REMOVED lines=11> */
[----:B------:R-:W-:Y:S01]  /*155c0*/  HMMA.1688.F32.TF32 R44, R116, R52, R44 ;  /* 0x00000034742c723c */ /* 0x000fe2000008102c */
[----:B------:R-:W-:Y:S01]  /*155d0*/  LDS R33, [R27+UR7+0x4880] ;  /* 0x004880071b217984 */ /* 0x000fe20008000800 */
[----:B------:R-:W-:-:S03]  /*155e0*/  LOP3.LUT R53, R23, 0x40, RZ, 0x3c, !PT ;  /* 0x0000004017357812 */ /* 0x000fc600078e3cff */
[----:B------:R-:W3:Y:S03]  /*155f0*/  LDS R35, [R27+UR7+0x4c80] ;  /* 0x004c80071b237984 */ /* 0x000ee60008000800 */
[C---:B------:R-:W-:Y:S01]  /*15600*/  HMMA.1688.F32.TF32 R48, R116.reuse, R40, R48 ;  /* 0x000000287430723c */ /* 0x040fe20000081030 */
[----:B------:R-:W-:Y:S04]  /*15610*/  LDS R40, [R26+UR7+0x5080] ;  /* 0x005080071a287984 */ /* 0x000fe80008000800 */
[----:B------:R-:W-:Y:S03]  /*15620*/  LDS R41, [R27+UR7+0x5080] ;  /* 0x005080071b297984 */ /* 0x000fe60008000800 */
[----:B------:R-:W-:Y:S01]  /*15630*/  HMMA.1688.F32.TF32 R56, R116, R36, R56 ;  /* 0x000000247438723c */ /* 0x000fe20000081038 */
[----:B------:R-:W-:Y:S04]  /*15640*/  LDSM.16.M88.4 R116, [R53+UR7+0x14100] ;  /* 0x014100073574783b */ /* 0x000fe80008000200 */
[----:B------:R-:W-:Y:S03]  /*15650*/  LDS R36, [R26+UR7+0x5000] ;  /* 0x005000071a247984 */ /* 0x000fe60008000800 */
[C---:B--2---:R-:W-:Y:S01]  /*15660*/  HMMA.1688.F32.TF32 R60, R132.reuse, R126, R60 ;  /* 0x0000007e843c723c */ /* 0x044fe2000008103c */
[----:B------:R-:W-:Y:S04]  /*15670*/  LDS R37, [R27+UR7+0x5000] ;  /* 0x005000071b257984 */ /* 0x000fe80008000800 */
[----:B------:R-:W-:Y:S03]  /*15680*/  LDS R52, [R26+UR7+0x5800] ;  /* 0x005800071a347984 */ /* 0x000fe60008000800 */
        /* <DEDUP_REMOVED lines=11> */
[----:B------:R-:W2:Y:S07]  /*15740*/  LDSM.16.M88.4 R120, [R53+UR7+0x12100] ;  /* 0x012100073578783b */ /* 0x000eae0008000200 */
[C---:B-1----:R-:W-:Y:S08]  /*15750*/  HMMA.1688.F32.TF32 R92, R112.reuse, R126, R92 ;  /* 0x0000007e705c723c */ /* 0x042ff0000008105c */
[C---:B------:R-:W-:Y:S08]  /*15760*/  HMMA.1688.F32.TF32 R96, R112.reuse, R54, R96 ;  /* 0x000000367060723c */ /* 0x040ff00000081060 */
[C---:B------:R-:W-:Y:S08]  /*15770*/  HMMA.1688.F32.TF32 R100, R112.reuse, R42, R100 ;  /* 0x0000002a7064723c */ /* 0x040ff00000081064 */
[----:B------:R-:W-:Y:S01]  /*15780*/  HMMA.1688.F32.TF32 R104, R112, R38, R104 ;  /* 0x000000267068723c */ /* 0x000fe20000081068 */
[----:B------:R-:W-:Y:S07]  /*15790*/  LDSM.16.M88.4 R112, [R53+UR7+0x16100] ;  /* 0x016100073570783b */ /* 0x000fee0008000200 */
[C---:B---3--:R-:W-:Y:S01]  /*157a0*/  HMMA.1688.F32.TF32 R108, R32.reuse, R126, R108 ;  /* 0x0000007e206c723c */ /* 0x048fe2000008106c */
[----:B------:R-:W1:Y:S04]  /*157b0*/  LDSM.16.M88.4 R124, [R53+UR7+0x10100] ;  /* 0x01010007357c783b */ /* 0x000e680008000200 */
[----:B------:R-:W-:Y:S03]  /*157c0*/  LDS R53, [R27+UR7+0x5800] ;  /* 0x005800071b357984 */ /* 0x000fe60008000800 */
        /* <DEDUP_REMOVED lines=9> */
[C---:B--2---:R-:W-:Y:S01]  /*15860*/  HMMA.1688.F32.TF32 R64, R132.reuse, R120, R64 ;  /* 0x000000788440723c */ /* 0x044fe20000081040 */
[----:B------:R-:W-:Y:S04]  /*15870*/  LDS R32, [R22+UR7+0x5080] ;  /* 0x0050800716207984 */ /* 0x000fe80008000800 */
[----:B------:R-:W-:Y:S03]  /*15880*/  LDS R34, [R22+UR7+0x5480] ;  /* 0x0054800716227984 */ /* 0x000fe60008000800 */
[C---:B------:R-:W-:Y:S01]  /*15890*/  HMMA.1688.F32.TF32 R68, R132.reuse, R116, R68 ;  /* 0x000000748444723c */ /* 0x040fe20000081044 */
[----:B------:R-:W-:Y:S04]  /*158a0*/  LDS R33, [R2+UR7+0x5080] ;  /* 0x0050800702217984 */ /* 0x000fe80008000800 */
[----:B------:R-:W2:Y:S03]  /*158b0*/  LDS R35, [R2+UR7+0x5480] ;  /* 0x0054800702237984 */ /* 0x000ea60008000800 */
[C---:B-1----:R-:W-:Y:S08]  /*158c0*/  HMMA.1688.F32.TF32 R60, R132.reuse, R124, R60 ;  /* 0x0000007c843c723c */ /* 0x042ff0000008103c */
[----:B------:R-:W-:Y:S01]  /*158d0*/  HMMA.1688.F32.TF32 R72, R132, R112, R72 ;  /* 0x000000708448723c */ /* 0x000fe20000081048 */
[----:B------:R-:W-:Y:S04]  /*158e0*/  LDS R132, [R22+UR7+0x5800] ;  /* 0x0058000716847984 */ /* 0x000fe80008000800 */
[----:B------:R-:W-:Y:S03]  /*158f0*/  LDS R134, [R22+UR7+0x5c00] ;  /* 0x005c000716867984 */ /* 0x000fe60008000800 */
[-C--:B---3--:R-:W-:Y:S01]  /*15900*/  HMMA.1688.F32.TF32 R108, R40, R124.reuse, R108 ;  /* 0x0000007c286c723c */ /* 0x088fe2000008106c */
[----:B------:R-:W-:Y:S04]  /*15910*/  LDS R133, [R2+UR7+0x5800] ;  /* 0x0058000702857984 */ /* 0x000fe80008000800 */
[----:B------:R-:W1:Y:S03]  /*15920*/  LDS R135, [R2+UR7+0x5c00] ;  /* 0x005c000702877984 */ /* 0x000e660008000800 */
[C---:B----4-:R-:W-:Y:S08]  /*15930*/  HMMA.1688.F32.TF32 R76, R36.reuse, R124, R76 ;  /* 0x0000007c244c723c */ /* 0x050ff0000008104c */
        /* <DEDUP_REMOVED lines=8> */
[C---:B------:R-:W-:Y:S08]  /*159c0*/  HMMA.1688.F32.TF32 R96, R32.reuse, R120, R96 ;  /* 0x000000782060723c */ /* 0x040ff00000081060 */
[C---:B------:R-:W-:Y:S08]  /*159d0*/  HMMA.1688.F32.TF32 R100, R32.reuse, R116, R100 ;  /* 0x000000742064723c */ /* 0x040ff00000081064 */
[-C--:B------:R-:W-:Y:S01]  /*159e0*/  HMMA.1688.F32.TF32 R104, R32, R112.reuse, R104 ;  /* 0x000000702068723c */ /* 0x080fe20000081068 */
        /* <DEDUP_REMOVED lines=8> */
[----:B------:R-:W-:Y:S01]  /*15a70*/  HMMA.1688.F32.TF32 R48, R40, R116, R48 ;  /* 0x000000742830723c */ /* 0x000fe20000081030 */
[----:B------:R-:W-:Y:S04]  /*15a80*/  LDSM.16.M88.4 R40, [R23+UR7+0x14180] ;  /* 0x014180071728783b */ /* 0x000fe80008000200 */
[----:B------:R-:W-:Y:S03]  /*15a90*/  LDS R116, [R26+UR7+0x6080] ;  /* 0x006080071a747984 */ /* 0x000fe60008000800 */
[C---:B-1----:R-:W-:Y:S01]  /*15aa0*/  HMMA.1688.F32.TF32 R60, R132.reuse, R126, R60 ;  /* 0x0000007e843c723c */ /* 0x042fe2000008103c */
[----:B------:R-:W-:Y:S04]  /*15ab0*/  LDS R117, [R27+UR7+0x6080] ;  /* 0x006080071b757984 */ /* 0x000fe80008000800 */
[----:B------:R-:W-:Y:S03]  /*15ac0*/  LDS R120, [R26+UR7+0x6800] ;  /* 0x006800071a787984 */ /* 0x000fe60008000800 */
[C---:B------:R-:W-:Y:S01]  /*15ad0*/  HMMA.1688.F32.TF32 R64, R132.reuse, R122, R64 ;  /* 0x0000007a8440723c */ /* 0x040fe20000081040 */
[----:B------:R-:W-:Y:S07]  /*15ae0*/  LDS R121, [R27+UR7+0x6800] ;  /* 0x006800071b797984 */ /* 0x000fee0008000800 */
        /* <DEDUP_REMOVED lines=20> */
[----:B------:R-:W3:Y:S03]  /*15c30*/  LDS R115, [R27+UR7+0x6400] ;  /* 0x006400071b737984 */ /* 0x000ee60008000800 */
[C---:B------:R-:W-:Y:S01]  /*15c40*/  HMMA.1688.F32.TF32 R44, R32.reuse, R122, R44 ;  /* 0x0000007a202c723c */ /* 0x040fe2000008102c */
[----:B------:R-:W-:Y:S04]  /*15c50*/  LDS R122, [R26+UR7+0x6c00] ;  /* 0x006c00071a7a7984 */ /* 0x000fe80008000800 */
[----:B------:R-:W-:Y:S03]  /*15c60*/  LDS R123, [R27+UR7+0x6c00] ;  /* 0x006c00071b7b7984 */ /* 0x000fe60008000800 */
        /* <DEDUP_REMOVED lines=8> */
[----:B------:R-:W4:Y:S03]  /*15cf0*/  LDS R119, [R27+UR7+0x6480] ;  /* 0x006480071b777984 */ /* 0x000f260008000800 */
[C---:B--2---:R-:W-:Y:S08]  /*15d00*/  HMMA.1688.F32.TF32 R60, R132.reuse, R124, R60 ;  /* 0x0000007c843c723c */ /* 0x044ff0000008103c */
[----:B------:R-:W-:Y:S01]  /*15d10*/  HMMA.1688.F32.TF32 R72, R132, R36, R72 ;  /* 0x000000248448723c */ /* 0x000fe20000081048 */
[----:B------:R-:W-:Y:S04]  /*15d20*/  LDS R132, [R22+UR7+0x6800] ;  /* 0x0068000716847984 */ /* 0x000fe80008000800 */
[----:B------:R-:W-:Y:S03]  /*15d30*/  LDS R134, [R22+UR7+0x6c00] ;  /* 0x006c000716867984 */ /* 0x000fe60008000800 */
[C---:B---3--:R-:W-:Y:S01]  /*15d40*/  HMMA.1688.F32.TF32 R76, R112.reuse, R124, R76 ;  /* 0x0000007c704c723c */ /* 0x048fe2000008104c */
[----:B------:R-:W-:Y:S04]  /*15d50*/  LDS R133, [R2+UR7+0x6800] ;  /* 0x0068000702857984 */ /* 0x000fe80008000800 */
[----:B------:R-:W2:Y:S03]  /*15d60*/  LDS R135, [R2+UR7+0x6c00] ;  /* 0x006c000702877984 */ /* 0x000ea60008000800 */
        /* <DEDUP_REMOVED lines=19> */
[C---:B------:R-:W-:Y:S08]  /*15ea0*/  HMMA.1688.F32.TF32 R48, R116.reuse, R40, R48 ;  /* 0x000000287430723c */ /* 0x040ff00000081030 */
[----:B------:R-:W-:Y:S01]  /*15eb0*/  HMMA.1688.F32.TF32 R56, R116, R36, R56 ;  /* 0x000000247438723c */ /* 0x000fe20000081038 */
[----:B------:R-:W-:Y:S01]  /*15ec0*/  LOP3.LUT R37, R23, 0x40, RZ, 0x3c, !PT ;  /* 0x0000004017257812 */ /* 0x000fe200078e3cff */
[----:B------:R-:W-:Y:S06]  /*15ed0*/  LDS R36, [R26+UR7+0x7080] ;  /* 0x007080071a247984 */ /* 0x000fec0008000800 */
[-C--:B--2---:R-:W-:Y:S08]  /*15ee0*/  HMMA.1688.F32.TF32 R68, R132, R42.reuse, R68 ;  /* 0x0000002a8444723c */ /* 0x084ff00000081044 */
[----:B------:R-:W-:Y:S08]  /*15ef0*/  HMMA.1688.F32.TF32 R84, R120, R42, R84 ;  /* 0x0000002a7854723c */ /* 0x000ff00000081054 */
[C---:B-1----:R-:W-:Y:S08]  /*15f00*/  HMMA.1688.F32.TF32 R92, R112.reuse, R126, R92 ;  /* 0x0000007e705c723c */ /* 0x042ff0000008105c */
[C---:B------:R-:W-:Y:S08]  /*15f10*/  HMMA.1688.F32.TF32 R96, R112.reuse, R54, R96 ;  /* 0x000000367060723c */ /* 0x040ff00000081060 */
[C---:B------:R-:W-:Y:S08]  /*15f20*/  HMMA.1688.F32.TF32 R100, R112.reuse, R42, R100 ;  /* 0x0000002a7064723c */ /* 0x040ff00000081064 */
[----:B------:R-:W-:Y:S08]  /*15f30*/  HMMA.1688.F32.TF32 R104, R112, R38, R104 ;  /* 0x000000267068723c */ /* 0x000ff00000081068 */
[C---:B------:R-:W-:Y:S08]  /*15f40*/  HMMA.1688.F32.TF32 R60, R132.reuse, R126, R60 ;  /* 0x0000007e843c723c */ /* 0x040ff0000008103c */
[----:B------:R-:W-:Y:S08]  /*15f50*/  HMMA.1688.F32.TF32 R64, R132, R54, R64 ;  /* 0x000000368440723c */ /* 0x000ff00000081040 */
[C---:B------:R-:W-:Y:S08]  /*15f60*/  HMMA.1688.F32.TF32 R76, R120.reuse, R126, R76 ;  /* 0x0000007e784c723c */ /* 0x040ff0000008104c */
[----:B------:R-:W-:Y:S08]  /*15f70*/  HMMA.1688.F32.TF32 R80, R120, R54, R80 ;  /* 0x000000367850723c */ /* 0x000ff00000081050 */
[C---:B---3--:R-:W-:Y:S01]  /*15f80*/  HMMA.1688.F32.TF32 R108, R32.reuse, R126, R108 ;  /* 0x0000007e206c723c */ /* 0x048fe2000008106c */
[----:B------:R-:W-:Y:S04]  /*15f90*/  LDS R126, [R22+UR7+0x7400] ;  /* 0x00740007167e7984 */ /* 0x000fe80008000800 */
[----:B------:R-:W-:Y:S03]  /*15fa0*/  LDS R127, [R2+UR7+0x7400] ;  /* 0x00740007027f7984 */ /* 0x000fe60008000800 */
[C---:B------:R-:W-:Y:S01]  /*15fb0*/  HMMA.1688.F32.TF32 R112, R32.reuse, R54, R44 ;  /* 0x000000362070723c */ /* 0x040fe2000008102c */
[----:B------:R-:W1:Y:S04]  /*15fc0*/  LDSM.16.M88.4 R52, [R37+UR7+0x10180] ;  /* 0x010180072534783b */ /* 0x000e680008000200 */
[----:B------:R-:W-:Y:S03]  /*15fd0*/  LDSM.16.M88.4 R44, [R37+UR7+0x16180] ;  /* 0x01618007252c783b */ /* 0x000fe60008000200 */
[C---:B------:R-:W-:Y:S01]  /*15fe0*/  HMMA.1688.F32.TF32 R40, R32.reuse, R42, R48 ;  /* 0x0000002a2028723c */ /* 0x040fe20000081030 */
[----:B------:R-:W2:Y:S07]  /*15ff0*/  LDSM.16.M88.4 R48, [R37+UR7+0x14180] ;  /* 0x014180072530783b */ /* 0x000eae0008000200 */
[-C--:B------:R-:W-:Y:S01]  /*16000*/  HMMA.1688.F32.TF32 R116, R32, R38.reuse, R56 ;  /* 0x000000262074723c */ /* 0x080fe20000081038 */
[----:B------:R-:W3:Y:S04]  /*16010*/  LDSM.16.M88.4 R56, [R37+UR7+0x12180] ;  /* 0x012180072538783b */ /* 0x000ee80008000200 */
[----:B------:R-:W-:Y:S03]  /*16020*/  LDS R32, [R22+UR7+0x7080] ;  /* 0x0070800716207984 */ /* 0x000fe60008000800 */
[-C--:B------:R-:W-:Y:S01]  /*16030*/  HMMA.1688.F32.TF32 R72, R132, R38.reuse, R72 ;  /* 0x000000268448723c */ /* 0x080fe20000081048 */
[----:B------:R-:W-:Y:S04]  /*16040*/  LDS R34, [R22+UR7+0x7480] ;  /* 0x0074800716227984 */ /* 0x000fe80008000800 */
[----:B------:R-:W-:Y:S03]  /*16050*/  LDS R33, [R2+UR7+0x7080] ;  /* 0x0070800702217984 */ /* 0x000fe60008000800 */
[----:B------:R-:W-:Y:S01]  /*16060*/  HMMA.1688.F32.TF32 R88, R120, R38, R88 ;  /* 0x000000267858723c */ /* 0x000fe20000081058 */
[----:B------:R-:W-:Y:S04]  /*16070*/  LDS R120, [R26+UR7+0x7000] ;  /* 0x007000071a787984 */ /* 0x000fe80008000800 */
[----:B------:R-:W-:Y:S04]  /*16080*/  LDS R122, [R26+UR7+0x7400] ;  /* 0x007400071a7a7984 */ /* 0x000fe80008000800 */
[----:B------:R-:W-:Y:S01]  /*16090*/  LDS R121, [R27+UR7+0x7000] ;  /* 0x007000071b797984 */ /* 0x000fe20008000800 */
[C---:B-1----:R-:W-:Y:S03]  /*160a0*/  HMMA.1688.F32.TF32 R60, R124.reuse, R52, R60 ;  /* 0x000000347c3c723c */ /* 0x042fe6000008103c */
[----:B------:R-:W1:Y:S04]  /*160b0*/  LDS R123, [R27+UR7+0x7400] ;  /* 0x007400071b7b7984 */ /* 0x000e680008000800 */
[----:B------:R-:W4:Y:S01]  /*160c0*/  LDS R35, [R2+UR7+0x7480] ;  /* 0x0074800702237984 */ /* 0x000f220008000800 */
[C---:B--2---:R-:W-:Y:S03]  /*160d0*/  HMMA.1688.F32.TF32 R68, R124.reuse, R48, R68 ;  /* 0x000000307c44723c */ /* 0x044fe60000081044 */
[----:B------:R-:W-:Y:S04]  /*160e0*/  LDS R38, [R26+UR7+0x7480] ;  /* 0x007480071a267984 */ /* 0x000fe80008000800 */
[----:B------:R-:W-:Y:S01]  /*160f0*/  LDS R37, [R27+UR7+0x7080] ;  /* 0x007080071b257984 */ /* 0x000fe20008000800 */
[C---:B---3--:R-:W-:Y:S03]  /*16100*/  HMMA.1688.F32.TF32 R64, R124.reuse, R56, R64 ;  /* 0x000000387c40723c */ /* 0x048fe60000081040 */
[----:B------:R-:W2:Y:S04]  /*16110*/  LDS R39, [R27+UR7+0x7480] ;  /* 0x007480071b277984 */ /* 0x000ea80008000800 */
[----:B------:R-:W-:Y:S01]  /*16120*/  LDS R132, [R22+UR7+0x7800] ;  /* 0x0078000716847984 */ /* 0x000fe20008000800 */
[----:B------:R-:W-:Y:S03]  /*16130*/  HMMA.1688.F32.TF32 R72, R124, R44, R72 ;  /* 0x0000002c7c48723c */ /* 0x000fe60000081048 */
[----:B------:R-:W-:Y:S04]  /*16140*/  LDS R134, [R22+UR7+0x7c00] ;  /* 0x007c000716867984 */ /* 0x000fe80008000800 */
[----:B------:R-:W-:Y:S04]  /*16150*/  LDS R133, [R2+UR7+0x7800] ;  /* 0x0078000702857984 */ /* 0x000fe80008000800 */
[----:B------:R-:W3:Y:S04]  /*16160*/  LDS R135, [R2+UR7+0x7c00] ;  /* 0x007c000702877984 */ /* 0x000ee80008000800 */
[----:B------:R-:W-:Y:S04]  /*16170*/  LDS R124, [R26+UR7+0x7800] ;  /* 0x007800071a7c7984 */ /* 0x000fe80008000800 */
[----:B------:R-:W-:Y:S01]  /*16180*/  LDS R126, [R26+UR7+0x7c00] ;  /* 0x007c00071a7e7984 */ /* 0x000fe20008000800 */
[C---:B-1----:R-:W-:Y:S03]  /*16190*/  HMMA.1688.F32.TF32 R76, R120.reuse, R52, R76 ;  /* 0x00000034784c723c */ /* 0x042fe6000008104c */
[----:B------:R-:W-:Y:S04]  /*161a0*/  LDS R125, [R27+UR7+0x7800] ;  /* 0x007800071b7d7984 */ /* 0x000fe80008000800 */
[----:B------:R-:W1:Y:S01]  /*161b0*/  LDS R127, [R27+UR7+0x7c00] ;  /* 0x007c00071b7f7984 */ /* 0x000e620008000800 */
[C---:B------:R-:W-:Y:S08]  /*161c0*/  HMMA.1688.F32.TF32 R80, R120.reuse, R56, R80 ;  /* 0x000000387850723c */ /* 0x040ff00000081050 */
[C---:B------:R-:W-:Y:S08]  /*161d0*/  HMMA.1688.F32.TF32 R84, R120.reuse, R48, R84 ;  /* 0x000000307854723c */ /* 0x040ff00000081054 */
[----:B------:R-:W-:Y:S01]  /*161e0*/  HMMA.1688.F32.TF32 R88, R120, R44, R88 ;  /* 0x0000002c7858723c */ /* 0x000fe20000081058 */
[----:B------:R-:W-:Y:S04]  /*161f0*/  LDS R121, [R2+UR7+0x7880] ;  /* 0x0078800702797984 */ /* 0x000fe80008000800 */
[----:B------:R-:W-:Y:S03]  /*16200*/  LDS R123, [R2+UR7+0x7c80] ;  /* 0x007c8007027b7984 */ /* 0x000fe60008000800 */
[C---:B----4-:R-:W-:Y:S01]  /*16210*/  HMMA.1688.F32.TF32 R92, R32.reuse, R52, R92 ;  /* 0x00000034205c723c */ /* 0x050fe2000008105c */
[----:B------:R-:W-:Y:S04]  /*16220*/  LDS R120, [R22+UR7+0x7880] ;  /* 0x0078800716787984 */ /* 0x000fe80008000800 */
[----:B------:R-:W4:Y:S03]  /*16230*/  LDS R122, [R22+UR7+0x7c80] ;  /* 0x007c8007167a7984 */ /* 0x000f260008000800 */
[C---:B------:R-:W-:Y:S08]  /*16240*/  HMMA.1688.F32.TF32 R96, R32.reuse, R56, R96 ;  /* 0x000000382060723c */ /* 0x040ff00000081060 */
[C---:B------:R-:W-:Y:S08]  /*16250*/  HMMA.1688.F32.TF32 R100, R32.reuse, R48, R100 ;  /* 0x000000302064723c */ /* 0x040ff00000081064 */
[----:B------:R-:W-:Y:S01]  /*16260*/  HMMA.1688.F32.TF32 R104, R32, R44, R104 ;  /* 0x0000002c2068723c */ /* 0x000fe20000081068 */
[----:B------:R-:W-:Y:S04]  /*16270*/  LDS R33, [R27+UR7+0x7880] ;  /* 0x007880071b217984 */ /* 0x000fe80008000800 */
[----:B------:R1:W-:Y:S03]  /*16280*/  LDS R35, [R27+UR7+0x7c80] ;  /* 0x007c80071b237984 */ /* 0x0003e60008000800 */
[C---:B--2---:R-:W-:Y:S01]  /*16290*/  HMMA.1688.F32.TF32 R108, R36.reuse, R52, R108 ;  /* 0x00000034246c723c */ /* 0x044fe2000008106c */
[----:B------:R-:W-:Y:S04]  /*162a0*/  LDS R32, [R26+UR7+0x7880] ;  /* 0x007880071a207984 */ /* 0x000fe80008000800 */
[----:B-1----:R-:W2:Y:S03]  /*162b0*/  LDL.LU R27, [R1+0x5c0] ;  /* 0x0005c000011b7983 */ /* 0x002ea60000300800 */
[C---:B------:R-:W-:Y:S01]  /*162c0*/  HMMA.1688.F32.TF32 R112, R36.reuse, R56, R112 ;  /* 0x000000382470723c */ /* 0x040fe20000081070 */
[----:B------:R-:W1:Y:S07]  /*162d0*/  LDS R34, [R26+UR7+0x7c80] ;  /* 0x007c80071a227984 */ /* 0x000e6e0008000800 */
[C---:B------:R-:W-:Y:S08]  /*162e0*/  HMMA.1688.F32.TF32 R40, R36.reuse, R48, R40 ;  /* 0x000000302428723c */ /* 0x040ff00000081028 */
[----:B------:R-:W-:Y:S01]  /*162f0*/  HMMA.1688.F32.TF32 R116, R36, R44, R116 ;  /* 0x0000002c2474723c */ /* 0x000fe20000081074 */
[----:B------:R-:W2:Y:S04]  /*16300*/  LDL.LU R37, [R1+0x5cc] ;  /* 0x0005cc0001257983 */ /* 0x000ea80000300800 */
[----:B------:R-:W2:Y:S03]  /*16310*/  LDL.LU R38, [R1+0x598] ;  /* 0x0005980001267983 */ /* 0x000ea60000300800 */
[C---:B---3--:R-:W-:Y:S01]  /*16320*/  HMMA.1688.F32.TF32 R60, R132.reuse, R54, R60 ;  /* 0x00000036843c723c */ /* 0x048fe2000008103c */
[----:B------:R-:W3:Y:S07]  /*16330*/  LDL R39, [R1+0x5d8] ;  /* 0x0005d80001277983 */ /* 0x000eee0000100800 */
[C---:B------:R-:W-:Y:S08]  /*16340*/  HMMA.1688.F32.TF32 R64, R132.reuse, R58, R64 ;  /* 0x0000003a8440723c */ /* 0x040ff00000081040 */
[C---:B------:R-:W-:Y:S08]  /*16350*/  HMMA.1688.F32.TF32 R68, R132.reuse, R50, R68 ;  /* 0x000000328444723c */ /* 0x040ff00000081044 */
[----:B------:R-:W-:Y:S01]  /*16360*/  HMMA.1688.F32.TF32 R72, R132, R46, R72 ;  /* 0x0000002e8448723c */ /* 0x000fe20000081048 */
[----:B------:R-:W3:Y:S01]  /*16370*/  LDL.LU R132, [R1+0x5bc] ;  /* 0x0005bc0001847983 */ /* 0x000ee20000300800 */
[----:B------:R-:W1:Y:S03]  /*16380*/  LDC R134, c[0x0][0x3a0] ;  /* 0x0000e800ff867b82 */ /* 0x000e660000000800 */
[----:B------:R-:W3:Y:S03]  /*16390*/  LDL.LU R133, [R1+0x594] ;  /* 0x0005940001857983 */ /* 0x000ee60000300800 */
[C---:B------:R-:W-:Y:S08]  /*163a0*/  HMMA.1688.F32.TF32 R76, R124.reuse, R54, R76 ;  /* 0x000000367c4c723c */ /* 0x040ff0000008104c */
[C---:B------:R-:W-:Y:S08]  /*163b0*/  HMMA.1688.F32.TF32 R80, R124.reuse, R58, R80 ;  /* 0x0000003a7c50723c */ /* 0x040ff00000081050 */
[C---:B------:R-:W-:Y:S08]  /*163c0*/  HMMA.1688.F32.TF32 R84, R124.reuse, R50, R84 ;  /* 0x000000327c54723c */ /* 0x040ff00000081054 */
[----:B------:R-:W-:Y:S01]  /*163d0*/  HMMA.1688.F32.TF32 R88, R124, R46, R88 ;  /* 0x0000002e7c58723c */ /* 0x000fe20000081058 */
[----:B------:R-:W3:Y:S01]  /*163e0*/  LDL.LU R127, [R1+0x5c8] ;  /* 0x0005c800017f7983 */ /* 0x000ee20000300800 */
[----:B------:R-:W1:Y:S06]  /*163f0*/  S2R R36, SR_TID.X ;  /* 0x0000000000247919 */ /* 0x000e6c0000002100 */
[C---:B----4-:R-:W-:Y:S08]  /*16400*/  HMMA.1688.F32.TF32 R92, R120.reuse, R54, R92 ;  /* 0x00000036785c723c */ /* 0x050ff0000008105c */
[C---:B------:R-:W-:Y:S08]  /*16410*/  HMMA.1688.F32.TF32 R96, R120.reuse, R58, R96 ;  /* 0x0000003a7860723c */ /* 0x040ff00000081060 */
[----:B------:R-:W-:Y:S01]  /*16420*/  HMMA.1688.F32.TF32 R100, R120, R50, R100 ;  /* 0x000000327864723c */ /* 0x000fe20000081064 */
[----:B-1----:R-:W-:-:S07]  /*16430*/  LOP3.LUT R36, R36, 0x3f, RZ, 0xc0, !PT ;  /* 0x0000003f24247812 */ /* 0x002fce00078ec0ff */
[----:B------:R-:W-:Y:S01]  /*16440*/  HMMA.1688.F32.TF32 R104, R120, R46, R104 ;  /* 0x0000002e7868723c */ /* 0x000fe20000081068 */
[----:B------:R-:W-:Y:S02]  /*16450*/  IMAD.SHL.U32 R135, R36, 0x4, RZ ;  /* 0x0000000424877824 */ /* 0x000fe400078e00ff */
[----:B------:R-:W4:Y:S05]  /*16460*/  LDL.LU R36, [R1+0x584] ;  /* 0x0005840001247983 */ /* 0x000f2a0000300800 */
[C---:B------:R-:W-:Y:S08]  /*16470*/  HMMA.1688.F32.TF32 R52, R32.reuse, R54, R108 ;  /* 0x000000362034723c */ /* 0x040ff0000008106c */
[C---:B------:R-:W-:Y:S08]  /*16480*/  HMMA.1688.F32.TF32 R56, R32.reuse, R58, R112 ;  /* 0x0000003a2038723c */ /* 0x040ff00000081070 */
[C---:B------:R-:W-:Y:S08]  /*16490*/  HMMA.1688.F32.TF32 R48, R32.reuse, R50, R40 ;  /* 0x000000322030723c */ /* 0x040ff00000081028 */
[----:B------:R-:W-:Y:S01]  /*164a0*/  HMMA.1688.F32.TF32 R44, R32, R46, R116 ;  /* 0x0000002e202c723c */ /* 0x000fe20000081074 */
[----:B------:R-:W-:Y:S01]  /*164b0*/  BAR.SYNC.DEFER_BLOCKING 0x0 ;  /* 0x0000000000007b1d */ /* 0x000fe20000010000 */
[----:B--2---:R-:W-:-:S02]  /*164c0*/  IADD3 R27, P4, PT, R27, R25, RZ ;  /* 0x000000191b1b7210 */ /* 0x004fc40007f9e0ff */
[----:B------:R-:W-:-:S05]  /*164d0*/  IADD3 R37, P3, PT, R37, R25, RZ ;  /* 0x0000001925257210 */ /* 0x000fca0007f7e0ff */
[----:B------:R1:W-:Y:S01]  /*164e0*/  STL [R1+0x5cc], R37 ;  /* 0x0005cc2501007387 */ /* 0x0003e20000100800 */
[----:B------:R-:W-:-:S03]  /*164f0*/  IMAD.MOV.U32 R32, RZ, RZ, R37 ;  /* 0x000000ffff207224 */ /* 0x000fc600078e0025 */
[----:B------:R-:W2:Y:S04]  /*16500*/  LDL.LU R34, [R1+0x570] ;  /* 0x0005700001227983 */ /* 0x000ea80000300800 */
[----:B------:R1:W-:Y:S01]  /*16510*/  STL [R1+0x5c0], R27 ;  /* 0x0005c01b01007387 */ /* 0x0003e20000100800 */
[----:B---3--:R-:W-:Y:S01]  /*16520*/  IADD3.X R132, PT, PT, R132, R24, RZ, P4, !PT ;  /* 0x0000001884847210 */ /* 0x008fe200027fe4ff */
[----:B------:R-:W-:-:S05]  /*16530*/  IMAD.X R127, R127, 0x1, R24, P3 ;  /* 0x000000017f7f7824 */ /* 0x000fca00018e0618 */
[----:B------:R-:W-:Y:S04]  /*16540*/  STL [R1+0x5c8], R127 ;  /* 0x0005c87f01007387 */ /* 0x000fe80000100800 */
[----:B------:R-:W-:Y:S04]  /*16550*/  STL [R1+0x5bc], R132 ;  /* 0x0005bc8401007387 */ /* 0x000fe80000100800 */
[----:B-1----:R-:W3:Y:S04]  /*16560*/  LDL.LU R37, [R1+0x580] ;  /* 0x0005800001257983 */ /* 0x002ee80000300800 */
[----:B------:R-:W3:Y:S01]  /*16570*/  LDL.LU R35, [R1+0x56c] ;  /* 0x00056c0001237983 */ /* 0x000ee20000300800 */
[----:B------:R-:W-:-:S04]  /*16580*/  VIADD R134, R134, 0xffffff00 ;  /* 0xffffff0086867836 */ /* 0x000fc80000000000 */
[----:B------:R-:W-:Y:S02]  /*16590*/  IMAD R2, R17, -0x80, R134 ;  /* 0xffffff8011027824 */ /* 0x000fe400078e0286 */
[----:B------:R-:W-:-:S03]  /*165a0*/  VIADD R26, R39, 0xfffffffe ;  /* 0xfffffffe271a7836 */ /* 0x000fc60000000000 */
[C---:B------:R-:W-:Y:S02]  /*165b0*/  ISETP.GT.AND P1, PT, R2.reuse, RZ, PT ;  /* 0x000000ff0200720c */ /* 0x040fe40003f24270 */
[----:B------:R-:W-:Y:S01]  /*165c0*/  ISETP.GE.AND P0, PT, R17, R26, PT ;  /* 0x0000001a1100720c */ /* 0x000fe20003f06270 */
[----:B------:R-:W-:Y:S01]  /*165d0*/  UIADD3 UR5, UPT, UPT, UR5, 0x1, URZ ;  /* 0x0000000105057890 */ /* 0x000fe2000fffe0ff */
[----:B------:R-:W-:Y:S02]  /*165e0*/  SEL R26, RZ, 0x4, !P1 ;  /* 0x00000004ff1a7807 */ /* 0x000fe40004800000 */
[----:B------:R-:W-:Y:S01]  /*165f0*/  ISETP.GT.AND P1, PT, R2, 0x4, PT ;  /* 0x000000040200780c */ /* 0x000fe20003f24270 */
[----:B------:R-:W-:Y:S01]  /*16600*/  UISETP.GT.AND UP0, UPT, UR5, 0x1, UPT ;  /* 0x000000010500788c */ /* 0x000fe2000bf04270 */
[----:B------:R-:W-:-:S03]  /*16610*/  SEL R26, R26, RZ, !P0 ;  /* 0x000000ff1a1a7207 */ /* 0x000fc60004000000 */
[----:B------:R-:W-:Y:S01]  /*16620*/  USEL UR5, UR5, URZ, !UP0 ;  /* 0x000000ff05057287 */ /* 0x000fe2000c000000 */
[----:B------:R-:W-:Y:S02]  /*16630*/  ISETP.NE.U32.AND P2, PT, R26, RZ, PT ;  /* 0x000000ff1a00720c */ /* 0x000fe40003f45070 */
[----:B------:R-:W-:Y:S01]  /*16640*/  SEL R26, RZ, 0x4, !P1 ;  /* 0x00000004ff1a7807 */ /* 0x000fe20004800000 */
[----:B------:R-:W-:-:S03]  /*16650*/  ULEA UR7, UR5, UR4, 0xf ;  /* 0x0000000405077291 */ /* 0x000fc6000f8e78ff */
[----:B------:R-:W-:Y:S01]  /*16660*/  SEL R26, R26, RZ, !P0 ;  /* 0x000000ff1a1a7207 */ /* 0x000fe20004000000 */
[----:B------:R-:W-:-:S03]  /*16670*/  IMAD.MOV.U32 R33, RZ, RZ, R127 ;  /* 0x000000ffff217224 */ /* 0x000fc600078e007f */
[----:B------:R-:W-:Y:S01]  /*16680*/  ISETP.NE.U32.AND P1, PT, R26, RZ, PT ;  /* 0x000000ff1a00720c */ /* 0x000fe20003f25070 */
[----:B------:R-:W-:-:S05]  /*16690*/  VIADD R26, R135, UR7 ;  /* 0x00000007871a7c36 */ /* 0x000fca0008000000 */
[----:B------:R-:W-:Y:S01]  /*166a0*/  @!PT LDS RZ, [RZ] ;  /* 0x00000000fffff984 */ /* 0x000fe20000000800 */
[----:B------:R-:W-:Y:S01]  /*166b0*/  @!PT LDS RZ, [RZ] ;  /* 0x00000000fffff984 */ /* 0x000fe20000000800 */
[----:B------:R-:W-:Y:S01]  /*166c0*/  @!PT LDS RZ, [RZ] ;  /* 0x00000000fffff984 */ /* 0x000fe20000000800 */
[----:B------:R1:W-:Y:S02]  /*166d0*/  LDGSTS.E [R26], desc[UR8][R32.64], P2 ;  /* 0x00000000201a7fae */ /* 0x0003e400091a1008 */
[----:B-1----:R-:W-:Y:S01]  /*166e0*/  IMAD.MOV.U32 R32, RZ, RZ, R27 ;  /* 0x000000ffff207224 */ /* 0x002fe200078e001b */
[----:B------:R-:W-:-:S05]  /*166f0*/  MOV R33, R132 ;  /* 0x0000008400217202 */ /* 0x000fca0000000f00 */
[----:B------:R1:W-:Y:S01]  /*16700*/  LDGSTS.E [R26+0x400], desc[UR8][R32.64], P1 ;  /* 0x00400000201a7fae */ /* 0x0003e200089a1008 */
[----:B------:R-:W-:-:S04]  /*16710*/  ISETP.GT.AND P1, PT, R2, 0x8, PT ;  /* 0x000000080200780c */ /* 0x000fc80003f24270 */
[----:B------:R-:W-:Y:S02]  /*16720*/  SEL R27, RZ, 0x4, !P1 ;  /* 0x00000004ff1b7807 */ /* 0x000fe40004800000 */
[----:B------:R-:W-:Y:S02]  /*16730*/  ISETP.GT.AND P1, PT, R2, 0xc, PT ;  /* 0x0000000c0200780c */ /* 0x000fe40003f24270 */
[----:B------:R-:W-:Y:S02]  /*16740*/  SEL R27, R27, RZ, !P0 ;  /* 0x000000ff1b1b7207 */ /* 0x000fe40004000000 */
[----:B------:R-:W-:Y:S02]  /*16750*/  IADD3 R18, P3, PT, R18, R25, RZ ;  /* 0x0000001912127210 */ /* 0x000fe40007f7e0ff */
[----:B------:R-:W-:Y:S02]  /*16760*/  ISETP.NE.U32.AND P2, PT, R27, RZ, PT ;  /* 0x000000ff1b00720c */ /* 0x000fe40003f45070 */
[----:B------:R-:W-:Y:S01]  /*16770*/  SEL R27, RZ, 0x4, !P1 ;  /* 0x00000004ff1b7807 */ /* 0x000fe20004800000 */
[----:B------:R-:W-:-:S03]  /*16780*/  IMAD.X R13, R13, 0x1, R24, P3 ;  /* 0x000000010d0d7824 */ /* 0x000fc600018e0618 */
[----:B------:R-:W-:Y:S02]  /*16790*/  SEL R27, R27, RZ, !P0 ;  /* 0x000000ff1b1b7207 */ /* 0x000fe40004000000 */
[----:B------:R-:W-:Y:S02]  /*167a0*/  IADD3 R38, P4, PT, R38, R25, RZ ;  /* 0x0000001926267210 */ /* 0x000fe40007f9e0ff */
[----:B------:R-:W-:Y:S01]  /*167b0*/  ISETP.NE.U32.AND P1, PT, R27, RZ, PT ;  /* 0x000000ff1b00720c */ /* 0x000fe20003f25070 */
[----:B-1----:R-:W-:Y:S02]  /*167c0*/  IMAD.MOV.U32 R32, RZ, RZ, R18 ;  /* 0x000000ffff207224 */ /* 0x002fe400078e0012 */
[----:B------:R-:W-:Y:S02]  /*167d0*/  IMAD.MOV.U32 R33, RZ, RZ, R13 ;  /* 0x000000ffff217224 */ /* 0x000fe400078e000d */
[----:B------:R-:W-:-:S03]  /*167e0*/  IMAD.X R133, R133, 0x1, R24, P4 ;  /* 0x0000000185857824 */ /* 0x000fc600020e0618 */
[----:B------:R1:W-:Y:S02]  /*167f0*/  LDGSTS.E [R26+0x800], desc[UR8][R32.64], P2 ;  /* 0x00800000201a7fae */ /* 0x0003e400091a1008 */
[----:B-1----:R-:W-:Y:S01]  /*16800*/  MOV R32, R38 ;  /* 0x0000002600207202 */ /* 0x002fe20000000f00 */
[----:B------:R-:W-:-:S05]  /*16810*/  IMAD.MOV.U32 R33, RZ, RZ, R133 ;  /* 0x000000ffff217224 */ /* 0x000fca00078e0085 */
[----:B------:R1:W-:Y:S01]  /*16820*/  LDGSTS.E [R26+0xc00], desc[UR8][R32.64], P1 ;  /* 0x00c00000201a7fae */ /* 0x0003e200089a1008 */
[----:B------:R-:W-:-:S04]  /*16830*/  ISETP.GT.AND P1, PT, R2, 0x10, PT ;  /* 0x000000100200780c */ /* 0x000fc80003f24270 */
[----:B------:R-:W-:Y:S02]  /*16840*/  SEL R27, RZ, 0x4, !P1 ;  /* 0x00000004ff1b7807 */ /* 0x000fe40004800000 */
[----:B----4-:R-:W-:Y:S02]  /*16850*/  IADD3 R36, P3, PT, R36, R25, RZ ;  /* 0x0000001924247210 */ /* 0x010fe40007f7e0ff */
[----:B------:R-:W-:-:S04]  /*16860*/  SEL R27, R27, RZ, !P0 ;  /* 0x000000ff1b1b7207 */ /* 0x000fc80004000000 */
[----:B------:R-:W-:Y:S01]  /*16870*/  ISETP.NE.U32.AND P2, PT, R27, RZ, PT ;  /* 0x000000ff1b00720c */ /* 0x000fe20003f45070 */
[----:B------:R-:W-:Y:S01]  /*16880*/  STL [R1+0x598], R38 ;  /* 0x0005982601007387 */ /* 0x000fe20000100800 */
[----:B-1----:R-:W-:-:S03]  /*16890*/  IMAD.MOV.U32 R32, RZ, RZ, R36 ;  /* 0x000000ffff207224 */ /* 0x002fc600078e0024 */
[----:B------:R-:W-:Y:S04]  /*168a0*/  STL [R1+0x594], R133 ;  /* 0x0005948501007387 */ /* 0x000fe80000100800 */
[----:B------:R-:W-:Y:S01]  /*168b0*/  STL [R1+0x584], R36 ;  /* 0x0005842401007387 */ /* 0x000fe20000100800 */
[----:B------:R-:W-:-:S04]  /*168c0*/  ISETP.GT.AND P1, PT, R2, 0x14, PT ;  /* 0x000000140200780c */ /* 0x000fc80003f24270 */
[----:B------:R-:W-:-:S04]  /*168d0*/  SEL R27, RZ, 0x4, !P1 ;  /* 0x00000004ff1b7807 */ /* 0x000fc80004800000 */
[----:B------:R-:W-:-:S04]  /*168e0*/  SEL R27, R27, RZ, !P0 ;  /* 0x000000ff1b1b7207 */ /* 0x000fc80004000000 */
[----:B------:R-:W-:Y:S02]  /*168f0*/  ISETP.NE.U32.AND P1, PT, R27, RZ, PT ;  /* 0x000000ff1b00720c */ /* 0x000fe40003f25070 */
[----:B--2---:R-:W-:Y:S01]  /*16900*/  IADD3 R34, P4, PT, R34, R25, RZ ;  /* 0x0000001922227210 */ /* 0x004fe20007f9e0ff */
[----:B---3--:R-:W-:-:S04]  /*16910*/  IMAD.X R37, R37, 0x1, R24, P3 ;  /* 0x0000000125257824 */ /* 0x008fc800018e0618 */
[----:B------:R-:W-:Y:S01]  /*16920*/  IMAD.X R35, R35, 0x1, R24, P4 ;  /* 0x0000000123237824 */ /* 0x000fe200020e0618 */
[----:B------:R-:W-:Y:S01]  /*16930*/  MOV R33, R37 ;  /* 0x0000002500217202 */ /* 0x000fe20000000f00 */
[----:B------:R1:W-:Y:S04]  /*16940*/  STL [R1+0x580], R37 ;  /* 0x0005802501007387 */ /* 0x0003e80000100800 */
[----:B------:R-:W-:Y:S04]  /*16950*/  STL [R1+0x570], R34 ;  /* 0x0005702201007387 */ /* 0x000fe80000100800 */
[----:B------:R2:W-:Y:S04]  /*16960*/  LDGSTS.E [R26+0x1000], desc[UR8][R32.64], P2 ;  /* 0x01000000201a7fae */ /* 0x0005e800091a1008 */
[----:B------:R3:W-:Y:S04]  /*16970*/  STL [R1+0x56c], R35 ;  /* 0x00056c2301007387 */ /* 0x0007e80000100800 */
[----:B-1----:R-:W4:Y:S01]  /*16980*/  LDL.LU R37, [R1+0xc] ;  /* 0x00000c0001257983 */ /* 0x002f220000300800 */
[----:B--2---:R-:W-:-:S03]  /*16990*/  IMAD.MOV.U32 R33, RZ, RZ, R35 ;  /* 0x000000ffff217224 */ /* 0x004fc600078e0023 */
[----:B---3--:R-:W2:Y:S01]  /*169a0*/  LDL.LU R35, [R1+0x10] ;  /* 0x0000100001237983 */ /* 0x008ea20000300800 */
[----:B------:R-:W-:Y:S01]  /*169b0*/  IMAD.MOV.U32 R32, RZ, RZ, R34 ;  /* 0x000000ffff207224 */ /* 0x000fe200078e0022 */
[-C--:B------:R-:W-:Y:S02]  /*169c0*/  IADD3 R137, P3, PT, R137, R25.reuse, RZ ;  /* 0x0000001989897210 */ /* 0x080fe40007f7e0ff */
[----:B------:R-:W-:Y:S01]  /*169d0*/  IADD3 R145, P4, PT, R145, R25, RZ ;  /* 0x0000001991917210 */ /* 0x000fe20007f9e0ff */
[----:B------:R-:W3:Y:S04]  /*169e0*/  LDL.LU R40, [R1+0x2c] ;  /* 0x00002c0001287983 */ /* 0x000ee80000300800 */
[----:B------:R1:W-:Y:S01]  /*169f0*/  LDGSTS.E [R26+0x1400], desc[UR8][R32.64], P1 ;  /* 0x01400000201a7fae */ /* 0x0003e200089a1008 */
[----:B------:R-:W-:Y:S01]  /*16a00*/  ISETP.GT.AND P1, PT, R2, 0x18, PT ;  /* 0x000000180200780c */ /* 0x000fe20003f24270 */
[----:B------:R-:W-:-:S02]  /*16a10*/  IMAD.X R136, R136, 0x1, R24, P3 ;  /* 0x0000000188887824 */ /* 0x000fc400018e0618 */
[----:B------:R-:W-:Y:S01]  /*16a20*/  IMAD.X R144, R144, 0x1, R24, P4 ;  /* 0x0000000190907824 */ /* 0x000fe200020e0618 */
[----:B------:R-:W-:Y:S01]  /*16a30*/  SEL R27, RZ, 0x4, !P1 ;  /* 0x00000004ff1b7807 */ /* 0x000fe20004800000 */
[----:B------:R-:W2:Y:S01]  /*16a40*/  LDL.LU R38, [R1+0x30] ;  /* 0x0000300001267983 */ /* 0x000ea20000300800 */
[----:B------:R-:W-:Y:S02]  /*16a50*/  ISETP.GT.AND P1, PT, R2, 0x1c, PT ;  /* 0x0000001c0200780c */ /* 0x000fe40003f24270 */
[----:B------:R-:W-:Y:S01]  /*16a60*/  SEL R27, R27, RZ, !P0 ;  /* 0x000000ff1b1b7207 */ /* 0x000fe20004000000 */
[----:B------:R-:W2:Y:S03]  /*16a70*/  LDL.LU R36, [R1+0x4c] ;  /* 0x00004c0001247983 */ /* 0x000ea60000300800 */
[----:B------:R-:W-:Y:S01]  /*16a80*/  ISETP.NE.U32.AND P2, PT, R27, RZ, PT ;  /* 0x000000ff1b00720c */ /* 0x000fe20003f45070 */
[----:B-1----:R-:W-:Y:S01]  /*16a90*/  IMAD.MOV.U32 R33, RZ, RZ, R136 ;  /* 0x000000ffff217224 */ /* 0x002fe200078e0088 */
[----:B------:R-:W-:Y:S01]  /*16aa0*/  SEL R27, RZ, 0x4, !P1 ;  /* 0x00000004ff1b7807 */ /* 0x000fe20004800000 */
[----:B------:R-:W2:Y:S03]  /*16ab0*/  LDL.LU R34, [R1+0x50] ;  /* 0x0000500001227983 */ /* 0x000ea60000300800 */
[----:B------:R-:W-:-:S02]  /*16ac0*/  SEL R27, R27, RZ, !P0 ;  /* 0x000000ff1b1b7207 */ /* 0x000fc40004000000 */
[----:B------:R-:W-:Y:S02]  /*16ad0*/  MOV R32, R137 ;  /* 0x0000008900207202 */ /* 0x000fe40000000f00 */
[----:B------:R-:W-:-:S03]  /*16ae0*/  ISETP.NE.U32.AND P1, PT, R27, RZ, PT ;  /* 0x000000ff1b00720c */ /* 0x000fc60003f25070 */
[----:B------:R1:W-:Y:S02]  /*16af0*/  LDGSTS.E [R26+0x1800], desc[UR8][R32.64], P2 ;  /* 0x01800000201a7fae */ /* 0x0003e400091a1008 */
[----:B-1----:R-:W-:Y:S02]  /*16b00*/  IMAD.MOV.U32 R32, RZ, RZ, R145 ;  /* 0x000000ffff207224 */ /* 0x002fe400078e0091 */
[----:B------:R-:W-:-:S06]  /*16b10*/  IMAD.MOV.U32 R33, RZ, RZ, R144 ;  /* 0x000000ffff217224 */ /* 0x000fcc00078e0090 */
        /* <DEDUP_REMOVED lines=12> */
[----:B-1----:R-:W-:Y:S01]  /*16be0*/  IMAD.MOV.U32 R32, RZ, RZ, R153 ;  /* 0x000000ffff207224 */ /* 0x002fe200078e0099 */
[----:B------:R-:W-:Y:S01]  /*16bf0*/  IADD3.X R160, PT, PT, R160, R24, RZ, P4, !PT ;  /* 0x00000018a0a07210 */ /* 0x000fe200027fe4ff */
[----:B------:R-:W-:-:S05]  /*16c00*/  IMAD.MOV.U32 R33, RZ, RZ, R152 ;  /* 0x000000ffff217224 */ /* 0x000fca00078e0098 */
[----:B------:R1:W-:Y:S02]  /*16c10*/  LDGSTS.E [R26+0x2000], desc[UR8][R32.64], P2 ;  /* 0x02000000201a7fae */ /* 0x0003e400091a1008 */
[----:B-1----:R-:W-:Y:S02]  /*16c20*/  IMAD.MOV.U32 R32, RZ, RZ, R161 ;  /* 0x000000ffff207224 */ /* 0x002fe400078e00a1 */
[----:B------:R-:W-:-:S05]  /*16c30*/  IMAD.MOV.U32 R33, RZ, RZ, R160 ;  /* 0x000000ffff217224 */ /* 0x000fca00078e00a0 */
[----:B------:R1:W-:Y:S01]  /*16c40*/  LDGSTS.E [R26+0x2400], desc[UR8][R32.64], P1 ;  /* 0x02400000201a7fae */ /* 0x0003e200089a1008 */
[----:B------:R-:W-:-:S04]  /*16c50*/  ISETP.GT.AND P1, PT, R2, 0x28, PT ;  /* 0x000000280200780c */ /* 0x000fc80003f24270 */
[----:B------:R-:W-:Y:S02]  /*16c60*/  SEL R27, RZ, 0x4, !P1 ;  /* 0x00000004ff1b7807 */ /* 0x000fe40004800000 */
[----:B------:R-:W-:Y:S02]  /*16c70*/  ISETP.GT.AND P1, PT, R2, 0x2c, PT ;  /* 0x0000002c0200780c */ /* 0x000fe40003f24270 */
[----:B------:R-:W-:Y:S02]  /*16c80*/  SEL R27, R27, RZ, !P0 ;  /* 0x000000ff1b1b7207 */ /* 0x000fe40004000000 */
[----:B------:R-:W-:Y:S02]  /*16c90*/  IADD3 R169, P3, PT, R169, R25, RZ ;  /* 0x00000019a9a97210 */ /* 0x000fe40007f7e0ff */
[----:B------:R-:W-:Y:S02]  /*16ca0*/  ISETP.NE.U32.AND P2, PT, R27, RZ, PT ;  /* 0x000000ff1b00720c */ /* 0x000fe40003f45070 */
[----:B------:R-:W-:-:S02]  /*16cb0*/  SEL R27, RZ, 0x4, !P1 ;  /* 0x00000004ff1b7807 */ /* 0x000fc40004800000 */
[----:B------:R-:W-:Y:S02]  /*16cc0*/  IADD3.X R168, PT, PT, R168, R24, RZ, P3, !PT ;  /* 0x00000018a8a87210 */ /* 0x000fe40001ffe4ff */
[----:B------:R-:W-:Y:S02]  /*16cd0*/  SEL R27, R27, RZ, !P0 ;  /* 0x000000ff1b1b7207 */ /* 0x000fe40004000000 */
[----:B------:R-:W-:Y:S02]  /*16ce0*/  IADD3 R177, P4, PT, R177, R25, RZ ;  /* 0x00000019b1b17210 */ /* 0x000fe40007f9e0ff */
[----:B------:R-:W-:Y:S01]  /*16cf0*/  ISETP.NE.U32.AND P1, PT, R27, RZ, PT ;  /* 0x000000ff1b00720c */ /* 0x000fe20003f25070 */
[----:B-1----:R-:W-:Y:S02]  /*16d00*/  IMAD.MOV.U32 R32, RZ, RZ, R169 ;  /* 0x000000ffff207224 */ /* 0x002fe400078e00a9 */
[----:B------:R-:W-:Y:S02]  /*16d10*/  IMAD.MOV.U32 R33, RZ, RZ, R168 ;  /* 0x000000ffff217224 */ /* 0x000fe400078e00a8 */
[----:B------:R-:W-:-:S03]  /*16d20*/  IMAD.X R176, R176, 0x1, R24, P4 ;  /* 0x00000001b0b07824 */ /* 0x000fc600020e0618 */
[----:B------:R1:W-:Y:S02]  /*16d30*/  LDGSTS.E [R26+0x2800], desc[UR8][R32.64], P2 ;  /* 0x02800000201a7fae */ /* 0x0003e400091a1008 */
        /* <DEDUP_REMOVED lines=33> */
[----:B------:R-:W-:Y:S01]  /*16f50*/  MOV R33, R200 ;  /* 0x000000c800217202 */ /* 0x000fe20000000f00 */
[----:B------:R-:W-:-:S04]  /*16f60*/  IMAD.X R208, R208, 0x1, R24, P4 ;  /* 0x00000001d0d07824 */ /* 0x000fc800020e0618 */
        /* <DEDUP_REMOVED lines=41> */
[----:B------:R-:W-:-:S04]  /*17200*/  SEL R27, RZ, 0x4, !P1 ;  /* 0x00000004ff1b7807 */ /* 0x000fc80004800000 */
[----:B------:R-:W-:Y:S02]  /*17210*/  SEL R27, R27, RZ, !P0 ;  /* 0x000000ff1b1b7207 */ /* 0x000fe40004000000 */
[-C--:B------:R-:W-:Y:S02]  /*17220*/  IADD3 R249, P3, PT, R249, R25.reuse, RZ ;  /* 0x00000019f9f97210 */ /* 0x080fe40007f7e0ff */
[----:B------:R-:W-:Y:S02]  /*17230*/  ISETP.NE.U32.AND P2, PT, R27, RZ, PT ;  /* 0x000000ff1b00720c */ /* 0x000fe40003f45070 */
[----:B--2---:R-:W-:Y:S02]  /*17240*/  IADD3 R35, P4, PT, R35, R25, RZ ;  /* 0x0000001923237210 */ /* 0x004fe40007f9e0ff */
[----:B------:R-:W-:Y:S01]  /*17250*/  IADD3.X R248, PT, PT, R248, R24, RZ, P3, !PT ;  /* 0x00000018f8f87210 */ /* 0x000fe20001ffe4ff */
[----:B-1----:R-:W-:Y:S02]  /*17260*/  IMAD.MOV.U32 R32, RZ, RZ, R249 ;  /* 0x000000ffff207224 */ /* 0x002fe400078e00f9 */
[----:B----4-:R-:W-:-:S02]  /*17270*/  IMAD.X R37, R37, 0x1, R24, P4 ;  /* 0x0000000125257824 */ /* 0x010fc400020e0618 */
[----:B------:R-:W-:Y:S01]  /*17280*/  IMAD.MOV.U32 R33, RZ, RZ, R248 ;  /* 0x000000ffff217224 */ /* 0x000fe200078e00f8 */
[----:B------:R-:W-:Y:S04]  /*17290*/  STL [R1+0x10], R35 ;  /* 0x0000102301007387 */ /* 0x000fe80000100800 */
[----:B------:R1:W-:Y:S04]  /*172a0*/  STL [R1+0xc], R37 ;  /* 0x00000c2501007387 */ /* 0x0003e80000100800 */
[----:B------:R2:W-:Y:S04]  /*172b0*/  LDGSTS.E [R26+0x5000], desc[UR8][R32.64], P2 ;  /* 0x05000000201a7fae */ /* 0x0005e800091a1008 */
[----:B------:R-:W4:Y:S04]  /*172c0*/  LDL.LU R42, [R1+0x6c] ;  /* 0x00006c00012a7983 */ /* 0x000f280000300800 */
[----:B------:R-:W4:Y:S01]  /*172d0*/  LDL.LU R41, [R1+0x70] ;  /* 0x0000700001297983 */ /* 0x000f220000300800 */
[----:B--2---:R-:W-:Y:S01]  /*172e0*/  MOV R33, R37 ;  /* 0x0000002500217202 */ /* 0x004fe20000000f00 */
[----:B------:R-:W-:-:S02]  /*172f0*/  IMAD.MOV.U32 R32, RZ, RZ, R35 ;  /* 0x000000ffff207224 */ /* 0x000fc400078e0023 */
[----:B-1----:R-:W2:Y:S04]  /*17300*/  LDL.LU R37, [R1+0x8c] ;  /* 0x00008c0001257983 */ /* 0x002ea80000300800 */
[----:B------:R-:W2:Y:S01]  /*17310*/  LDL.LU R35, [R1+0x90] ;  /* 0x0000900001237983 */ /* 0x000ea20000300800 */
[----:B------:R-:W-:-:S04]  /*17320*/  ISETP.GT.AND P1, PT, R2, 0x54, PT ;  /* 0x000000540200780c */ /* 0x000fc80003f24270 */
[----:B------:R-:W-:-:S04]  /*17330*/  SEL R27, RZ, 0x4, !P1 ;  /* 0x00000004ff1b7807 */ /* 0x000fc80004800000 */
[----:B------:R-:W-:-:S04]  /*17340*/  SEL R27, R27, RZ, !P0 ;  /* 0x000000ff1b1b7207 */ /* 0x000fc80004000000 */
[----:B------:R-:W-:-:S13]  /*17350*/  ISETP.NE.U32.AND P1, PT, R27, RZ, PT ;  /* 0x000000ff1b00720c */ /* 0x000fda0003f25070 */
[----:B------:R1:W-:Y:S01]  /*17360*/  LDGSTS.E [R26+0x5400], desc[UR8][R32.64], P1 ;  /* 0x05400000201a7fae */ /* 0x0003e200089a1008 */
[----:B------:R-:W-:-:S04]  /*17370*/  ISETP.GT.AND P1, PT, R2, 0x58, PT ;  /* 0x000000580200780c */ /* 0x000fc80003f24270 */
[----:B------:R-:W-:-:S04]  /*17380*/  SEL R27, RZ, 0x4, !P1 ;  /* 0x00000004ff1b7807 */ /* 0x000fc80004800000 */
[----:B------:R-:W-:Y:S02]  /*17390*/  SEL R27, R27, RZ, !P0 ;  /* 0x000000ff1b1b7207 */ /* 0x000fe40004000000 */
[----:B------:R-:W-:Y:S02]  /*173a0*/  ISETP.GT.AND P1, PT, R2, 0x5c, PT ;  /* 0x0000005c0200780c */ /* 0x000fe40003f24270 */
[-C--:B------:R-:W-:Y:S02]  /*173b0*/  IADD3 R38, P3, PT, R38, R25.reuse, RZ ;  /* 0x0000001926267210 */ /* 0x080fe40007f7e0ff */
[----:B------:R-:W-:Y:S02]  /*173c0*/  ISETP.NE.U32.AND P2, PT, R27, RZ, PT ;  /* 0x000000ff1b00720c */ /* 0x000fe40003f45070 */
[----:B------:R-:W-:Y:S01]  /*173d0*/  IADD3 R34, P4, PT, R34, R25, RZ ;  /* 0x0000001922227210 */ /* 0x000fe20007f9e0ff */
[--C-:B---3--:R-:W-:Y:S01]  /*173e0*/  IMAD.X R40, R40, 0x1, R24.reuse, P3 ;  /* 0x0000000128287824 */ /* 0x108fe200018e0618 */
[----:B------:R-:W-:Y:S01]  /*173f0*/  SEL R27, RZ, 0x4, !P1 ;  /* 0x00000004ff1b7807 */ /* 0x000fe20004800000 */
[----:B------:R-:W-:Y:S02]  /*17400*/  STL [R1+0x30], R38 ;  /* 0x0000302601007387 */ /* 0x000fe40000100800 */
[----:B------:R-:W-:Y:S01]  /*17410*/  IMAD.X R36, R36, 0x1, R24, P4 ;  /* 0x0000000124247824 */ /* 0x000fe200020e0618 */
[----:B------:R-:W-:Y:S01]  /*17420*/  SEL R27, R27, RZ, !P0 ;  /* 0x000000ff1b1b7207 */ /* 0x000fe20004000000 */
[----:B-1----:R-:W-:Y:S01]  /*17430*/  IMAD.MOV.U32 R32, RZ, RZ, R38 ;  /* 0x000000ffff207224 */ /* 0x002fe200078e0026 */
[----:B------:R1:W-:Y:S01]  /*17440*/  STL [R1+0x2c], R40 ;  /* 0x00002c2801007387 */ /* 0x0003e20000100800 */
[----:B------:R-:W-:Y:S01]  /*17450*/  IMAD.MOV.U32 R33, RZ, RZ, R40 ;  /* 0x000000ffff217224 */ /* 0x000fe200078e0028 */
[----:B------:R-:W-:-:S02]  /*17460*/  ISETP.NE.U32.AND P1, PT, R27, RZ, PT ;  /* 0x000000ff1b00720c */ /* 0x000fc40003f25070 */
[----:B------:R-:W-:Y:S04]  /*17470*/  STL [R1+0x50], R34 ;  /* 0x0000502201007387 */ /* 0x000fe80000100800 */
[----:B------:R3:W-:Y:S04]  /*17480*/  STL [R1+0x4c], R36 ;  /* 0x00004c2401007387 */ /* 0x0007e80000100800 */
[----:B-1----:R-:W2:Y:S04]  /*17490*/  LDL.LU R40, [R1+0xac] ;  /* 0x0000ac0001287983 */ /* 0x002ea80000300800 */
[----:B------:R1:W-:Y:S04]  /*174a0*/  LDGSTS.E [R26+0x5800], desc[UR8][R32.64], P2 ;  /* 0x05800000201a7fae */ /* 0x0003e800091a1008 */
[----:B------:R-:W2:Y:S01]  /*174b0*/  LDL.LU R38, [R1+0xb0] ;  /* 0x0000b00001267983 */ /* 0x000ea20000300800 */
[----:B-1----:R-:W-:Y:S01]  /*174c0*/  IMAD.MOV.U32 R33, RZ, RZ, R36 ;  /* 0x000000ffff217224 */ /* 0x002fe200078e0024 */
[----:B------:R-:W-:-:S02]  /*174d0*/  MOV R32, R34 ;  /* 0x0000002200207202 */ /* 0x000fc40000000f00 */
[----:B---3--:R-:W3:Y:S04]  /*174e0*/  LDL.LU R36, [R1+0xcc] ;  /* 0x0000cc0001247983 */ /* 0x008ee80000300800 */
[----:B------:R-:W3:Y:S04]  /*174f0*/  LDL.LU R34, [R1+0xd0] ;  /* 0x0000d00001227983 */ /* 0x000ee80000300800 */
[----:B------:R1:W-:Y:S01]  /*17500*/  LDGSTS.E [R26+0x5c00], desc[UR8][R32.64], P1 ;  /* 0x05c00000201a7fae */ /* 0x0003e200089a1008 */
[----:B------:R-:W-:-:S04]  /*17510*/  ISETP.GT.AND P1, PT, R2, 0x60, PT ;  /* 0x000000600200780c */ /* 0x000fc80003f24270 */
[----:B------:R-:W-:-:S04]  /*17520*/  SEL R27, RZ, 0x4, !P1 ;  /* 0x00000004ff1b7807 */ /* 0x000fc80004800000 */
[----:B------:R-:W-:-:S04]  /*17530*/  SEL R27, R27, RZ, !P0 ;  /* 0x000000ff1b1b7207 */ /* 0x000fc80004000000 */
[----:B------:R-:W-:Y:S02]  /*17540*/  ISETP.NE.U32.AND P2, PT, R27, RZ, PT ;  /* 0x000000ff1b00720c */ /* 0x000fe40003f45070 */
[----:B----4-:R-:W-:-:S05]  /*17550*/  IADD3 R41, P3, PT, R41, R25, RZ ;  /* 0x0000001929297210 */ /* 0x010fca0007f7e0ff */
[--C-:B------:R-:W-:Y:S01]  /*17560*/  IMAD.X R42, R42, 0x1, R24.reuse, P3 ;  /* 0x000000012a2a7824 */ /* 0x100fe200018e0618 */
[----:B--2---:R-:W-:Y:S01]  /*17570*/  IADD3 R35, P4, PT, R35, R25, RZ ;  /* 0x0000001923237210 */ /* 0x004fe20007f9e0ff */
[----:B------:R-:W-:Y:S04]  /*17580*/  STL [R1+0x70], R41 ;  /* 0x0000702901007387 */ /* 0x000fe80000100800 */
[----:B------:R-:W-:Y:S01]  /*17590*/  IMAD.X R37, R37, 0x1, R24, P4 ;  /* 0x0000000125257824 */ /* 0x000fe200020e0618 */
[----:B------:R2:W-:Y:S01]  /*175a0*/  STL [R1+0x6c], R42 ;  /* 0x00006c2a01007387 */ /* 0x0005e20000100800 */
[----:B-1----:R-:W-:Y:S01]  /*175b0*/  IMAD.MOV.U32 R32, RZ, RZ, R41 ;  /* 0x000000ffff207224 */ /* 0x002fe200078e0029 */
[----:B------:R-:W-:Y:S02]  /*175c0*/  MOV R33, R42 ;  /* 0x0000002a00217202 */ /* 0x000fe40000000f00 */
[----:B------:R-:W-:Y:S04]  /*175d0*/  STL [R1+0x90], R35 ;  /* 0x0000902301007387 */ /* 0x000fe80000100800 */
[----:B------:R1:W-:Y:S04]  /*175e0*/  STL [R1+0x8c], R37 ;  /* 0x00008c2501007387 */ /* 0x0003e80000100800 */
[----:B--2---:R-:W2:Y:S04]  /*175f0*/  LDL.LU R42, [R1+0xec] ;  /* 0x0000ec00012a7983 */ /* 0x004ea80000300800 */
[----:B------:R-:W4:Y:S04]  /*17600*/  LDL.LU R41, [R1+0xf0] ;  /* 0x0000f00001297983 */ /* 0x000f280000300800 */
[----:B------:R1:W-:Y:S02]  /*17610*/  LDGSTS.E [R26+0x6000], desc[UR8][R32.64], P2 ;  /* 0x06000000201a7fae */ /* 0x0003e400091a1008 */
[----:B-1----:R-:W-:-:S02]  /*17620*/  IMAD.MOV.U32 R33, RZ, RZ, R37 ;  /* 0x000000ffff217224 */ /* 0x002fc400078e0025 */
[----:B------:R-:W-:Y:S01]  /*17630*/  IMAD.MOV.U32 R32, RZ, RZ, R35 ;  /* 0x000000ffff207224 */ /* 0x000fe200078e0023 */
[----:B------:R-:W2:Y:S04]  /*17640*/  LDL.LU R37, [R1+0x10c] ;  /* 0x00010c0001257983 */ /* 0x000ea80000300800 */
[----:B------:R-:W2:Y:S01]  /*17650*/  LDL.LU R35, [R1+0x110] ;  /* 0x0001100001237983 */ /* 0x000ea20000300800 */
[----:B------:R-:W-:-:S04]  /*17660*/  ISETP.GT.AND P1, PT, R2, 0x64, PT ;  /* 0x000000640200780c */ /* 0x000fc80003f24270 */
[----:B------:R-:W-:-:S04]  /*17670*/  SEL R27, RZ, 0x4, !P1 ;  /* 0x00000004ff1b7807 */ /* 0x000fc80004800000 */
[----:B------:R-:W-:-:S04]  /*17680*/  SEL R27, R27, RZ, !P0 ;  /* 0x000000ff1b1b7207 */ /* 0x000fc80004000000 */
[----:B------:R-:W-:-:S13]  /*17690*/  ISETP.NE.U32.AND P1, PT, R27, RZ, PT ;  /* 0x000000ff1b00720c */ /* 0x000fda0003f25070 */
        /* <DEDUP_REMOVED lines=8> */
[----:B---3--:R-:W-:Y:S01]  /*17720*/  IADD3 R34, P4, PT, R34, R25, RZ ;  /* 0x0000001922227210 */ /* 0x008fe20007f9e0ff */
[--C-:B------:R-:W-:Y:S01]  /*17730*/  IMAD.X R40, R40, 0x1, R24.reuse, P3 ;  /* 0x0000000128287824 */ /* 0x100fe200018e0618 */
[----:B------:R-:W-:Y:S01]  /*17740*/  SEL R27, R27, RZ, !P0 ;  /* 0x000000ff1b1b7207 */ /* 0x000fe20004000000 */
[----:B------:R-:W-:Y:S01]  /*17750*/  STL [R1+0xb0], R38 ;  /* 0x0000b02601007387 */ /* 0x000fe20000100800 */
[----:B-1----:R-:W-:Y:S01]  /*17760*/  MOV R32, R38 ;  /* 0x0000002600207202 */ /* 0x002fe20000000f00 */
[----:B------:R-:W-:Y:S01]  /*17770*/  IMAD.X R36, R36, 0x1, R24, P4 ;  /* 0x0000000124247824 */ /* 0x000fe200020e0618 */
[----:B------:R-:W-:Y:S01]  /*17780*/  ISETP.NE.U32.AND P1, PT, R27, RZ, PT ;  /* 0x000000ff1b00720c */ /* 0x000fe20003f25070 */
[----:B------:R-:W-:Y:S01]  /*17790*/  IMAD.MOV.U32 R33, RZ, RZ, R40 ;  /* 0x000000ffff217224 */ /* 0x000fe200078e0028 */
[----:B------:R1:W-:Y:S04]  /*177a0*/  STL [R1+0xac], R40 ;  /* 0x0000ac2801007387 */ /* 0x0003e80000100800 */
[----:B------:R-:W-:Y:S04]  /*177b0*/  STL [R1+0xd0], R34 ;  /* 0x0000d02201007387 */ /* 0x000fe80000100800 */
[----:B------:R3:W-:Y:S04]  /*177c0*/  STL [R1+0xcc], R36 ;  /* 0x0000cc2401007387 */ /* 0x0007e80000100800 */
[----:B------:R3:W-:Y:S04]  /*177d0*/  LDGSTS.E [R26+0x6800], desc[UR8][R32.64], P2 ;  /* 0x06800000201a7fae */ /* 0x0007e800091a1008 */
[----:B-1----:R-:W2:Y:S04]  /*177e0*/  LDL.LU R40, [R1+0x12c] ;  /* 0x00012c0001287983 */ /* 0x002ea80000300800 */
[----:B------:R-:W2:Y:S01]  /*177f0*/  LDL.LU R38, [R1+0x130] ;  /* 0x0001300001267983 */ /* 0x000ea20000300800 */
[----:B---3--:R-:W-:-:S02]  /*17800*/  IMAD.MOV.U32 R33, RZ, RZ, R36 ;  /* 0x000000ffff217224 */ /* 0x008fc400078e0024 */
[----:B------:R-:W-:Y:S01]  /*17810*/  IMAD.MOV.U32 R32, RZ, RZ, R34 ;  /* 0x000000ffff207224 */ /* 0x000fe200078e0022 */
[----:B------:R-:W3:Y:S04]  /*17820*/  LDL.LU R36, [R1+0x14c] ;  /* 0x00014c0001247983 */ /* 0x000ee80000300800 */
[----:B------:R-:W3:Y:S04]  /*17830*/  LDL.LU R34, [R1+0x150] ;  /* 0x0001500001227983 */ /* 0x000ee80000300800 */
[----:B------:R1:W-:Y:S01]  /*17840*/  LDGSTS.E [R26+0x6c00], desc[UR8][R32.64], P1 ;  /* 0x06c00000201a7fae */ /* 0x0003e200089a1008 */
[----:B------:R-:W-:-:S04]  /*17850*/  ISETP.GT.AND P1, PT, R2, 0x70, PT ;  /* 0x000000700200780c */ /* 0x000fc80003f24270 */
[----:B------:R-:W-:-:S04]  /*17860*/  SEL R27, RZ, 0x4, !P1 ;  /* 0x00000004ff1b7807 */ /* 0x000fc80004800000 */
[----:B------:R-:W-:-:S04]  /*17870*/  SEL R27, R27, RZ, !P0 ;  /* 0x000000ff1b1b7207 */ /* 0x000fc80004000000 */
[----:B------:R-:W-:Y:S02]  /*17880*/  ISETP.NE.U32.AND P2, PT, R27, RZ, PT ;  /* 0x000000ff1b00720c */ /* 0x000fe40003f45070 */
[----:B----4-:R-:W-:-:S05]  /*17890*/  IADD3 R41, P3, PT, R41, R25, RZ ;  /* 0x0000001929297210 */ /* 0x010fca0007f7e0ff */
[----:B--2---:R-:W-:Y:S02]  /*178a0*/  IMAD.X R42, R42, 0x1, R24, P3 ;  /* 0x000000012a2a7824 */ /* 0x004fe400018e0618 */
[----:B-1----:R-:W-:Y:S02]  /*178b0*/  IMAD.MOV.U32 R32, RZ, RZ, R41 ;  /* 0x000000ffff207224 */ /* 0x002fe400078e0029 */
[----:B------:R-:W-:Y:S01]  /*178c0*/  IMAD.MOV.U32 R33, RZ, RZ, R42 ;  /* 0x000000ffff217224 */ /* 0x000fe200078e002a */
[----:B------:R-:W-:Y:S04]  /*178d0*/  STL [R1+0xf0], R41 ;  /* 0x0000f02901007387 */ /* 0x000fe80000100800 */
[----:B------:R-:W-:Y:S04]  /*178e0*/  STL [R1+0xec], R42 ;  /* 0x0000ec2a01007387 */ /* 0x000fe80000100800 */
[----:B------:R1:W-:Y:S01]  /*178f0*/  LDGSTS.E [R26+0x7000], desc[UR8][R32.64], P2 ;  /* 0x07000000201a7fae */ /* 0x0003e200091a1008 */
[----:B------:R-:W-:-:S04]  /*17900*/  IADD3 R35, P4, PT, R35, R25, RZ ;  /* 0x0000001923237210 */ /* 0x000fc80007f9e0ff */
[----:B------:R-:W-:Y:S01]  /*17910*/  IADD3.X R37, PT, PT, R37, R24, RZ, P4, !PT ;  /* 0x0000001825257210 */ /* 0x000fe200027fe4ff */
[----:B------:R-:W-:Y:S01]  /*17920*/  STL [R1+0x110], R35 ;  /* 0x0001102301007387 */ /* 0x000fe20000100800 */
[----:B-1----:R-:W-:-:S03]  /*17930*/  IMAD.MOV.U32 R32, RZ, RZ, R35 ;  /* 0x000000ffff207224 */ /* 0x002fc600078e0023 */
[----:B------:R1:W-:Y:S01]  /*17940*/  STL [R1+0x10c], R37 ;  /* 0x00010c2501007387 */ /* 0x0003e20000100800 */
[----:B------:R-:W-:-:S03]  /*17950*/  IMAD.MOV.U32 R33, RZ, RZ, R37 ;  /* 0x000000ffff217224 */ /* 0x000fc600078e0025 */
[----:B-1----:R-:W2:Y:S04]  /*17960*/  LDL.LU R37, [R1+0x5a8] ;  /* 0x0005a80001257983 */ /* 0x002ea80000300800 */
[----:B------:R-:W4:Y:S04]  /*17970*/  LDL.LU R35, [R1+0x5d0] ;  /* 0x0005d00001237983 */ /* 0x000f280000300800 */
        /* <DEDUP_REMOVED lines=9> */
[----:B------:R-:W-:-:S04]  /*17a10*/  IADD3 R38, P3, PT, R38, R25, RZ ;  /* 0x0000001926267210 */ /* 0x000fc80007f7e0ff */
[----:B------:R-:W-:Y:S02]  /*17a20*/  IADD3.X R40, PT, PT, R40, R24, RZ, P3, !PT ;  /* 0x0000001828287210 */ /* 0x000fe40001ffe4ff */
[----:B---3--:R-:W-:Y:S01]  /*17a30*/  IADD3 R34, P4, PT, R34, R25, RZ ;  /* 0x0000001922227210 */ /* 0x008fe20007f9e0ff */
[----:B------:R-:W-:Y:S04]  /*17a40*/  STL [R1+0x130], R38 ;  /* 0x0001302601007387 */ /* 0x000fe80000100800 */
[----:B------:R-:W-:Y:S01]  /*17a50*/  IMAD.X R36, R36, 0x1, R24, P4 ;  /* 0x0000000124247824 */ /* 0x000fe200020e0618 */
[----:B------:R3:W-:Y:S01]  /*17a60*/  STL [R1+0x12c], R40 ;  /* 0x00012c2801007387 */ /* 0x0007e20000100800 */
[----:B------:R-:W-:Y:S01]  /*17a70*/  SEL R27, R27, RZ, !P0 ;  /* 0x000000ff1b1b7207 */ /* 0x000fe20004000000 */
[----:B-1----:R-:W-:-:S02]  /*17a80*/  IMAD.MOV.U32 R33, RZ, RZ, R40 ;  /* 0x000000ffff217224 */ /* 0x002fc400078e0028 */
[----:B------:R-:W-:Y:S01]  /*17a90*/  STL [R1+0x150], R34 ;  /* 0x0001502201007387 */ /* 0x000fe20000100800 */
[----:B------:R-:W-:-:S03]  /*17aa0*/  IMAD.MOV.U32 R32, RZ, RZ, R38 ;  /* 0x000000ffff207224 */ /* 0x000fc600078e0026 */
[----:B------:R1:W-:Y:S01]  /*17ab0*/  STL [R1+0x14c], R36 ;  /* 0x00014c2401007387 */ /* 0x0003e20000100800 */
[----:B------:R-:W-:-:S03]  /*17ac0*/  ISETP.NE.U32.AND P2, PT, R27, RZ, PT ;  /* 0x000000ff1b00720c */ /* 0x000fc60003f45070 */
[----:B---3--:R-:W3:Y:S01]  /*17ad0*/  LDL.LU R40, [R1+0x59c] ;  /* 0x00059c0001287983 */ /* 0x008ee20000300800 */
[----:B------:R-:W-:-:S03]  /*17ae0*/  SEL R27, RZ, 0x4, !P1 ;  /* 0x00000004ff1b7807 */ /* 0x000fc60004800000 */
[----:B------:R-:W3:Y:S01]  /*17af0*/  LDL.LU R38, [R1+0x5a0] ;  /* 0x0005a00001267983 */ /* 0x000ee20000300800 */
[----:B------:R-:W-:-:S04]  /*17b00*/  SEL R27, R27, RZ, !P0 ;  /* 0x000000ff1b1b7207 */ /* 0x000fc80004000000 */
[----:B------:R-:W-:Y:S01]  /*17b10*/  ISETP.NE.U32.AND P1, PT, R27, RZ, PT ;  /* 0x000000ff1b00720c */ /* 0x000fe20003f25070 */
[----:B------:R1:W-:Y:S02]  /*17b20*/  LDGSTS.E [R26+0x7800], desc[UR8][R32.64], P2 ;  /* 0x07800000201a7fae */ /* 0x0003e400091a1008 */
[----:B-1----:R-:W-:Y:S01]  /*17b30*/  IMAD.MOV.U32 R32, RZ, RZ, R34 ;  /* 0x000000ffff207224 */ /* 0x002fe200078e0022 */
[----:B------:R-:W-:Y:S02]  /*17b40*/  MOV R33, R36 ;  /* 0x0000002400217202 */ /* 0x000fe40000000f00 */
[----:B------:R-:W3:Y:S07]  /*17b50*/  LDL.LU R36, [R1+0x58c] ;  /* 0x00058c0001247983 */ /* 0x000eee0000300800 */
[----:B------:R1:W-:Y:S01]  /*17b60*/  LDGSTS.E [R26+0x7c00], desc[UR8][R32.64], P1 ;  /* 0x07c00000201a7fae */ /* 0x0003e200089a1008 */
[----:B------:R-:W-:-:S03]  /*17b70*/  ISETP.GT.AND P1, PT, R2, 0x1, PT ;  /* 0x000000010200780c */ /* 0x000fc60003f24270 */
[----:B------:R-:W3:Y:S01]  /*17b80*/  LDL.LU R34, [R1+0x578] ;  /* 0x0005780001227983 */ /* 0x000ee20000300800 */
[----:B-1----:R-:W-:-:S04]  /*17b90*/  SEL R32, RZ, 0x4, !P1 ;  /* 0x00000004ff207807 */ /* 0x002fc80004800000 */
[----:B------:R-:W-:-:S04]  /*17ba0*/  SEL R32, R32, RZ, !P0 ;  /* 0x000000ff20207207 */ /* 0x000fc80004000000 */
[----:B------:R-:W-:Y:S02]  /*17bb0*/  ISETP.NE.U32.AND P1, PT, R32, RZ, PT ;  /* 0x000000ff2000720c */ /* 0x000fe40003f25070 */
[-C--:B----4-:R-:W-:Y:S02]  /*17bc0*/  IADD3 R35, P3, PT, R35, R25.reuse, RZ ;  /* 0x0000001923237210 */ /* 0x090fe40007f7e0ff */
[----:B--2---:R-:W-:-:S03]  /*17bd0*/  IADD3 R41, P4, PT, R41, R25, RZ ;  /* 0x0000001929297210 */ /* 0x004fc60007f9e0ff */
[----:B------:R-:W-:Y:S01]  /*17be0*/  IMAD.X R37, R37, 0x1, R24, P3 ;  /* 0x0000000125257824 */ /* 0x000fe200018e0618 */
[----:B------:R-:W-:Y:S04]  /*17bf0*/  STL [R1+0x5d0], R35 ;  /* 0x0005d02301007387 */ /* 0x000fe80000100800 */
[----:B------:R-:W-:Y:S01]  /*17c00*/  STL [R1+0x5c4], R41 ;  /* 0x0005c42901007387 */ /* 0x000fe20000100800 */
[----:B------:R-:W-:-:S03]  /*17c10*/  MOV R33, R37 ;  /* 0x0000002500217202 */ /* 0x000fc60000000f00 */
[----:B------:R1:W-:Y:S01]  /*17c20*/  STL [R1+0x5a8], R37 ;  /* 0x0005a82501007387 */ /* 0x0003e20000100800 */
[----:B------:R-:W-:-:S03]  /*17c30*/  IMAD.MOV.U32 R32, RZ, RZ, R35 ;  /* 0x000000ffff207224 */ /* 0x000fc600078e0023 */
[----:B-1----:R-:W2:Y:S04]  /*17c40*/  LDL.LU R37, [R1+0x588] ;  /* 0x0005880001257983 */ /* 0x002ea80000300800 */
[----:B------:R-:W4:Y:S01]  /*17c50*/  LDL.LU R35, [R1+0x574] ;  /* 0x0005740001237983 */ /* 0x000f220000300800 */
[----:B------:R-:W-:-:S04]  /*17c60*/  ISETP.GT.AND P2, PT, R2, 0x5, PT ;  /* 0x000000050200780c */ /* 0x000fc80003f44270 */
[----:B------:R-:W-:-:S04]  /*17c70*/  SEL R27, RZ, 0x4, !P2 ;  /* 0x00000004ff1b7807 */ /* 0x000fc80005000000 */
[----:B------:R-:W-:-:S04]  /*17c80*/  SEL R27, R27, RZ, !P0 ;  /* 0x000000ff1b1b7207 */ /* 0x000fc80004000000 */
[----:B------:R-:W-:Y:S02]  /*17c90*/  ISETP.NE.U32.AND P2, PT, R27, RZ, PT ;  /* 0x000000ff1b00720c */ /* 0x000fe40003f45070 */
[----:B------:R-:W-:Y:S01]  /*17ca0*/  LOP3.LUT R27, R135, 0x20, RZ, 0x3c, !PT ;  /* 0x00000020871b7812 */ /* 0x000fe200078e3cff */
[----:B------:R-:W-:-:S04]  /*17cb0*/  IMAD.X R19, R19, 0x1, R24, P4 ;  /* 0x0000000113137824 */ /* 0x000fc800020e0618 */
[----:B------:R-:W-:-:S05]  /*17cc0*/  VIADD R27, R27, UR7 ;  /* 0x000000071b1b7c36 */ /* 0x000fca0008000000 */
[----:B------:R1:W-:Y:S01]  /*17cd0*/  LDGSTS.E [R27+0x100], desc[UR8][R32.64], P1 ;  /* 0x00100000201b7fae */ /* 0x0003e200089a1008 */
[----:B------:R-:W-:Y:S01]  /*17ce0*/  ISETP.GT.AND P1, PT, R2, 0x9, PT ;  /* 0x000000090200780c */ /* 0x000fe20003f24270 */
[----:B-1----:R-:W-:Y:S02]  /*17cf0*/  IMAD.MOV.U32 R32, RZ, RZ, R41 ;  /* 0x000000ffff207224 */ /* 0x002fe400078e0029 */
[----:B------:R-:W-:-:S05]  /*17d00*/  IMAD.MOV.U32 R33, RZ, RZ, R19 ;  /* 0x000000ffff217224 */ /* 0x000fca00078e0013 */
[----:B------:R1:W-:Y:S01]  /*17d10*/  LDGSTS.E [R27+0x500], desc[UR8][R32.64], P2 ;  /* 0x00500000201b7fae */ /* 0x0003e200091a1008 */
[----:B------:R-:W-:Y:S02]  /*17d20*/  IADD3 R7, P3, PT, R7, R25, RZ ;  /* 0x0000001907077210 */ /* 0x000fe40007f7e0ff */
[----:B-1----:R-:W-:Y:S02]  /*17d30*/  SEL R32, RZ, 0x4, !P1 ;  /* 0x00000004ff207807 */ /* 0x002fe40004800000 */
[----:B------:R-:W-:Y:S02]  /*17d40*/  ISETP.GT.AND P1, PT, R2, 0xd, PT ;  /* 0x0000000d0200780c */ /* 0x000fe40003f24270 */
[----:B------:R-:W-:-:S04]  /*17d50*/  SEL R32, R32, RZ, !P0 ;  /* 0x000000ff20207207 */ /* 0x000fc80004000000 */
[----:B------:R-:W-:Y:S02]  /*17d60*/  ISETP.NE.U32.AND P2, PT, R32, RZ, PT ;  /* 0x000000ff2000720c */ /* 0x000fe40003f45070 */
[----:B------:R-:W-:Y:S01]  /*17d70*/  SEL R32, RZ, 0x4, !P1 ;  /* 0x00000004ff207807 */ /* 0x000fe20004800000 */
[----:B------:R-:W-:-:S03]  /*17d80*/  IMAD.X R14, R14, 0x1, R24, P3 ;  /* 0x000000010e0e7824 */ /* 0x000fc600018e0618 */
[----:B------:R-:W-:Y:S02]  /*17d90*/  SEL R32, R32, RZ, !P0 ;  /* 0x000000ff20207207 */ /* 0x000fe40004000000 */
[----:B---3--:R-:W-:Y:S02]  /*17da0*/  IADD3 R38, P4, PT, R38, R25, RZ ;  /* 0x0000001926267210 */ /* 0x008fe40007f9e0ff */
[----:B------:R-:W-:Y:S01]  /*17db0*/  ISETP.NE.U32.AND P1, PT, R32, RZ, PT ;  /* 0x000000ff2000720c */ /* 0x000fe20003f25070 */
[----:B------:R-:W-:Y:S01]  /*17dc0*/  IMAD.MOV.U32 R33, RZ, RZ, R14 ;  /* 0x000000ffff217224 */ /* 0x000fe200078e000e */
[----:B------:R-:W-:Y:S01]  /*17dd0*/  MOV R32, R7 ;  /* 0x0000000700207202 */ /* 0x000fe20000000f00 */
[----:B------:R-:W-:-:S04]  /*17de0*/  IMAD.X R40, R40, 0x1, R24, P4 ;  /* 0x0000000128287824 */ /* 0x000fc800020e0618 */
[----:B------:R1:W-:Y:S02]  /*17df0*/  LDGSTS.E [R27+0x900], desc[UR8][R32.64], P2 ;  /* 0x00900000201b7fae */ /* 0x0003e400091a1008 */
[----:B-1----:R-:W-:Y:S02]  /*17e00*/  IMAD.MOV.U32 R32, RZ, RZ, R38 ;  /* 0x000000ffff207224 */ /* 0x002fe400078e0026 */
[----:B------:R-:W-:-:S05]  /*17e10*/  IMAD.MOV.U32 R33, RZ, RZ, R40 ;  /* 0x000000ffff217224 */ /* 0x000fca00078e0028 */
[----:B------:R1:W-:Y:S01]  /*17e20*/  LDGSTS.E [R27+0xd00], desc[UR8][R32.64], P1 ;  /* 0x00d00000201b7fae */ /* 0x0003e200089a1008 */
[----:B------:R-:W-:Y:S02]  /*17e30*/  ISETP.GT.AND P1, PT, R2, 0x11, PT ;  /* 0x000000110200780c */ /* 0x000fe40003f24270 */
[----:B------:R-:W-:Y:S02]  /*17e40*/  IADD3 R36, P3, PT, R36, R25, RZ ;  /* 0x0000001924247210 */ /* 0x000fe40007f7e0ff */
[----:B-1----:R-:W-:Y:S02]  /*17e50*/  SEL R32, RZ, 0x4, !P1 ;  /* 0x00000004ff207807 */ /* 0x002fe40004800000 */
[----:B------:R-:W-:Y:S02]  /*17e60*/  ISETP.GT.AND P1, PT, R2, 0x15, PT ;  /* 0x000000150200780c */ /* 0x000fe40003f24270 */
[----:B------:R-:W-:-:S04]  /*17e70*/  SEL R32, R32, RZ, !P0 ;  /* 0x000000ff20207207 */ /* 0x000fc80004000000 */
[----:B------:R-:W-:Y:S02]  /*17e80*/  ISETP.NE.U32.AND P2, PT, R32, RZ, PT ;  /* 0x000000ff2000720c */ /* 0x000fe40003f45070 */
[----:B------:R-:W-:Y:S02]  /*17e90*/  SEL R32, RZ, 0x4, !P1 ;  /* 0x00000004ff207807 */ /* 0x000fe40004800000 */
[----:B------:R-:W-:Y:S02]  /*17ea0*/  IADD3 R34, P4, PT, R34, R25, RZ ;  /* 0x0000001922227210 */ /* 0x000fe40007f9e0ff */
[----:B------:R-:W-:Y:S01]  /*17eb0*/  SEL R32, R32, RZ, !P0 ;  /* 0x000000ff20207207 */ /* 0x000fe20004000000 */
[----:B------:R-:W-:Y:S03]  /*17ec0*/  STL [R1+0x5a0], R38 ;  /* 0x0005a02601007387 */ /* 0x000fe60000100800 */
[----:B------:R-:W-:Y:S01]  /*17ed0*/  ISETP.NE.U32.AND P1, PT, R32, RZ, PT ;  /* 0x000000ff2000720c */ /* 0x000fe20003f25070 */
[----:B------:R-:W-:Y:S01]  /*17ee0*/  IMAD.MOV.U32 R32, RZ, RZ, R36 ;  /* 0x000000ffff207224 */ /* 0x000fe200078e0024 */
[----:B------:R-:W-:Y:S04]  /*17ef0*/  STL [R1+0x59c], R40 ;  /* 0x00059c2801007387 */ /* 0x000fe80000100800 */
[----:B------:R-:W-:Y:S01]  /*17f00*/  STL [R1+0x58c], R36 ;  /* 0x00058c2401007387 */ /* 0x000fe20000100800 */
[----:B--2---:R-:W-:-:S04]  /*17f10*/  IMAD.X R37, R37, 0x1, R24, P3 ;  /* 0x0000000125257824 */ /* 0x004fc800018e0618 */
[----:B------:R-:W-:Y:S01]  /*17f20*/  IMAD.MOV.U32 R33, RZ, RZ, R37 ;  /* 0x000000ffff217224 */ /* 0x000fe200078e0025 */
[----:B----4-:R-:W-:Y:S01]  /*17f30*/  IADD3.X R35, PT, PT, R35, R24, RZ, P4, !PT ;  /* 0x0000001823237210 */ /* 0x010fe200027fe4ff */
[----:B------:R-:W-:Y:S04]  /*17f40*/  STL [R1+0x588], R37 ;  /* 0x0005882501007387 */ /* 0x000fe80000100800 */
[----:B------:R-:W-:Y:S04]  /*17f50*/  STL [R1+0x578], R34 ;  /* 0x0005782201007387 */ /* 0x000fe80000100800 */
[----:B------:R1:W-:Y:S04]  /*17f60*/  LDGSTS.E [R27+0x1100], desc[UR8][R32.64], P2 ;  /* 0x01100000201b7fae */ /* 0x0003e800091a1008 */
[----:B------:R2:W-:Y:S01]  /*17f70*/  STL [R1+0x574], R35 ;  /* 0x0005742301007387 */ /* 0x0005e20000100800 */
[----:B-1----:R-:W-:-:S02]  /*17f80*/  IMAD.MOV.U32 R33, RZ, RZ, R35 ;  /* 0x000000ffff217224 */ /* 0x002fc400078e0023 */
[----:B------:R-:W-:Y:S01]  /*17f90*/  IMAD.MOV.U32 R32, RZ, RZ, R34 ;  /* 0x000000ffff207224 */ /* 0x000fe200078e0022 */
[----:B--2---:R-:W2:Y:S04]  /*17fa0*/  LDL.LU R35, [R1+0x14] ;  /* 0x0000140001237983 */ /* 0x004ea80000300800 */
[----:B------:R-:W3:Y:S04]  /*17fb0*/  LDL.LU R34, [R1+0x18] ;  /* 0x0000180001227983 */ /* 0x000ee80000300800 */
[----:B------:R-:W4:Y:S04]  /*17fc0*/  LDL.LU R40, [R1+0x34] ;  /* 0x0000340001287983 */ /* 0x000f280000300800 */
[----:B------:R-:W2:Y:S04]  /*17fd0*/  LDL.LU R38, [R1+0x38] ;  /* 0x0000380001267983 */ /* 0x000ea80000300800 */
[----:B------:R-:W2:Y:S04]  /*17fe0*/  LDL.LU R37, [R1+0x54] ;  /* 0x0000540001257983 */ /* 0x000ea80000300800 */
[----:B------:R-:W2:Y:S04]  /*17ff0*/  LDL.LU R36, [R1+0x58] ;  /* 0x0000580001247983 */ /* 0x000ea80000300800 */
[----:B------:R1:W-:Y:S01]  /*18000*/  LDGSTS.E [R27+0x1500], desc[UR8][R32.64], P1 ;  /* 0x01500000201b7fae */ /* 0x0003e200089a1008 */
[----:B------:R-:W-:-:S04]  /*18010*/  ISETP.GT.AND P1, PT, R2, 0x19, PT ;  /* 0x000000190200780c */ /* 0x000fc80003f24270 */
[----:B-1----:R-:W-:Y:S02]  /*18020*/  SEL R32, RZ, 0x4, !P1 ;  /* 0x00000004ff207807 */ /* 0x002fe40004800000 */
        /* <DEDUP_REMOVED lines=9> */
[----:B------:R-:W-:Y:S02]  /*180c0*/  IMAD.MOV.U32 R32, RZ, RZ, R139 ;  /* 0x000000ffff207224 */ /* 0x000fe400078e008b */
[----:B------:R-:W-:Y:S02]  /*180d0*/  IMAD.MOV.U32 R33, RZ, RZ, R138 ;  /* 0x000000ffff217224 */ /* 0x000fe400078e008a */
[----:B------:R-:W-:-:S03]  /*180e0*/  IMAD.X R146, R146, 0x1, R24, P4 ;  /* 0x0000000192927824 */ /* 0x000fc600020e0618 */
[----:B------:R1:W-:Y:S02]  /*180f0*/  LDGSTS.E [R27+0x1900], desc[UR8][R32.64], P2 ;  /* 0x01900000201b7fae */ /* 0x0003e400091a1008 */
[----:B-1----:R-:W-:Y:S01]  /*18100*/  IMAD.MOV.U32 R32, RZ, RZ, R147 ;  /* 0x000000ffff207224 */ /* 0x002fe200078e0093 */
[----:B------:R-:W-:-:S05]  /*18110*/  MOV R33, R146 ;  /* 0x0000009200217202 */ /* 0x000fca0000000f00 */
[----:B------:R1:W-:Y:S01]  /*18120*/  LDGSTS.E [R27+0x1d00], desc[UR8][R32.64], P1 ;  /* 0x01d00000201b7fae */ /* 0x0003e200089a1008 */
[----:B------:R-:W-:-:S04]  /*18130*/  ISETP.GT.AND P1, PT, R2, 0x21, PT ;  /* 0x000000210200780c */ /* 0x000fc80003f24270 */
[----:B-1----:R-:W-:Y:S02]  /*18140*/  SEL R32, RZ, 0x4, !P1 ;  /* 0x00000004ff207807 */ /* 0x002fe40004800000 */
        /* <DEDUP_REMOVED lines=9> */
[----:B------:R-:W-:Y:S02]  /*181e0*/  IMAD.MOV.U32 R32, RZ, RZ, R155 ;  /* 0x000000ffff207224 */ /* 0x000fe400078e009b */
[----:B------:R-:W-:Y:S02]  /*181f0*/  IMAD.MOV.U32 R33, RZ, RZ, R154 ;  /* 0x000000ffff217224 */ /* 0x000fe400078e009a */
[----:B------:R-:W-:-:S03]  /*18200*/  IMAD.X R162, R162, 0x1, R24, P4 ;  /* 0x00000001a2a27824 */ /* 0x000fc600020e0618 */
[----:B------:R1:W-:Y:S02]  /*18210*/  LDGSTS.E [R27+0x2100], desc[UR8][R32.64], P2 ;  /* 0x02100000201b7fae */ /* 0x0003e400091a1008 */
[----:B-1----:R-:W-:Y:S01]  /*18220*/  MOV R32, R163 ;  /* 0x000000a300207202 */ /* 0x002fe20000000f00 */
[----:B------:R-:W-:-:S05]  /*18230*/  IMAD.MOV.U32 R33, RZ, RZ, R162 ;  /* 0x000000ffff217224 */ /* 0x000fca00078e00a2 */
[----:B------:R1:W-:Y:S01]  /*18240*/  LDGSTS.E [R27+0x2500], desc[UR8][R32.64], P1 ;  /* 0x02500000201b7fae */ /* 0x0003e200089a1008 */
[C---:B------:R-:W-:Y:S02]  /*18250*/  ISETP.GT.AND P1, PT, R2.reuse, 0x29, PT ;  /* 0x000000290200780c */ /* 0x040fe40003f24270 */
        /* <DEDUP_REMOVED lines=8> */
[----:B------:R-:W-:Y:S02]  /*182e0*/  IADD3 R179, P4, PT, R179, R25, RZ ;  /* 0x00000019b3b37210 */ /* 0x000fe40007f9e0ff */
        /* <DEDUP_REMOVED lines=38> */
[----:B------:R-:W-:Y:S01]  /*18550*/  IADD3.X R210, PT, PT, R210, R24, RZ, P4, !PT ;  /* 0x00000018d2d27210 */ /* 0x000fe200027fe4ff */
[----:B------:R-:W-:-:S05]  /*18560*/  IMAD.MOV.U32 R33, RZ, RZ, R202 ;  /* 0x000000ffff217224 */ /* 0x000fca00078e00ca */
        /* <DEDUP_REMOVED lines=46> */
[----:B------:R-:W-:Y:S02]  /*18850*/  SEL R32, RZ, 0x4, !P1 ;  /* 0x00000004ff207807 */ /* 0x000fe40004800000 */
[----:B---3--:R-:W-:Y:S01]  /*18860*/  IADD3 R34, P4, PT, R34, R25, RZ ;  /* 0x0000001922227210 */ /* 0x008fe20007f9e0ff */
[----:B------:R-:W-:Y:S01]  /*18870*/  IMAD.X R250, R250, 0x1, R24, P3 ;  /* 0x00000001fafa7824 */ /* 0x000fe200018e0618 */
[----:B------:R-:W-:-:S03]  /*18880*/  SEL R32, R32, RZ, !P0 ;  /* 0x000000ff20207207 */ /* 0x000fc60004000000 */
[----:B--2---:R-:W-:Y:S01]  /*18890*/  IMAD.X R35, R35, 0x1, R24, P4 ;  /* 0x0000000123237824 */ /* 0x004fe200020e0618 */
[----:B------:R-:W-:Y:S01]  /*188a0*/  ISETP.NE.U32.AND P1, PT, R32, RZ, PT ;  /* 0x000000ff2000720c */ /* 0x000fe20003f25070 */
[----:B------:R-:W-:Y:S01]  /*188b0*/  IMAD.MOV.U32 R32, RZ, RZ, R251 ;  /* 0x000000ffff207224 */ /* 0x000fe200078e00fb */
[----:B------:R-:W-:Y:S01]  /*188c0*/  MOV R33, R250 ;  /* 0x000000fa00217202 */ /* 0x000fe20000000f00 */
[----:B------:R-:W-:Y:S04]  /*188d0*/  STL [R1+0x18], R34 ;  /* 0x0000182201007387 */ /* 0x000fe80000100800 */
[----:B------:R1:W-:Y:S04]  /*188e0*/  STL [R1+0x14], R35 ;  /* 0x0000142301007387 */ /* 0x0003e80000100800 */
[----:B------:R-:W2:Y:S04]  /*188f0*/  LDL.LU R42, [R1+0x74] ;  /* 0x00007400012a7983 */ /* 0x000ea80000300800 */
[----:B------:R3:W-:Y:S04]  /*18900*/  LDGSTS.E [R27+0x5100], desc[UR8][R32.64], P2 ;  /* 0x05100000201b7fae */ /* 0x0007e800091a1008 */
[----:B------:R-:W2:Y:S01]  /*18910*/  LDL.LU R41, [R1+0x78] ;  /* 0x0000780001297983 */ /* 0x000ea20000300800 */
[----:B---3--:R-:W-:-:S02]  /*18920*/  IMAD.MOV.U32 R32, RZ, RZ, R34 ;  /* 0x000000ffff207224 */ /* 0x008fc400078e0022 */
[----:B------:R-:W-:Y:S02]  /*18930*/  IMAD.MOV.U32 R33, RZ, RZ, R35 ;  /* 0x000000ffff217224 */ /* 0x000fe400078e0023 */
[----:B-1----:R-:W3:Y:S04]  /*18940*/  LDL.LU R35, [R1+0x94] ;  /* 0x0000940001237983 */ /* 0x002ee80000300800 */
[----:B------:R-:W3:Y:S04]  /*18950*/  LDL.LU R34, [R1+0x98] ;  /* 0x0000980001227983 */ /* 0x000ee80000300800 */
[----:B------:R1:W-:Y:S01]  /*18960*/  LDGSTS.E [R27+0x5500], desc[UR8][R32.64], P1 ;  /* 0x05500000201b7fae */ /* 0x0003e200089a1008 */
[----:B------:R-:W-:-:S02]  /*18970*/  ISETP.GT.AND P1, PT, R2, 0x59, PT ;  /* 0x000000590200780c */ /* 0x000fc40003f24270 */
[----:B------:R-:W-:Y:S02]  /*18980*/  IADD3 R38, P3, PT, R38, R25, RZ ;  /* 0x0000001926267210 */ /* 0x000fe40007f7e0ff */
[----:B-1----:R-:W-:Y:S02]  /*18990*/  SEL R32, RZ, 0x4, !P1 ;  /* 0x00000004ff207807 */ /* 0x002fe40004800000 */
[----:B------:R-:W-:Y:S02]  /*189a0*/  ISETP.GT.AND P1, PT, R2, 0x5d, PT ;  /* 0x0000005d0200780c */ /* 0x000fe40003f24270 */
[----:B------:R-:W-:-:S04]  /*189b0*/  SEL R32, R32, RZ, !P0 ;  /* 0x000000ff20207207 */ /* 0x000fc80004000000 */
[----:B------:R-:W-:Y:S02]  /*189c0*/  ISETP.NE.U32.AND P2, PT, R32, RZ, PT ;  /* 0x000000ff2000720c */ /* 0x000fe40003f45070 */
[----:B------:R-:W-:Y:S01]  /*189d0*/  SEL R32, RZ, 0x4, !P1 ;  /* 0x00000004ff207807 */ /* 0x000fe20004800000 */
[----:B----4-:R-:W-:Y:S01]  /*189e0*/  IMAD.X R40, R40, 0x1, R24, P3 ;  /* 0x0000000128287824 */ /* 0x010fe200018e0618 */
[----:B------:R-:W-:Y:S02]  /*189f0*/  IADD3 R36, P4, PT, R36, R25, RZ ;  /* 0x0000001924247210 */ /* 0x000fe40007f9e0ff */
[----:B------:R-:W-:Y:S01]  /*18a00*/  SEL R32, R32, RZ, !P0 ;  /* 0x000000ff20207207 */ /* 0x000fe20004000000 */
[----:B------:R-:W-:Y:S02]  /*18a10*/  IMAD.MOV.U32 R33, RZ, RZ, R40 ;  /* 0x000000ffff217224 */ /* 0x000fe400078e0028 */
[----:B------:R-:W-:Y:S01]  /*18a20*/  IMAD.X R37, R37, 0x1, R24, P4 ;  /* 0x0000000125257824 */ /* 0x000fe200020e0618 */
[----:B------:R-:W-:-:S02]  /*18a30*/  ISETP.NE.U32.AND P1, PT, R32, RZ, PT ;  /* 0x000000ff2000720c */ /* 0x000fc40003f25070 */
[----:B------:R-:W-:Y:S01]  /*18a40*/  MOV R32, R38 ;  /* 0x0000002600207202 */ /* 0x000fe20000000f00 */
[----:B------:R1:W-:Y:S04]  /*18a50*/  STL [R1+0x38], R38 ;  /* 0x0000382601007387 */ /* 0x0003e80000100800 */
[----:B------:R-:W-:Y:S04]  /*18a60*/  STL [R1+0x34], R40 ;  /* 0x0000342801007387 */ /* 0x000fe80000100800 */
[----:B------:R4:W-:Y:S04]  /*18a70*/  STL [R1+0x58], R36 ;  /* 0x0000582401007387 */ /* 0x0009e80000100800 */
[----:B------:R4:W-:Y:S04]  /*18a80*/  LDGSTS.E [R27+0x5900], desc[UR8][R32.64], P2 ;  /* 0x05900000201b7fae */ /* 0x0009e800091a1008 */
[----:B------:R4:W-:Y:S04]  /*18a90*/  STL [R1+0x54], R37 ;  /* 0x0000542501007387 */ /* 0x0009e80000100800 */
[----:B-1----:R-:W3:Y:S01]  /*18aa0*/  LDL.LU R38, [R1+0xb4] ;  /* 0x0000b40001267983 */ /* 0x002ee20000300800 */
[----:B----4-:R-:W-:-:S03]  /*18ab0*/  IMAD.MOV.U32 R32, RZ, RZ, R36 ;  /* 0x000000ffff207224 */ /* 0x010fc600078e0024 */
[----:B------:R-:W4:Y:S01]  /*18ac0*/  LDL.LU R36, [R1+0xb8] ;  /* 0x0000b80001247983 */ /* 0x000f220000300800 */
[----:B------:R-:W-:-:S03]  /*18ad0*/  IMAD.MOV.U32 R33, RZ, RZ, R37 ;  /* 0x000000ffff217224 */ /* 0x000fc600078e0025 */
[----:B------:R-:W4:Y:S04]  /*18ae0*/  LDL.LU R40, [R1+0xd4] ;  /* 0x0000d40001287983 */ /* 0x000f280000300800 */
[----:B------:R-:W4:Y:S04]  /*18af0*/  LDL.LU R37, [R1+0xd8] ;  /* 0x0000d80001257983 */ /* 0x000f280000300800 */
[----:B------:R1:W-:Y:S01]  /*18b00*/  LDGSTS.E [R27+0x5d00], desc[UR8][R32.64], P1 ;  /* 0x05d00000201b7fae */ /* 0x0003e200089a1008 */
[----:B------:R-:W-:-:S04]  /*18b10*/  ISETP.GT.AND P1, PT, R2, 0x61, PT ;  /* 0x000000610200780c */ /* 0x000fc80003f24270 */
[----:B-1----:R-:W-:Y:S02]  /*18b20*/  SEL R32, RZ, 0x4, !P1 ;  /* 0x00000004ff207807 */ /* 0x002fe40004800000 */
[----:B------:R-:W-:Y:S02]  /*18b30*/  ISETP.GT.AND P1, PT, R2, 0x65, PT ;  /* 0x000000650200780c */ /* 0x000fe40003f24270 */
[----:B------:R-:W-:-:S04]  /*18b40*/  SEL R32, R32, RZ, !P0 ;  /* 0x000000ff20207207 */ /* 0x000fc80004000000 */
[----:B------:R-:W-:Y:S02]  /*18b50*/  ISETP.NE.U32.AND P2, PT, R32, RZ, PT ;  /* 0x000000ff2000720c */ /* 0x000fe40003f45070 */
[----:B------:R-:W-:-:S04]  /*18b60*/  SEL R32, RZ, 0x4, !P1 ;  /* 0x00000004ff207807 */ /* 0x000fc80004800000 */
[----:B------:R-:W-:-:S04]  /*18b70*/  SEL R32, R32, RZ, !P0 ;  /* 0x000000ff20207207 */ /* 0x000fc80004000000 */
[----:B------:R-:W-:Y:S02]  /*18b80*/  ISETP.NE.U32.AND P1, PT, R32, RZ, PT ;  /* 0x000000ff2000720c */ /* 0x000fe40003f25070 */
[----:B--2---:R-:W-:-:S05]  /*18b90*/  IADD3 R41, P3, PT, R41, R25, RZ ;  /* 0x0000001929297210 */ /* 0x004fca0007f7e0ff */
[----:B------:R-:W-:Y:S02]  /*18ba0*/  IMAD.X R42, R42, 0x1, R24, P3 ;  /* 0x000000012a2a7824 */ /* 0x000fe400018e0618 */
[----:B------:R-:W-:Y:S02]  /*18bb0*/  IMAD.MOV.U32 R32, RZ, RZ, R41 ;  /* 0x000000ffff207224 */ /* 0x000fe400078e0029 */
[----:B------:R-:W-:Y:S01]  /*18bc0*/  IMAD.MOV.U32 R33, RZ, RZ, R42 ;  /* 0x000000ffff217224 */ /* 0x000fe200078e002a */
[----:B------:R-:W-:Y:S01]  /*18bd0*/  STL [R1+0x78], R41 ;  /* 0x0000782901007387 */ /* 0x000fe20000100800 */
[----:B---3--:R-:W-:-:S03]  /*18be0*/  IADD3 R34, P4, PT, R34, R25, RZ ;  /* 0x0000001922227210 */ /* 0x008fc60007f9e0ff */
[----:B------:R1:W-:Y:S01]  /*18bf0*/  STL [R1+0x74], R42 ;  /* 0x0000742a01007387 */ /* 0x0003e20000100800 */
[----:B------:R-:W-:-:S03]  /*18c00*/  IADD3.X R35, PT, PT, R35, R24, RZ, P4, !PT ;  /* 0x0000001823237210 */ /* 0x000fc600027fe4ff */
[----:B------:R2:W-:Y:S04]  /*18c10*/  STL [R1+0x98], R34 ;  /* 0x0000982201007387 */ /* 0x0005e80000100800 */
[----:B------:R3:W-:Y:S04]  /*18c20*/  LDGSTS.E [R27+0x6100], desc[UR8][R32.64], P2 ;  /* 0x06100000201b7fae */ /* 0x0007e800091a1008 */
[----:B------:R2:W-:Y:S04]  /*18c30*/  STL [R1+0x94], R35 ;  /* 0x0000942301007387 */ /* 0x0005e80000100800 */
[----:B-1----:R-:W4:Y:S01]  /*18c40*/  LDL.LU R42, [R1+0xf4] ;  /* 0x0000f400012a7983 */ /* 0x002f220000300800 */
[----:B---3--:R-:W-:-:S03]  /*18c50*/  IMAD.MOV.U32 R32, RZ, RZ, R34 ;  /* 0x000000ffff207224 */ /* 0x008fc600078e0022 */
[----:B--2---:R-:W2:Y:S01]  /*18c60*/  LDL.LU R34, [R1+0xf8] ;  /* 0x0000f80001227983 */ /* 0x004ea20000300800 */
[----:B------:R-:W-:-:S03]  /*18c70*/  IMAD.MOV.U32 R33, RZ, RZ, R35 ;  /* 0x000000ffff217224 */ /* 0x000fc600078e0023 */
[----:B------:R-:W3:Y:S04]  /*18c80*/  LDL.LU R41, [R1+0x114] ;  /* 0x0001140001297983 */ /* 0x000ee80000300800 */
[----:B------:R-:W3:Y:S04]  /*18c90*/  LDL.LU R35, [R1+0x118] ;  /* 0x0001180001237983 */ /* 0x000ee80000300800 */
[----:B------:R1:W-:Y:S01]  /*18ca0*/  LDGSTS.E [R27+0x6500], desc[UR8][R32.64], P1 ;  /* 0x06500000201b7fae */ /* 0x0003e200089a1008 */
[----:B------:R-:W-:-:S04]  /*18cb0*/  ISETP.GT.AND P1, PT, R2, 0x69, PT ;  /* 0x000000690200780c */ /* 0x000fc80003f24270 */
[----:B-1----:R-:W-:Y:S02]  /*18cc0*/  SEL R32, RZ, 0x4, !P1 ;  /* 0x00000004ff207807 */ /* 0x002fe40004800000 */
[----:B------:R-:W-:Y:S02]  /*18cd0*/  ISETP.GT.AND P1, PT, R2, 0x6d, PT ;  /* 0x0000006d0200780c */ /* 0x000fe40003f24270 */
[----:B------:R-:W-:-:S04]  /*18ce0*/  SEL R32, R32, RZ, !P0 ;  /* 0x000000ff20207207 */ /* 0x000fc80004000000 */
[----:B------:R-:W-:Y:S02]  /*18cf0*/  ISETP.NE.U32.AND P2, PT, R32, RZ, PT ;  /* 0x000000ff2000720c */ /* 0x000fe40003f45070 */
[----:B------:R-:W-:Y:S02]  /*18d00*/  SEL R32, RZ, 0x4, !P1 ;  /* 0x00000004ff207807 */ /* 0x000fe40004800000 */
[-C--:B----4-:R-:W-:Y:S02]  /*18d10*/  IADD3 R36, P3, PT, R36, R25.reuse, RZ ;  /* 0x0000001924247210 */ /* 0x090fe40007f7e0ff */
[----:B------:R-:W-:Y:S02]  /*18d20*/  SEL R32, R32, RZ, !P0 ;  /* 0x000000ff20207207 */ /* 0x000fe40004000000 */
[----:B------:R-:W-:Y:S02]  /*18d30*/  IADD3.X R38, PT, PT, R38, R24, RZ, P3, !PT ;  /* 0x0000001826267210 */ /* 0x000fe40001ffe4ff */
[----:B------:R-:W-:Y:S01]  /*18d40*/  IADD3 R37, P4, PT, R37, R25, RZ ;  /* 0x0000001925257210 */ /* 0x000fe20007f9e0ff */
[----:B------:R-:W-:Y:S01]  /*18d50*/  STL [R1+0xb8], R36 ;  /* 0x0000b82401007387 */ /* 0x000fe20000100800 */
[----:B------:R-:W-:Y:S01]  /*18d60*/  ISETP.NE.U32.AND P1, PT, R32, RZ, PT ;  /* 0x000000ff2000720c */ /* 0x000fe20003f25070 */
[----:B------:R-:W-:-:S02]  /*18d70*/  IMAD.MOV.U32 R32, RZ, RZ, R36 ;  /* 0x000000ffff207224 */ /* 0x000fc400078e0024 */
[----:B------:R-:W-:Y:S01]  /*18d80*/  IMAD.X R40, R40, 0x1, R24, P4 ;  /* 0x0000000128287824 */ /* 0x000fe200020e0618 */
[----:B------:R1:W-:Y:S01]  /*18d90*/  STL [R1+0xb4], R38 ;  /* 0x0000b42601007387 */ /* 0x0003e20000100800 */
[----:B------:R-:W-:-:S03]  /*18da0*/  IMAD.MOV.U32 R33, RZ, RZ, R38 ;  /* 0x000000ffff217224 */ /* 0x000fc600078e0026 */
[----:B------:R-:W-:Y:S04]  /*18db0*/  STL [R1+0xd8], R37 ;  /* 0x0000d82501007387 */ /* 0x000fe80000100800 */
[----:B------:R4:W-:Y:S04]  /*18dc0*/  LDGSTS.E [R27+0x6900], desc[UR8][R32.64], P2 ;  /* 0x06900000201b7fae */ /* 0x0009e800091a1008 */
[----:B-1----:R-:W3:Y:S04]  /*18dd0*/  LDL.LU R38, [R1+0x138] ;  /* 0x0001380001267983 */ /* 0x002ee80000300800 */
[----:B------:R1:W-:Y:S04]  /*18de0*/  STL [R1+0xd4], R40 ;  /* 0x0000d42801007387 */ /* 0x0003e80000100800 */
[----:B------:R-:W3:Y:S01]  /*18df0*/  LDL.LU R36, [R1+0x158] ;  /* 0x0001580001247983 */ /* 0x000ee20000300800 */
[----:B----4-:R-:W-:Y:S01]  /*18e00*/  MOV R33, R40 ;  /* 0x0000002800217202 */ /* 0x010fe20000000f00 */
[----:B------:R-:W-:-:S02]  /*18e10*/  IMAD.MOV.U32 R32, RZ, RZ, R37 ;  /* 0x000000ffff207224 */ /* 0x000fc400078e0025 */
[----:B-1----:R-:W4:Y:S04]  /*18e20*/  LDL.LU R40, [R1+0x134] ;  /* 0x0001340001287983 */ /* 0x002f280000300800 */
        /* <DEDUP_REMOVED lines=11> */
[----:B------:R-:W-:Y:S01]  /*18ee0*/  IMAD.X R42, R42, 0x1, R24, P3 ;  /* 0x000000012a2a7824 */ /* 0x000fe200018e0618 */
[----:B---3--:R-:W-:Y:S01]  /*18ef0*/  IADD3 R35, P4, PT, R35, R25, RZ ;  /* 0x0000001923237210 */ /* 0x008fe20007f9e0ff */
[----:B------:R-:W-:Y:S01]  /*18f00*/  IMAD.MOV.U32 R32, RZ, RZ, R34 ;  /* 0x000000ffff207224 */ /* 0x000fe200078e0022 */
[----:B------:R1:W-:Y:S01]  /*18f10*/  STL [R1+0xf8], R34 ;  /* 0x0000f82201007387 */ /* 0x0003e20000100800 */
[----:B------:R-:W-:Y:S02]  /*18f20*/  IMAD.MOV.U32 R33, RZ, RZ, R42 ;  /* 0x000000ffff217224 */ /* 0x000fe400078e002a */
[----:B------:R-:W-:Y:S01]  /*18f30*/  IMAD.X R41, R41, 0x1, R24, P4 ;  /* 0x0000000129297824 */ /* 0x000fe200020e0618 */
[----:B------:R-:W-:Y:S04]  /*18f40*/  STL [R1+0xf4], R42 ;  /* 0x0000f42a01007387 */ /* 0x000fe80000100800 */
[----:B------:R2:W-:Y:S04]  /*18f50*/  STL [R1+0x118], R35 ;  /* 0x0001182301007387 */ /* 0x0005e80000100800 */
[----:B-1----:R-:W3:Y:S04]  /*18f60*/  LDL.LU R34, [R1+0x5b0] ;  /* 0x0005b00001227983 */ /* 0x002ee80000300800 */
[----:B------:R1:W-:Y:S04]  /*18f70*/  LDGSTS.E [R27+0x7100], desc[UR8][R32.64], P2 ;  /* 0x07100000201b7fae */ /* 0x0003e800091a1008 */
[----:B------:R-:W-:Y:S01]  /*18f80*/  STL [R1+0x114], R41 ;  /* 0x0001142901007387 */ /* 0x000fe20000100800 */
[----:B-1----:R-:W-:Y:S01]  /*18f90*/  MOV R32, R35 ;  /* 0x0000002300207202 */ /* 0x002fe20000000f00 */
[----:B------:R-:W-:-:S02]  /*18fa0*/  IMAD.MOV.U32 R33, RZ, RZ, R41 ;  /* 0x000000ffff217224 */ /* 0x000fc400078e0029 */
[----:B--2---:R-:W2:Y:S04]  /*18fb0*/  LDL.LU R35, [R1+0x5ac] ;  /* 0x0005ac0001237983 */ /* 0x004ea80000300800 */
[----:B------:R1:W-:Y:S01]  /*18fc0*/  LDGSTS.E [R27+0x7500], desc[UR8][R32.64], P1 ;  /* 0x07500000201b7fae */ /* 0x0003e200089a1008 */
[----:B------:R-:W-:-:S04]  /*18fd0*/  ISETP.GT.AND P1, PT, R2, 0x79, PT ;  /* 0x000000790200780c */ /* 0x000fc80003f24270 */
[----:B-1----:R-:W-:Y:S02]  /*18fe0*/  SEL R32, RZ, 0x4, !P1 ;  /* 0x00000004ff207807 */ /* 0x002fe40004800000 */
[----:B------:R-:W-:Y:S02]  /*18ff0*/  ISETP.GT.AND P1, PT, R2, 0x7d, PT ;  /* 0x0000007d0200780c */ /* 0x000fe40003f24270 */
[----:B------:R-:W-:-:S04]  /*19000*/  SEL R32, R32, RZ, !P0 ;  /* 0x000000ff20207207 */ /* 0x000fc80004000000 */
[----:B------:R-:W-:Y:S02]  /*19010*/  ISETP.NE.U32.AND P2, PT, R32, RZ, PT ;  /* 0x000000ff2000720c */ /* 0x000fe40003f45070 */
[-C--:B------:R-:W-:Y:S02]  /*19020*/  IADD3 R38, P3, PT, R38, R25.reuse, RZ ;  /* 0x0000001926267210 */ /* 0x080fe40007f7e0ff */
[----:B------:R-:W-:Y:S02]  /*19030*/  SEL R32, RZ, 0x4, !P1 ;  /* 0x00000004ff207807 */ /* 0x000fe40004800000 */
[----:B------:R-:W-:Y:S02]  /*19040*/  IADD3 R36, P4, PT, R36, R25, RZ ;  /* 0x0000001924247210 */ /* 0x000fe40007f9e0ff */
[----:B------:R-:W-:Y:S01]  /*19050*/  SEL R32, R32, RZ, !P0 ;  /* 0x000000ff20207207 */ /* 0x000fe20004000000 */
[--C-:B----4-:R-:W-:Y:S01]  /*19060*/  IMAD.X R40, R40, 0x1, R24.reuse, P3 ;  /* 0x0000000128287824 */ /* 0x110fe200018e0618 */
[----:B------:R1:W-:Y:S01]  /*19070*/  STL [R1+0x138], R38 ;  /* 0x0001382601007387 */ /* 0x0003e20000100800 */
[----:B------:R-:W-:-:S03]  /*19080*/  IMAD.X R37, R37, 0x1, R24, P4 ;  /* 0x0000000125257824 */ /* 0x000fc600020e0618 */
[----:B------:R-:W-:Y:S01]  /*19090*/  STL [R1+0x134], R40 ;  /* 0x0001342801007387 */ /* 0x000fe20000100800 */
[----:B------:R-:W-:Y:S01]  /*190a0*/  ISETP.NE.U32.AND P1, PT, R32, RZ, PT ;  /* 0x000000ff2000720c */ /* 0x000fe20003f25070 */
[----:B------:R-:W-:Y:S02]  /*190b0*/  IMAD.MOV.U32 R32, RZ, RZ, R38 ;  /* 0x000000ffff207224 */ /* 0x000fe400078e0026 */
[----:B------:R-:W-:Y:S01]  /*190c0*/  STL [R1+0x158], R36 ;  /* 0x0001582401007387 */ /* 0x000fe20000100800 */
[----:B------:R-:W-:-:S03]  /*190d0*/  MOV R33, R40 ;  /* 0x0000002800217202 */ /* 0x000fc60000000f00 */
[----:B------:R4:W-:Y:S04]  /*190e0*/  STL [R1+0x154], R37 ;  /* 0x0001542501007387 */ /* 0x0009e80000100800 */
[----:B-1----:R-:W2:Y:S04]  /*190f0*/  LDL.LU R38, [R1+0x5a4] ;  /* 0x0005a40001267983 */ /* 0x002ea80000300800 */
[----:B------:R1:W-:Y:S02]  /*19100*/  LDGSTS.E [R27+0x7900], desc[UR8][R32.64], P2 ;  /* 0x07900000201b7fae */ /* 0x0003e400091a1008 */
[----:B-1----:R-:W-:-:S02]  /*19110*/  IMAD.MOV.U32 R33, RZ, RZ, R37 ;  /* 0x000000ffff217224 */ /* 0x002fc400078e0025 */
[----:B------:R-:W-:Y:S01]  /*19120*/  IMAD.MOV.U32 R32, RZ, RZ, R36 ;  /* 0x000000ffff207224 */ /* 0x000fe200078e0024 */
[----:B----4-:R-:W4:Y:S04]  /*19130*/  LDL.LU R37, [R1+0x590] ;  /* 0x0005900001257983 */ /* 0x010f280000300800 */
[----:B------:R-:W4:Y:S01]  /*19140*/  LDL.LU R36, [R1+0x57c] ;  /* 0x00057c0001247983 */ /* 0x000f220000300800 */
[----:B------:R-:W-:-:S03]  /*19150*/  ISETP.GT.AND P2, PT, R2, 0x6, PT ;  /* 0x000000060200780c */ /* 0x000fc60003f44270 */
[----:B------:R1:W-:Y:S01]  /*19160*/  LDGSTS.E [R27+0x7d00], desc[UR8][R32.64], P1 ;  /* 0x07d00000201b7fae */ /* 0x0003e200089a1008 */
[----:B------:R-:W-:-:S04]  /*19170*/  ISETP.GT.AND P1, PT, R2, 0x2, PT ;  /* 0x000000020200780c */ /* 0x000fc80003f24270 */
[----:B-1----:R-:W-:Y:S02]  /*19180*/  SEL R33, RZ, 0x4, !P1 ;  /* 0x00000004ff217807 */ /* 0x002fe40004800000 */
[----:B------:R-:W-:Y:S02]  /*19190*/  SEL R32, RZ, 0x4, !P2 ;  /* 0x00000004ff207807 */ /* 0x000fe40005000000 */
[----:B------:R-:W-:Y:S02]  /*191a0*/  SEL R33, R33, RZ, !P0 ;  /* 0x000000ff21217207 */ /* 0x000fe40004000000 */
[----:B------:R-:W-:Y:S02]  /*191b0*/  SEL R32, R32, RZ, !P0 ;  /* 0x000000ff20207207 */ /* 0x000fe40004000000 */
[----:B------:R-:W-:Y:S02]  /*191c0*/  ISETP.NE.U32.AND P1, PT, R33, RZ, PT ;  /* 0x000000ff2100720c */ /* 0x000fe40003f25070 */
[----:B------:R-:W-:-:S02]  /*191d0*/  ISETP.NE.U32.AND P2, PT, R32, RZ, PT ;  /* 0x000000ff2000720c */ /* 0x000fc40003f45070 */
[----:B------:R-:W-:Y:S02]  /*191e0*/  LOP3.LUT R32, R135, 0x40, RZ, 0x3c, !PT ;  /* 0x0000004087207812 */ /* 0x000fe400078e3cff */
[----:B------:R-:W-:-:S03]  /*191f0*/  IADD3 R5, P4, PT, R5, R25, RZ ;  /* 0x0000001905057210 */ /* 0x000fc60007f9e0ff */
[----:B------:R-:W-:Y:S01]  /*19200*/  VIADD R32, R32, UR7 ;  /* 0x0000000720207c36 */ /* 0x000fe20008000000 */
[----:B------:R-:W-:Y:S02]  /*19210*/  IADD3.X R20, PT, PT, R20, R24, RZ, P4, !PT ;  /* 0x0000001814147210 */ /* 0x000fe400027fe4ff */
[----:B---3--:R-:W-:-:S05]  /*19220*/  IADD3 R34, P3, PT, R34, R25, RZ ;  /* 0x0000001922227210 */ /* 0x008fca0007f7e0ff */
[----:B------:R1:W-:Y:S01]  /*19230*/  STL [R1+0x5b0], R34 ;  /* 0x0005b02201007387 */ /* 0x0003e20000100800 */
[----:B--2---:R-:W-:-:S05]  /*19240*/  IMAD.X R35, R35, 0x1, R24, P3 ;  /* 0x0000000123237824 */ /* 0x004fca00018e0618 */
[----:B------:R1:W-:Y:S01]  /*19250*/  LDGSTS.E [R32+0x200], desc[UR8][R34.64], P1 ;  /* 0x0020000022207fae */ /* 0x0003e200089a1008 */
[----:B------:R-:W-:-:S03]  /*19260*/  ISETP.GT.AND P1, PT, R2, 0xa, PT ;  /* 0x0000000a0200780c */ /* 0x000fc60003f24270 */
[----:B------:R2:W-:Y:S01]  /*19270*/  STL [R1+0x5ac], R35 ;  /* 0x0005ac2301007387 */ /* 0x0005e20000100800 */
[----:B------:R-:W-:Y:S02]  /*19280*/  SEL R33, RZ, 0x4, !P1 ;  /* 0x00000004ff217807 */ /* 0x000fe40004800000 */
[----:B------:R-:W-:Y:S02]  /*19290*/  ISETP.GT.AND P1, PT, R2, 0xe, PT ;  /* 0x0000000e0200780c */ /* 0x000fe40003f24270 */
[----:B------:R-:W-:Y:S01]  /*192a0*/  SEL R33, R33, RZ, !P0 ;  /* 0x000000ff21217207 */ /* 0x000fe20004000000 */
[----:B-1----:R-:W-:Y:S02]  /*192b0*/  IMAD.MOV.U32 R34, RZ, RZ, R5 ;  /* 0x000000ffff227224 */ /* 0x002fe400078e0005 */
[----:B--2---:R-:W-:Y:S01]  /*192c0*/  IMAD.MOV.U32 R35, RZ, RZ, R20 ;  /* 0x000000ffff237224 */ /* 0x004fe200078e0014 */
[----:B------:R-:W-:-:S04]  /*192d0*/  IADD3 R8, P3, PT, R8, R25, RZ ;  /* 0x0000001908087210 */ /* 0x000fc80007f7e0ff */
[----:B------:R1:W-:Y:S01]  /*192e0*/  LDGSTS.E [R32+0x600], desc[UR8][R34.64], P2 ;  /* 0x0060000022207fae */ /* 0x0003e200091a1008 */
[----:B------:R-:W-:Y:S02]  /*192f0*/  ISETP.NE.U32.AND P2, PT, R33, RZ, PT ;  /* 0x000000ff2100720c */ /* 0x000fe40003f45070 */
[----:B------:R-:W-:Y:S01]  /*19300*/  SEL R33, RZ, 0x4, !P1 ;  /* 0x00000004ff217807 */ /* 0x000fe20004800000 */
[----:B------:R-:W-:-:S03]  /*19310*/  IMAD.X R15, R15, 0x1, R24, P3 ;  /* 0x000000010f0f7824 */ /* 0x000fc600018e0618 */
[----:B------:R-:W-:-:S04]  /*19320*/  SEL R33, R33, RZ, !P0 ;  /* 0x000000ff21217207 */ /* 0x000fc80004000000 */
[----:B------:R-:W-:Y:S01]  /*19330*/  ISETP.NE.U32.AND P1, PT, R33, RZ, PT ;  /* 0x000000ff2100720c */ /* 0x000fe20003f25070 */
[----:B-1----:R-:W-:Y:S01]  /*19340*/  IMAD.MOV.U32 R35, RZ, RZ, R15 ;  /* 0x000000ffff237224 */ /* 0x002fe200078e000f */
[----:B------:R-:W-:-:S05]  /*19350*/  MOV R34, R8 ;  /* 0x0000000800227202 */ /* 0x000fca0000000f00 */
[----:B------:R1:W-:Y:S01]  /*19360*/  LDGSTS.E [R32+0xa00], desc[UR8][R34.64], P2 ;  /* 0x00a0000022207fae */ /* 0x0003e200091a1008 */
[----:B------:R-:W-:-:S05]  /*19370*/  IADD3 R38, P4, PT, R38, R25, RZ ;  /* 0x0000001926267210 */ /* 0x000fca0007f9e0ff */
[----:B------:R-:W-:Y:S02]  /*19380*/  IMAD.X R10, R10, 0x1, R24, P4 ;  /* 0x000000010a0a7824 */ /* 0x000fe400020e0618 */
[----:B-1----:R-:W-:Y:S02]  /*19390*/  IMAD.MOV.U32 R34, RZ, RZ, R38 ;  /* 0x000000ffff227224 */ /* 0x002fe400078e0026 */
[----:B------:R-:W-:Y:S01]  /*193a0*/  IMAD.MOV.U32 R35, RZ, RZ, R10 ;  /* 0x000000ffff237224 */ /* 0x000fe200078e000a */
[----:B------:R-:W-:Y:S04]  /*193b0*/  STL [R1+0x5a4], R38 ;  /* 0x0005a42601007387 */ /* 0x000fe80000100800 */
[----:B------:R1:W-:Y:S01]  /*193c0*/  LDGSTS.E [R32+0xe00], desc[UR8][R34.64], P1 ;  /* 0x00e0000022207fae */ /* 0x0003e200089a1008 */
[----:B----4-:R-:W-:-:S02]  /*193d0*/  IADD3 R37, P3, PT, R37, R25, RZ ;  /* 0x0000001925257210 */ /* 0x010fc40007f7e0ff */
[----:B------:R-:W-:-:S03]  /*193e0*/  IADD3 R36, P4, PT, R36, R25, RZ ;  /* 0x0000001924247210 */ /* 0x000fc60007f9e0ff */
[----:B------:R2:W-:Y:S01]  /*193f0*/  STL [R1+0x590], R37 ;  /* 0x0005902501007387 */ /* 0x0005e20000100800 */
[----:B-1----:R-:W-:-:S03]  /*19400*/  IMAD.MOV.U32 R34, RZ, RZ, R37 ;  /* 0x000000ffff227224 */ /* 0x002fc600078e0025 */
[----:B------:R1:W-:Y:S04]  /*19410*/  STL [R1+0x57c], R36 ;  /* 0x00057c2401007387 */ /* 0x0003e80000100800 */
[----:B------:R-:W3:Y:S04]  /*19420*/  LDL.LU R43, [R1] ;  /* 0x00000000012b7983 */ /* 0x000ee80000300800 */
[----:B------:R-:W4:Y:S04]  /*19430*/  LDL.LU R42, [R1+0x1c] ;  /* 0x00001c00012a7983 */ /* 0x000f280000300800 */
[----:B--2---:R-:W2:Y:S01]  /*19440*/  LDL.LU R37, [R1+0x20] ;  /* 0x0000200001257983 */ /* 0x004ea20000300800 */
[----:B------:R-:W-:Y:S01]  /*19450*/  ISETP.GT.AND P1, PT, R2, 0x12, PT ;  /* 0x000000120200780c */ /* 0x000fe20003f24270 */
[----:B------:R-:W-:Y:S01]  /*19460*/  IMAD.X R30, R30, 0x1, R24, P3 ;  /* 0x000000011e1e7824 */ /* 0x000fe200018e0618 */
[----:B------:R-:W-:Y:S01]  /*19470*/  IADD3.X R129, PT, PT, R129, R24, RZ, P4, !PT ;  /* 0x0000001881817210 */ /* 0x000fe200027fe4ff */
[----:B------:R-:W2:Y:S01]  /*19480*/  LDL.LU R41, [R1+0x3c] ;  /* 0x00003c0001297983 */ /* 0x000ea20000300800 */
[----:B------:R-:W-:-:S02]  /*19490*/  SEL R33, RZ, 0x4, !P1 ;  /* 0x00000004ff217807 */ /* 0x000fc40004800000 */
[----:B------:R-:W-:Y:S01]  /*194a0*/  ISETP.GT.AND P1, PT, R2, 0x16, PT ;  /* 0x000000160200780c */ /* 0x000fe20003f24270 */
[----:B------:R-:W-:Y:S01]  /*194b0*/  IMAD.MOV.U32 R35, RZ, RZ, R30 ;  /* 0x000000ffff237224 */ /* 0x000fe200078e001e */
[----:B------:R-:W-:Y:S01]  /*194c0*/  SEL R33, R33, RZ, !P0 ;  /* 0x000000ff21217207 */ /* 0x000fe20004000000 */
[----:B------:R-:W2:Y:S03]  /*194d0*/  LDL.LU R40, [R1+0x40] ;  /* 0x0000400001287983 */ /* 0x000ea60000300800 */
[----:B------:R-:W-:Y:S01]  /*194e0*/  ISETP.NE.U32.AND P2, PT, R33, RZ, PT ;  /* 0x000000ff2100720c */ /* 0x000fe20003f45070 */
[----:B------:R-:W2:Y:S01]  /*194f0*/  LDL.LU R38, [R1+0x5c] ;  /* 0x00005c0001267983 */ /* 0x000ea20000300800 */
[----:B------:R-:W-:-:S04]  /*19500*/  SEL R33, RZ, 0x4, !P1 ;  /* 0x00000004ff217807 */ /* 0x000fc80004800000 */
[----:B------:R-:W-:-:S04]  /*19510*/  SEL R33, R33, RZ, !P0 ;  /* 0x000000ff21217207 */ /* 0x000fc80004000000 */
[----:B------:R-:W-:-:S03]  /*19520*/  ISETP.NE.U32.AND P1, PT, R33, RZ, PT ;  /* 0x000000ff2100720c */ /* 0x000fc60003f25070 */
[----:B------:R1:W-:Y:S02]  /*19530*/  LDGSTS.E [R32+0x1200], desc[UR8][R34.64], P2 ;  /* 0x0120000022207fae */ /* 0x0003e400091a1008 */
[----:B-1----:R-:W-:Y:S02]  /*19540*/  IMAD.MOV.U32 R34, RZ, RZ, R36 ;  /* 0x000000ffff227224 */ /* 0x002fe400078e0024 */
[----:B------:R-:W-:Y:S01]  /*19550*/  IMAD.MOV.U32 R35, RZ, RZ, R129 ;  /* 0x000000ffff237224 */ /* 0x000fe200078e0081 */
[----:B------:R-:W-:Y:S01]  /*19560*/  IADD3 R141, P3, PT, R141, R25, RZ ;  /* 0x000000198d8d7210 */ /* 0x000fe20007f7e0ff */
[----:B------:R-:W2:Y:S04]  /*19570*/  LDL.LU R36, [R1+0x60] ;  /* 0x0000600001247983 */ /* 0x000ea80000300800 */
[----:B------:R1:W-:Y:S01]  /*19580*/  LDGSTS.E [R32+0x1600], desc[UR8][R34.64], P1 ;  /* 0x0160000022207fae */ /* 0x0003e200089a1008 */
[----:B------:R-:W-:-:S04]  /*19590*/  ISETP.GT.AND P1, PT, R2, 0x1a, PT ;  /* 0x0000001a0200780c */ /* 0x000fc80003f24270 */
[----:B------:R-:W-:Y:S02]  /*195a0*/  SEL R33, RZ, 0x4, !P1 ;  /* 0x00000004ff217807 */ /* 0x000fe40004800000 */
[----:B------:R-:W-:Y:S02]  /*195b0*/  ISETP.GT.AND P1, PT, R2, 0x1e, PT ;  /* 0x0000001e0200780c */ /* 0x000fe40003f24270 */
[----:B------:R-:W-:-:S04]  /*195c0*/  SEL R33, R33, RZ, !P0 ;  /* 0x000000ff21217207 */ /* 0x000fc80004000000 */
[----:B------:R-:W-:Y:S02]  /*195d0*/  ISETP.NE.U32.AND P2, PT, R33, RZ, PT ;  /* 0x000000ff2100720c */ /* 0x000fe40003f45070 */
[----:B------:R-:W-:Y:S02]  /*195e0*/  SEL R33, RZ, 0x4, !P1 ;  /* 0x00000004ff217807 */ /* 0x000fe40004800000 */
[----:B------:R-:W-:Y:S02]  /*195f0*/  IADD3.X R140, PT, PT, R140, R24, RZ, P3, !PT ;  /* 0x000000188c8c7210 */ /* 0x000fe40001ffe4ff */
[----:B------:R-:W-:Y:S02]  /*19600*/  SEL R33, R33, RZ, !P0 ;  /* 0x000000ff21217207 */ /* 0x000fe40004000000 */
[----:B------:R-:W-:Y:S02]  /*19610*/  IADD3 R149, P4, PT, R149, R25, RZ ;  /* 0x0000001995957210 */ /* 0x000fe40007f9e0ff */
[----:B------:R-:W-:Y:S01]  /*19620*/  ISETP.NE.U32.AND P1, PT, R33, RZ, PT ;  /* 0x000000ff2100720c */ /* 0x000fe20003f25070 */
[----:B-1----:R-:W-:-:S02]  /*19630*/  IMAD.MOV.U32 R34, RZ, RZ, R141 ;  /* 0x000000ffff227224 */ /* 0x002fc400078e008d */
        /* <DEDUP_REMOVED lines=116> */
[-C--:B---3--:R-:W-:Y:S02]  /*19d80*/  IADD3 R43, P3, PT, R43, R25.reuse, RZ ;  /* 0x000000192b2b7210 */ /* 0x088fe40007f7e0ff */
[----:B------:R-:W-:Y:S02]  /*19d90*/  SEL R33, R33, RZ, !P0 ;  /* 0x000000ff21217207 */ /* 0x000fe40004000000 */
[----:B--2---:R-:W-:Y:S02]  /*19da0*/  IADD3 R37, P4, PT, R37, R25, RZ ;  /* 0x0000001925257210 */ /* 0x004fe40007f9e0ff */
[----:B------:R-:W-:Y:S01]  /*19db0*/  ISETP.NE.U32.AND P2, PT, R33, RZ, PT ;  /* 0x000000ff2100720c */ /* 0x000fe20003f45070 */
[--C-:B------:R-:W-:Y:S02]  /*19dc0*/  IMAD.X R252, R252, 0x1, R24.reuse, P3 ;  /* 0x00000001fcfc7824 */ /* 0x100fe400018e0618 */
[----:B----4-:R-:W-:Y:S01]  /*19dd0*/  IMAD.X R42, R42, 0x1, R24, P4 ;  /* 0x000000012a2a7824 */ /* 0x010fe200020e0618 */
[----:B------:R2:W-:Y:S01]  /*19de0*/  STL [R1], R43 ;  /* 0x0000002b01007387 */ /* 0x0005e20000100800 */
[----:B-1----:R-:W-:Y:S01]  /*19df0*/  IMAD.MOV.U32 R34, RZ, RZ, R43 ;  /* 0x000000ffff227224 */ /* 0x002fe200078e002b */
[----:B------:R-:W-:-:S02]  /*19e00*/  MOV R35, R252 ;  /* 0x000000fc00237202 */ /* 0x000fc40000000f00 */
[----:B------:R-:W-:Y:S04]  /*19e10*/  STL [R1+0x20], R37 ;  /* 0x0000202501007387 */ /* 0x000fe80000100800 */
[----:B------:R1:W-:Y:S04]  /*19e20*/  STL [R1+0x1c], R42 ;  /* 0x00001c2a01007387 */ /* 0x0003e80000100800 */
[----:B------:R-:W3:Y:S04]  /*19e30*/  LDL.LU R108, [R1+0x7c] ;  /* 0x00007c00016c7983 */ /* 0x000ee80000300800 */
[----:B--2---:R-:W2:Y:S04]  /*19e40*/  LDL.LU R43, [R1+0x80] ;  /* 0x00008000012b7983 */ /* 0x004ea80000300800 */
[----:B------:R4:W-:Y:S02]  /*19e50*/  LDGSTS.E [R32+0x5200], desc[UR8][R34.64], P2 ;  /* 0x0520000022207fae */ /* 0x0009e400091a1008 */
[----:B----4-:R-:W-:-:S02]  /*19e60*/  IMAD.MOV.U32 R35, RZ, RZ, R42 ;  /* 0x000000ffff237224 */ /* 0x010fc400078e002a */
[----:B------:R-:W-:Y:S01]  /*19e70*/  IMAD.MOV.U32 R34, RZ, RZ, R37 ;  /* 0x000000ffff227224 */ /* 0x000fe200078e0025 */
[----:B-1----:R-:W4:Y:S04]  /*19e80*/  LDL.LU R42, [R1+0x9c] ;  /* 0x00009c00012a7983 */ /* 0x002f280000300800 */
[----:B------:R-:W4:Y:S01]  /*19e90*/  LDL.LU R37, [R1+0xa0] ;  /* 0x0000a00001257983 */ /* 0x000f220000300800 */
        /* <DEDUP_REMOVED lines=11> */
[----:B------:R-:W-:Y:S01]  /*19f50*/  SEL R33, RZ, 0x4, !P1 ;  /* 0x00000004ff217807 */ /* 0x000fe20004800000 */
[----:B------:R-:W-:Y:S01]  /*19f60*/  IMAD.X R41, R41, 0x1, R24, P3 ;  /* 0x0000000129297824 */ /* 0x000fe200018e0618 */
[----:B------:R-:W-:-:S02]  /*19f70*/  IADD3 R36, P4, PT, R36, R25, RZ ;  /* 0x0000001924247210 */ /* 0x000fc40007f9e0ff */
[----:B------:R-:W-:Y:S01]  /*19f80*/  SEL R33, R33, RZ, !P0 ;  /* 0x000000ff21217207 */ /* 0x000fe20004000000 */
[----:B-1----:R-:W-:Y:S01]  /*19f90*/  IMAD.MOV.U32 R35, RZ, RZ, R41 ;  /* 0x000000ffff237224 */ /* 0x002fe200078e0029 */
[----:B------:R-:W-:Y:S01]  /*19fa0*/  MOV R34, R40 ;  /* 0x0000002800227202 */ /* 0x000fe20000000f00 */
[----:B------:R-:W-:Y:S01]  /*19fb0*/  IMAD.X R38, R38, 0x1, R24, P4 ;  /* 0x0000000126267824 */ /* 0x000fe200020e0618 */
[----:B------:R-:W-:Y:S01]  /*19fc0*/  STL [R1+0x40], R40 ;  /* 0x0000402801007387 */ /* 0x000fe20000100800 */
[----:B------:R-:W-:-:S03]  /*19fd0*/  ISETP.NE.U32.AND P1, PT, R33, RZ, PT ;  /* 0x000000ff2100720c */ /* 0x000fc60003f25070 */
[----:B------:R1:W-:Y:S04]  /*19fe0*/  STL [R1+0x3c], R41 ;  /* 0x00003c2901007387 */ /* 0x0003e80000100800 */
[----:B------:R-:W-:Y:S04]  /*19ff0*/  STL [R1+0x60], R36 ;  /* 0x0000602401007387 */ /* 0x000fe80000100800 */
[----:B------:R1:W-:Y:S04]  /*1a000*/  LDGSTS.E [R32+0x5a00], desc[UR8][R34.64], P2 ;  /* 0x05a0000022207fae */ /* 0x0003e800091a1008 */
[----:B------:R1:W-:Y:S04]  /*1a010*/  STL [R1+0x5c], R38 ;  /* 0x00005c2601007387 */ /* 0x0003e80000100800 */
[----:B-1----:R-:W4:Y:S01]  /*1a020*/  LDL.LU R41, [R1+0xbc] ;  /* 0x0000bc0001297983 */ /* 0x002f220000300800 */
[----:B------:R-:W-:-:S03]  /*1a030*/  IMAD.MOV.U32 R35, RZ, RZ, R38 ;  /* 0x000000ffff237224 */ /* 0x000fc600078e0026 */
[----:B------:R-:W4:Y:S01]  /*1a040*/  LDL.LU R38, [R1+0xc0] ;  /* 0x0000c00001267983 */ /* 0x000f220000300800 */
[----:B------:R-:W-:-:S03]  /*1a050*/  IMAD.MOV.U32 R34, RZ, RZ, R36 ;  /* 0x000000ffff227224 */ /* 0x000fc600078e0024 */
[----:B------:R-:W4:Y:S04]  /*1a060*/  LDL.LU R40, [R1+0xdc] ;  /* 0x0000dc0001287983 */ /* 0x000f280000300800 */
[----:B------:R-:W4:Y:S04]  /*1a070*/  LDL.LU R36, [R1+0xe0] ;  /* 0x0000e00001247983 */ /* 0x000f280000300800 */
[----:B------:R1:W-:Y:S01]  /*1a080*/  LDGSTS.E [R32+0x5e00], desc[UR8][R34.64], P1 ;  /* 0x05e0000022207fae */ /* 0x0003e200089a1008 */
[----:B------:R-:W-:-:S04]  /*1a090*/  ISETP.GT.AND P1, PT, R2, 0x62, PT ;  /* 0x000000620200780c */ /* 0x000fc80003f24270 */
[----:B------:R-:W-:-:S04]  /*1a0a0*/  SEL R33, RZ, 0x4, !P1 ;  /* 0x00000004ff217807 */ /* 0x000fc80004800000 */
[----:B------:R-:W-:-:S04]  /*1a0b0*/  SEL R33, R33, RZ, !P0 ;  /* 0x000000ff21217207 */ /* 0x000fc80004000000 */
[----:B------:R-:W-:Y:S02]  /*1a0c0*/  ISETP.NE.U32.AND P2, PT, R33, RZ, PT ;  /* 0x000000ff2100720c */ /* 0x000fe40003f45070 */
[----:B--2---:R-:W-:-:S05]  /*1a0d0*/  IADD3 R43, P3, PT, R43, R25, RZ ;  /* 0x000000192b2b7210 */ /* 0x004fca0007f7e0ff */
[----:B---3--:R-:W-:Y:S02]  /*1a0e0*/  IMAD.X R108, R108, 0x1, R24, P3 ;  /* 0x000000016c6c7824 */ /* 0x008fe400018e0618 */
[----:B-1----:R-:W-:Y:S02]  /*1a0f0*/  IMAD.MOV.U32 R34, RZ, RZ, R43 ;  /* 0x000000ffff227224 */ /* 0x002fe400078e002b */
[----:B------:R-:W-:Y:S01]  /*1a100*/  IMAD.MOV.U32 R35, RZ, RZ, R108 ;  /* 0x000000ffff237224 */ /* 0x000fe200078e006c */
[----:B------:R-:W-:Y:S04]  /*1a110*/  STL [R1+0x80], R43 ;  /* 0x0000802b01007387 */ /* 0x000fe80000100800 */
[----:B------:R-:W-:Y:S04]  /*1a120*/  STL [R1+0x7c], R108 ;  /* 0x00007c6c01007387 */ /* 0x000fe80000100800 */
[----:B------:R1:W-:Y:S01]  /*1a130*/  LDGSTS.E [R32+0x6200], desc[UR8][R34.64], P2 ;  /* 0x0620000022207fae */ /* 0x0003e200091a1008 */
[----:B----4-:R-:W-:-:S04]  /*1a140*/  IADD3 R37, P4, PT, R37, R25, RZ ;  /* 0x0000001925257210 */ /* 0x010fc80007f9e0ff */
[----:B------:R-:W-:Y:S01]  /*1a150*/  IADD3.X R42, PT, PT, R42, R24, RZ, P4, !PT ;  /* 0x000000182a2a7210 */ /* 0x000fe200027fe4ff */
[----:B------:R2:W-:Y:S01]  /*1a160*/  STL [R1+0xa0], R37 ;  /* 0x0000a02501007387 */ /* 0x0005e20000100800 */
[----:B-1----:R-:W-:-:S03]  /*1a170*/  IMAD.MOV.U32 R34, RZ, RZ, R37 ;  /* 0x000000ffff227224 */ /* 0x002fc600078e0025 */
[----:B------:R-:W-:Y:S04]  /*1a180*/  STL [R1+0x9c], R42 ;  /* 0x00009c2a01007387 */ /* 0x000fe80000100800 */
[----:B------:R-:W3:Y:S04]  /*1a190*/  LDL.LU R109, [R1+0xfc] ;  /* 0x0000fc00016d7983 */ /* 0x000ee80000300800 */
[----:B--2---:R-:W2:Y:S04]  /*1a1a0*/  LDL.LU R37, [R1+0x100] ;  /* 0x0001000001257983 */ /* 0x004ea80000300800 */
[----:B------:R-:W4:Y:S04]  /*1a1b0*/  LDL.LU R108, [R1+0x11c] ;  /* 0x00011c00016c7983 */ /* 0x000f280000300800 */
[----:B------:R-:W4:Y:S01]  /*1a1c0*/  LDL.LU R43, [R1+0x120] ;  /* 0x00012000012b7983 */ /* 0x000f220000300800 */
[----:B------:R-:W-:-:S04]  /*1a1d0*/  ISETP.GT.AND P1, PT, R2, 0x66, PT ;  /* 0x000000660200780c */ /* 0x000fc80003f24270 */
[----:B------:R-:W-:-:S04]  /*1a1e0*/  SEL R33, RZ, 0x4, !P1 ;  /* 0x00000004ff217807 */ /* 0x000fc80004800000 */
[----:B------:R-:W-:-:S04]  /*1a1f0*/  SEL R33, R33, RZ, !P0 ;  /* 0x000000ff21217207 */ /* 0x000fc80004000000 */
[----:B------:R-:W-:Y:S01]  /*1a200*/  ISETP.NE.U32.AND P1, PT, R33, RZ, PT ;  /* 0x000000ff2100720c */ /* 0x000fe20003f25070 */
[----:B------:R-:W-:-:S12]  /*1a210*/  IMAD.MOV.U32 R35, RZ, RZ, R42 ;  /* 0x000000ffff237224 */ /* 0x000fd800078e002a */
[----:B------:R1:W-:Y:S01]  /*1a220*/  LDGSTS.E [R32+0x6600], desc[UR8][R34.64], P1 ;  /* 0x0660000022207fae */ /* 0x0003e200089a1008 */
[----:B------:R-:W-:-:S04]  /*1a230*/  ISETP.GT.AND P1, PT, R2, 0x6a, PT ;  /* 0x0000006a0200780c */ /* 0x000fc80003f24270 */
[----:B------:R-:W-:-:S04]  /*1a240*/  SEL R33, RZ, 0x4, !P1 ;  /* 0x00000004ff217807 */ /* 0x000fc80004800000 */
[----:B------:R-:W-:-:S04]  /*1a250*/  SEL R33, R33, RZ, !P0 ;  /* 0x000000ff21217207 */ /* 0x000fc80004000000 */
[----:B------:R-:W-:Y:S02]  /*1a260*/  ISETP.NE.U32.AND P2, PT, R33, RZ, PT ;  /* 0x000000ff2100720c */ /* 0x000fe40003f45070 */
[----:B------:R-:W-:-:S04]  /*1a270*/  IADD3 R38, P3, PT, R38, R25, RZ ;  /* 0x0000001926267210 */ /* 0x000fc80007f7e0ff */
[----:B------:R-:W-:Y:S02]  /*1a280*/  IADD3.X R41, PT, PT, R41, R24, RZ, P3, !PT ;  /* 0x0000001829297210 */ /* 0x000fe40001ffe4ff */
[----:B------:R-:W-:Y:S01]  /*1a290*/  IADD3 R36, P4, PT, R36, R25, RZ ;  /* 0x0000001924247210 */ /* 0x000fe20007f9e0ff */
[----:B------:R-:W-:Y:S02]  /*1a2a0*/  STL [R1+0xc0], R38 ;  /* 0x0000c02601007387 */ /* 0x000fe40000100800 */
[----:B-1----:R-:W-:Y:S02]  /*1a2b0*/  IMAD.MOV.U32 R35, RZ, RZ, R41 ;  /* 0x000000ffff237224 */ /* 0x002fe400078e0029 */
[----:B------:R-:W-:Y:S01]  /*1a2c0*/  IMAD.X R40, R40, 0x1, R24, P4 ;  /* 0x0000000128287824 */ /* 0x000fe200020e0618 */
[----:B------:R1:W-:Y:S04]  /*1a2d0*/  STL [R1+0xbc], R41 ;  /* 0x0000bc2901007387 */ /* 0x0003e80000100800 */
[----:B------:R-:W-:Y:S01]  /*1a2e0*/  STL [R1+0xe0], R36 ;  /* 0x0000e02401007387 */ /* 0x000fe20000100800 */
[----:B------:R-:W-:-:S03]  /*1a2f0*/  IMAD.MOV.U32 R34, RZ, RZ, R38 ;  /* 0x000000ffff227224 */ /* 0x000fc600078e0026 */
[----:B-1----:R-:W4:Y:S04]  /*1a300*/  LDL.LU R41, [R1+0x140] ;  /* 0x0001400001297983 */ /* 0x002f280000300800 */
[----:B------:R1:W-:Y:S04]  /*1a310*/  STL [R1+0xdc], R40 ;  /* 0x0000dc2801007387 */ /* 0x0003e80000100800 */
[----:B------:R-:W4:Y:S04]  /*1a320*/  LDL.LU R38, [R1+0x160] ;  /* 0x0001600001267983 */ /* 0x000f280000300800 */
[----:B------:R-:W4:Y:S01]  /*1a330*/  LDL.LU R42, [R1+0x13c] ;  /* 0x00013c00012a7983 */ /* 0x000f220000300800 */
[----:B------:R-:W-:-:S03]  /*1a340*/  ISETP.GT.AND P1, PT, R2, 0x6e, PT ;  /* 0x0000006e0200780c */ /* 0x000fc60003f24270 */
[----:B------:R1:W-:Y:S01]  /*1a350*/  LDGSTS.E [R32+0x6a00], desc[UR8][R34.64], P2 ;  /* 0x06a0000022207fae */ /* 0x0003e200091a1008 */
[----:B------:R-:W-:Y:S02]  /*1a360*/  SEL R33, RZ, 0x4, !P1 ;  /* 0x00000004ff217807 */ /* 0x000fe40004800000 */
[----:B-1----:R-:W-:Y:S02]  /*1a370*/  MOV R35, R40 ;  /* 0x0000002800237202 */ /* 0x002fe40000000f00 */
[----:B------:R-:W4:Y:S01]  /*1a380*/  LDL.LU R40, [R1+0x15c] ;  /* 0x00015c0001287983 */ /* 0x000f220000300800 */
[----:B------:R-:W-:-:S04]  /*1a390*/  SEL R33, R33, RZ, !P0 ;  /* 0x000000ff21217207 */ /* 0x000fc80004000000 */
[----:B------:R-:W-:Y:S01]  /*1a3a0*/  ISETP.NE.U32.AND P1, PT, R33, RZ, PT ;  /* 0x000000ff2100720c */ /* 0x000fe20003f25070 */
[----:B------:R-:W-:Y:S02]  /*1a3b0*/  IMAD.MOV.U32 R34, RZ, RZ, R36 ;  /* 0x000000ffff227224 */ /* 0x000fe400078e0024 */
[----:B------:R-:W4:Y:S10]  /*1a3c0*/  LDL.LU R36, [R1+0x5b8] ;  /* 0x0005b80001247983 */ /* 0x000f340000300800 */
[----:B------:R1:W-:Y:S01]  /*1a3d0*/  LDGSTS.E [R32+0x6e00], desc[UR8][R34.64], P1 ;  /* 0x06e0000022207fae */ /* 0x0003e200089a1008 */
[----:B--2---:R-:W-:-:S05]  /*1a3e0*/  IADD3 R37, P3, PT, R37, R25, RZ ;  /* 0x0000001925257210 */ /* 0x004fca0007f7e0ff */
[----:B---3--:R-:W-:Y:S01]  /*1a3f0*/  IMAD.X R109, R109, 0x1, R24, P3 ;  /* 0x000000016d6d7824 */ /* 0x008fe200018e0618 */
[----:B----4-:R-:W-:Y:S01]  /*1a400*/  IADD3 R43, P4, PT, R43, R25, RZ ;  /* 0x000000192b2b7210 */ /* 0x010fe20007f9e0ff */
[----:B------:R2:W-:Y:S01]  /*1a410*/  STL [R1+0x100], R37 ;  /* 0x0001002501007387 */ /* 0x0005e20000100800 */
[----:B-1----:R-:W-:-:S03]  /*1a420*/  IMAD.MOV.U32 R34, RZ, RZ, R37 ;  /* 0x000000ffff227224 */ /* 0x002fc600078e0025 */
[----:B------:R-:W-:Y:S04]  /*1a430*/  STL [R1+0xfc], R109 ;  /* 0x0000fc6d01007387 */ /* 0x000fe80000100800 */
[----:B------:R-:W-:Y:S04]  /*1a440*/  STL [R1+0x120], R43 ;  /* 0x0001202b01007387 */ /* 0x000fe80000100800 */
[----:B--2---:R-:W2:Y:S01]  /*1a450*/  LDL.LU R37, [R1+0x5b4] ;  /* 0x0005b40001257983 */ /* 0x004ea20000300800 */
[----:B------:R-:W-:-:S04]  /*1a460*/  ISETP.GT.AND P1, PT, R2, 0x72, PT ;  /* 0x000000720200780c */ /* 0x000fc80003f24270 */
[----:B------:R-:W-:Y:S02]  /*1a470*/  SEL R33, RZ, 0x4, !P1 ;  /* 0x00000004ff217807 */ /* 0x000fe40004800000 */
[----:B------:R-:W-:Y:S02]  /*1a480*/  ISETP.GT.AND P1, PT, R2, 0x76, PT ;  /* 0x000000760200780c */ /* 0x000fe40003f24270 */
[----:B------:R-:W-:-:S04]  /*1a490*/  SEL R33, R33, RZ, !P0 ;  /* 0x000000ff21217207 */ /* 0x000fc80004000000 */
[----:B------:R-:W-:Y:S02]  /*1a4a0*/  ISETP.NE.U32.AND P2, PT, R33, RZ, PT ;  /* 0x000000ff2100720c */ /* 0x000fe40003f45070 */
[----:B------:R-:W-:-:S04]  /*1a4b0*/  SEL R33, RZ, 0x4, !P1 ;  /* 0x00000004ff217807 */ /* 0x000fc80004800000 */
[----:B------:R-:W-:Y:S01]  /*1a4c0*/  SEL R33, R33, RZ, !P0 ;  /* 0x000000ff21217207 */ /* 0x000fe20004000000 */
[----:B------:R-:W-:-:S03]  /*1a4d0*/  IMAD.MOV.U32 R35, RZ, RZ, R109 ;  /* 0x000000ffff237224 */ /* 0x000fc600078e006d */
[----:B------:R-:W-:Y:S01]  /*1a4e0*/  ISETP.NE.U32.AND P1, PT, R33, RZ, PT ;  /* 0x000000ff2100720c */ /* 0x000fe20003f25070 */
[----:B------:R-:W-:Y:S02]  /*1a4f0*/  IMAD.X R108, R108, 0x1, R24, P4 ;  /* 0x000000016c6c7824 */ /* 0x000fe400020e0618 */
[----:B------:R1:W-:Y:S02]  /*1a500*/  LDGSTS.E [R32+0x7200], desc[UR8][R34.64], P2 ;  /* 0x0720000022207fae */ /* 0x0003e400091a1008 */
[----:B-1----:R-:W-:Y:S01]  /*1a510*/  MOV R34, R43 ;  /* 0x0000002b00227202 */ /* 0x002fe20000000f00 */
[----:B------:R-:W-:-:S07]  /*1a520*/  IMAD.MOV.U32 R35, RZ, RZ, R108 ;  /* 0x000000ffff237224 */ /* 0x000fce00078e006c */
[----:B------:R1:W-:Y:S01]  /*1a530*/  LDGSTS.E [R32+0x7600], desc[UR8][R34.64], P1 ;  /* 0x0760000022207fae */ /* 0x0003e200089a1008 */
[----:B------:R-:W-:-:S04]  /*1a540*/  ISETP.GT.AND P1, PT, R2, 0x7a, PT ;  /* 0x0000007a0200780c */ /* 0x000fc80003f24270 */
[----:B------:R-:W-:Y:S02]  /*1a550*/  SEL R33, RZ, 0x4, !P1 ;  /* 0x00000004ff217807 */ /* 0x000fe40004800000 */
[----:B------:R-:W-:Y:S02]  /*1a560*/  ISETP.GT.AND P1, PT, R2, 0x7e, PT ;  /* 0x0000007e0200780c */ /* 0x000fe40003f24270 */
[----:B------:R-:W-:-:S04]  /*1a570*/  SEL R33, R33, RZ, !P0 ;  /* 0x000000ff21217207 */ /* 0x000fc80004000000 */
[----:B------:R-:W-:Y:S02]  /*1a580*/  ISETP.NE.U32.AND P2, PT, R33, RZ, PT ;  /* 0x000000ff2100720c */ /* 0x000fe40003f45070 */
[----:B------:R-:W-:Y:S02]  /*1a590*/  SEL R33, RZ, 0x4, !P1 ;  /* 0x00000004ff217807 */ /* 0x000fe40004800000 */
[----:B------:R-:W-:Y:S02]  /*1a5a0*/  IADD3 R41, P3, PT, R41, R25, RZ ;  /* 0x0000001929297210 */ /* 0x000fe40007f7e0ff */
[----:B------:R-:W-:-:S04]  /*1a5b0*/  SEL R33, R33, RZ, !P0 ;  /* 0x000000ff21217207 */ /* 0x000fc80004000000 */
[----:B------:R-:W-:Y:S02]  /*1a5c0*/  ISETP.NE.U32.AND P1, PT, R33, RZ, PT ;  /* 0x000000ff2100720c */ /* 0x000fe40003f25070 */
[----:B------:R-:W-:Y:S01]  /*1a5d0*/  IADD3 R38, P4, PT, R38, R25, RZ ;  /* 0x0000001926267210 */ /* 0x000fe20007f9e0ff */
[----:B------:R-:W-:Y:S02]  /*1a5e0*/  IMAD.X R42, R42, 0x1, R24, P3 ;  /* 0x000000012a2a7824 */ /* 0x000fe400018e0618 */
[----:B-1----:R-:W-:-:S03]  /*1a5f0*/  IMAD.MOV.U32 R34, RZ, RZ, R41 ;  /* 0x000000ffff227224 */ /* 0x002fc600078e0029 */
[----:B------:R-:W-:-:S05]  /*1a600*/  MOV R35, R42 ;  /* 0x0000002a00237202 */ /* 0x000fca0000000f00 */
[----:B------:R1:W-:Y:S01]  /*1a610*/  LDGSTS.E [R32+0x7a00], desc[UR8][R34.64], P2 ;  /* 0x07a0000022207fae */ /* 0x0003e200091a1008 */
[----:B------:R-:W-:Y:S02]  /*1a620*/  IMAD.X R40, R40, 0x1, R24, P4 ;  /* 0x0000000128287824 */ /* 0x000fe400020e0618 */
[----:B-1----:R-:W-:Y:S02]  /*1a630*/  IMAD.MOV.U32 R34, RZ, RZ, R38 ;  /* 0x000000ffff227224 */ /* 0x002fe400078e0026 */
[----:B------:R-:W-:Y:S01]  /*1a640*/  IMAD.MOV.U32 R35, RZ, RZ, R40 ;  /* 0x000000ffff237224 */ /* 0x000fe200078e0028 */
[----:B------:R-:W-:-:S04]  /*1a650*/  ISETP.GT.AND P2, PT, R2, 0x7, PT ;  /* 0x000000070200780c */ /* 0x000fc80003f44270 */
[----:B------:R1:W-:Y:S01]  /*1a660*/  LDGSTS.E [R32+0x7e00], desc[UR8][R34.64], P1 ;  /* 0x07e0000022207fae */ /* 0x0003e200089a1008 */
[----:B------:R-:W-:Y:S02]  /*1a670*/  ISETP.GT.AND P1, PT, R2, 0x3, PT ;  /* 0x000000030200780c */ /* 0x000fe40003f24270 */
[----:B------:R-:W-:Y:S02]  /*1a680*/  SEL R33, RZ, 0x4, !P2 ;  /* 0x00000004ff217807 */ /* 0x000fe40005000000 */
[----:B------:R-:W-:Y:S02]  /*1a690*/  IADD3 R36, P3, PT, R36, R25, RZ ;  /* 0x0000001924247210 */ /* 0x000fe40007f7e0ff */
[----:B-1----:R-:W-:Y:S02]  /*1a6a0*/  SEL R34, RZ, 0x4, !P1 ;  /* 0x00000004ff227807 */ /* 0x002fe40004800000 */
[----:B------:R-:W-:Y:S02]  /*1a6b0*/  SEL R33, R33, RZ, !P0 ;  /* 0x000000ff21217207 */ /* 0x000fe40004000000 */
[----:B------:R-:W-:-:S02]  /*1a6c0*/  SEL R34, R34, RZ, !P0 ;  /* 0x000000ff22227207 */ /* 0x000fc40004000000 */
[----:B------:R-:W-:Y:S02]  /*1a6d0*/  ISETP.NE.U32.AND P2, PT, R33, RZ, PT ;  /* 0x000000ff2100720c */ /* 0x000fe40003f45070 */
[----:B------:R-:W-:Y:S02]  /*1a6e0*/  ISETP.NE.U32.AND P1, PT, R34, RZ, PT ;  /* 0x000000ff2200720c */ /* 0x000fe40003f25070 */
[----:B------:R-:W-:Y:S02]  /*1a6f0*/  LOP3.LUT R33, R135, 0x60, RZ, 0x3c, !PT ;  /* 0x0000006087217812 */ /* 0x000fe400078e3cff */
[-C--:B------:R-:W-:Y:S01]  /*1a700*/  IADD3 R6, P4, PT, R6, R25.reuse, RZ ;  /* 0x0000001906067210 */ /* 0x080fe20007f9e0ff */
[----:B------:R-:W-:Y:S02]  /*1a710*/  IMAD.MOV.U32 R34, RZ, RZ, R36 ;  /* 0x000000ffff227224 */ /* 0x000fe400078e0024 */
[----:B------:R-:W-:Y:S01]  /*1a720*/  VIADD R33, R33, UR7 ;  /* 0x0000000721217c36 */ /* 0x000fe20008000000 */
[----:B------:R-:W-:Y:S01]  /*1a730*/  IADD3.X R21, PT, PT, R21, R24, RZ, P4, !PT ;  /* 0x0000001815157210 */ /* 0x000fe200027fe4ff */
[----:B------:R1:W-:Y:S01]  /*1a740*/  STL [R1+0x11c], R108 ;  /* 0x00011c6c01007387 */ /* 0x0003e20000100800 */
[----:B------:R-:W-:-:S03]  /*1a750*/  IADD3 R11, P4, PT, R11, R25, RZ ;  /* 0x000000190b0b7210 */ /* 0x000fc60007f9e0ff */
[----:B------:R-:W-:Y:S02]  /*1a760*/  STL [R1+0x140], R41 ;  /* 0x0001402901007387 */ /* 0x000fe40000100800 */
[----:B------:R-:W-:Y:S02]  /*1a770*/  IMAD.X R12, R12, 0x1, R24, P4 ;  /* 0x000000010c0c7824 */ /* 0x000fe400020e0618 */
[----:B------:R-:W-:Y:S04]  /*1a780*/  STL [R1+0x13c], R42 ;  /* 0x00013c2a01007387 */ /* 0x000fe80000100800 */
[----:B------:R-:W-:Y:S04]  /*1a790*/  STL [R1+0x160], R38 ;  /* 0x0001602601007387 */ /* 0x000fe80000100800 */
[----:B------:R3:W-:Y:S04]  /*1a7a0*/  STL [R1+0x15c], R40 ;  /* 0x00015c2801007387 */ /* 0x0007e80000100800 */
[----:B------:R4:W-:Y:S01]  /*1a7b0*/  STL [R1+0x5b8], R36 ;  /* 0x0005b82401007387 */ /* 0x0009e20000100800 */
[----:B------:R-:W-:-:S05]  /*1a7c0*/  IADD3 R131, P4, PT, R131, R25, RZ ;  /* 0x0000001983837210 */ /* 0x000fca0007f9e0ff */
[----:B------:R-:W-:Y:S01]  /*1a7d0*/  IMAD.X R130, R130, 0x1, R24, P4 ;  /* 0x0000000182827824 */ /* 0x000fe200020e0618 */
[----:B------:R-:W-:-:S05]  /*1a7e0*/  IADD3 R151, P4, PT, R151, R25, RZ ;  /* 0x0000001997977210 */ /* 0x000fca0007f9e0ff */
[--C-:B------:R-:W-:Y:S02]  /*1a7f0*/  IMAD.X R150, R150, 0x1, R24.reuse, P4 ;  /* 0x0000000196967824 */ /* 0x100fe400020e0618 */
[----:B--2---:R-:W-:-:S04]  /*1a800*/  IMAD.X R37, R37, 0x1, R24, P3 ;  /* 0x0000000125257824 */ /* 0x004fc800018e0618 */
[----:B------:R-:W-:-:S05]  /*1a810*/  IMAD.MOV.U32 R35, RZ, RZ, R37 ;  /* 0x000000ffff237224 */ /* 0x000fca00078e0025 */
[----:B------:R2:W-:Y:S01]  /*1a820*/  LDGSTS.E [R33+0x300], desc[UR8][R34.64], P1 ;  /* 0x0030000022217fae */ /* 0x0005e200089a1008 */
[----:B------:R-:W-:Y:S01]  /*1a830*/  ISETP.GT.AND P1, PT, R2, 0xb, PT ;  /* 0x0000000b0200780c */ /* 0x000fe20003f24270 */
[----:B--2---:R-:W-:Y:S02]  /*1a840*/  IMAD.MOV.U32 R34, RZ, RZ, R6 ;  /* 0x000000ffff227224 */ /* 0x004fe400078e0006 */
[----:B------:R-:W-:-:S05]  /*1a850*/  IMAD.MOV.U32 R35, RZ, RZ, R21 ;  /* 0x000000ffff237224 */ /* 0x000fca00078e0015 */
[----:B------:R2:W-:Y:S01]  /*1a860*/  LDGSTS.E [R33+0x700], desc[UR8][R34.64], P2 ;  /* 0x0070000022217fae */ /* 0x0005e200091a1008 */
[----:B------:R-:W-:Y:S02]  /*1a870*/  IADD3 R9, P3, PT, R9, R25, RZ ;  /* 0x0000001909097210 */ /* 0x000fe40007f7e0ff */
[----:B--2---:R-:W-:Y:S02]  /*1a880*/  SEL R34, RZ, 0x4, !P1 ;  /* 0x00000004ff227807 */ /* 0x004fe40004800000 */
[----:B------:R-:W-:Y:S02]  /*1a890*/  ISETP.GT.AND P1, PT, R2, 0xf, PT ;  /* 0x0000000f0200780c */ /* 0x000fe40003f24270 */
[----:B------:R-:W-:-:S04]  /*1a8a0*/  SEL R34, R34, RZ, !P0 ;  /* 0x000000ff22227207 */ /* 0x000fc80004000000 */
[----:B------:R-:W-:Y:S02]  /*1a8b0*/  ISETP.NE.U32.AND P2, PT, R34, RZ, PT ;  /* 0x000000ff2200720c */ /* 0x000fe40003f45070 */
[----:B------:R-:W-:Y:S02]  /*1a8c0*/  SEL R34, RZ, 0x4, !P1 ;  /* 0x00000004ff227807 */ /* 0x000fe40004800000 */
[----:B------:R-:W-:Y:S02]  /*1a8d0*/  IADD3.X R16, PT, PT, R16, R24, RZ, P3, !PT ;  /* 0x0000001810107210 */ /* 0x000fe40001ffe4ff */
[----:B------:R-:W-:-:S04]  /*1a8e0*/  SEL R34, R34, RZ, !P0 ;  /* 0x000000ff22227207 */ /* 0x000fc80004000000 */
[----:B------:R-:W-:Y:S01]  /*1a8f0*/  ISETP.NE.U32.AND P1, PT, R34, RZ, PT ;  /* 0x000000ff2200720c */ /* 0x000fe20003f25070 */
[----:B------:R-:W-:Y:S02]  /*1a900*/  IMAD.MOV.U32 R34, RZ, RZ, R9 ;  /* 0x000000ffff227224 */ /* 0x000fe400078e0009 */
[----:B------:R-:W-:Y:S01]  /*1a910*/  IMAD.MOV.U32 R35, RZ, RZ, R16 ;  /* 0x000000ffff237224 */ /* 0x000fe200078e0010 */
[----:B------:R2:W-:Y:S04]  /*1a920*/  STL [R1+0x5b4], R37 ;  /* 0x0005b42501007387 */ /* 0x0005e80000100800 */
[----:B-1----:R-:W2:Y:S04]  /*1a930*/  LDL.LU R108, [R1+0x4] ;  /* 0x00000400016c7983 */ /* 0x002ea80000300800 */
[----:B------:R-:W2:Y:S04]  /*1a940*/  LDL.LU R43, [R1+0x8] ;  /* 0x00000800012b7983 */ /* 0x000ea80000300800 */
[----:B------:R1:W-:Y:S04]  /*1a950*/  LDGSTS.E [R33+0xb00], desc[UR8][R34.64], P2 ;  /* 0x00b0000022217fae */ /* 0x0003e800091a1008 */
[----:B---3--:R-:W3:Y:S04]  /*1a960*/  LDL.LU R40, [R1+0x24] ;  /* 0x0000240001287983 */ /* 0x008ee80000300800 */
[----:B----4-:R-:W4:Y:S01]  /*1a970*/  LDL.LU R36, [R1+0x28] ;  /* 0x0000280001247983 */ /* 0x010f220000300800 */
[----:B-1----:R-:W-:Y:S01]  /*1a980*/  IMAD.MOV.U32 R34, RZ, RZ, R11 ;  /* 0x000000ffff227224 */ /* 0x002fe200078e000b */
[----:B------:R-:W-:-:S02]  /*1a990*/  MOV R35, R12 ;  /* 0x0000000c00237202 */ /* 0x000fc40000000f00 */
[----:B------:R-:W3:Y:S04]  /*1a9a0*/  LDL.LU R42, [R1+0x44] ;  /* 0x00004400012a7983 */ /* 0x000ee80000300800 */
[----:B------:R1:W-:Y:S01]  /*1a9b0*/  LDGSTS.E [R33+0xf00], desc[UR8][R34.64], P1 ;  /* 0x00f0000022217fae */ /* 0x0003e200089a1008 */
[----:B------:R-:W-:Y:S02]  /*1a9c0*/  ISETP.GT.AND P1, PT, R2, 0x13, PT ;  /* 0x000000130200780c */ /* 0x000fe40003f24270 */
[----:B------:R-:W-:Y:S01]  /*1a9d0*/  IADD3 R128, P3, PT, R128, R25, RZ ;  /* 0x0000001980807210 */ /* 0x000fe20007f7e0ff */
[----:B------:R-:W3:Y:S01]  /*1a9e0*/  LDL.LU R41, [R1+0x48] ;  /* 0x0000480001297983 */ /* 0x000ee20000300800 */
[----:B-1----:R-:W-:-:S03]  /*1a9f0*/  SEL R34, RZ, 0x4, !P1 ;  /* 0x00000004ff227807 */ /* 0x002fc60004800000 */
[----:B------:R-:W-:Y:S01]  /*1aa00*/  IMAD.X R31, R31, 0x1, R24, P3 ;  /* 0x000000011f1f7824 */ /* 0x000fe200018e0618 */
[----:B------:R-:W-:Y:S01]  /*1aa10*/  ISETP.GT.AND P1, PT, R2, 0x17, PT ;  /* 0x000000170200780c */ /* 0x000fe20003f24270 */
[----:B------:R-:W3:Y:S01]  /*1aa20*/  LDL.LU R38, [R1+0x64] ;  /* 0x0000640001267983 */ /* 0x000ee20000300800 */
[----:B------:R-:W-:Y:S01]  /*1aa30*/  SEL R34, R34, RZ, !P0 ;  /* 0x000000ff22227207 */ /* 0x000fe20004000000 */
[----:B------:R-:W-:Y:S01]  /*1aa40*/  IMAD.MOV.U32 R35, RZ, RZ, R31 ;  /* 0x000000ffff237224 */ /* 0x000fe200078e001f */
[----:B------:R-:W-:Y:S01]  /*1aa50*/  IADD3 R143, P3, PT, R143, R25, RZ ;  /* 0x000000198f8f7210 */ /* 0x000fe20007f7e0ff */
[----:B--2---:R-:W2:Y:S01]  /*1aa60*/  LDL.LU R37, [R1+0x68] ;  /* 0x0000680001257983 */ /* 0x004ea20000300800 */
[----:B------:R-:W-:Y:S02]  /*1aa70*/  ISETP.NE.U32.AND P2, PT, R34, RZ, PT ;  /* 0x000000ff2200720c */ /* 0x000fe40003f45070 */
[----:B------:R-:W-:-:S04]  /*1aa80*/  SEL R34, RZ, 0x4, !P1 ;  /* 0x00000004ff227807 */ /* 0x000fc80004800000 */
[----:B------:R-:W-:-:S04]  /*1aa90*/  SEL R34, R34, RZ, !P0 ;  /* 0x000000ff22227207 */ /* 0x000fc80004000000 */
[----:B------:R-:W-:Y:S01]  /*1aaa0*/  ISETP.NE.U32.AND P1, PT, R34, RZ, PT ;  /* 0x000000ff2200720c */ /* 0x000fe20003f25070 */
[----:B------:R-:W-:-:S05]  /*1aab0*/  IMAD.MOV.U32 R34, RZ, RZ, R128 ;  /* 0x000000ffff227224 */ /* 0x000fca00078e0080 */
[----:B------:R1:W-:Y:S02]  /*1aac0*/  LDGSTS.E [R33+0x1300], desc[UR8][R34.64], P2 ;  /* 0x0130000022217fae */ /* 0x0003e400091a1008 */
[----:B-1----:R-:W-:Y:S01]  /*1aad0*/  MOV R34, R131 ;  /* 0x0000008300227202 */ /* 0x002fe20000000f00 */
[----:B------:R-:W-:-:S05]  /*1aae0*/  IMAD.MOV.U32 R35, RZ, RZ, R130 ;  /* 0x000000ffff237224 */ /* 0x000fca00078e0082 */
[----:B------:R1:W-:Y:S01]  /*1aaf0*/  LDGSTS.E [R33+0x1700], desc[UR8][R34.64], P1 ;  /* 0x0170000022217fae */ /* 0x0003e200089a1008 */
[----:B------:R-:W-:-:S04]  /*1ab00*/  ISETP.GT.AND P1, PT, R2, 0x1b, PT ;  /* 0x0000001b0200780c */ /* 0x000fc80003f24270 */
[----:B-1----:R-:W-:Y:S02]  /*1ab10*/  SEL R34, RZ, 0x4, !P1 ;  /* 0x00000004ff227807 */ /* 0x002fe40004800000 */
[----:B------:R-:W-:Y:S02]  /*1ab20*/  ISETP.GT.AND P1, PT, R2, 0x1f, PT ;  /* 0x0000001f0200780c */ /* 0x000fe40003f24270 */
[----:B------:R-:W-:-:S04]  /*1ab30*/  SEL R34, R34, RZ, !P0 ;  /* 0x000000ff22227207 */ /* 0x000fc80004000000 */
[----:B------:R-:W-:Y:S02]  /*1ab40*/  ISETP.NE.U32.AND P2, PT, R34, RZ, PT ;  /* 0x000000ff2200720c */ /* 0x000fe40003f45070 */
[----:B------:R-:W-:Y:S01]  /*1ab50*/  SEL R34, RZ, 0x4, !P1 ;  /* 0x00000004ff227807 */ /* 0x000fe20004800000 */
[----:B------:R-:W-:-:S03]  /*1ab60*/  IMAD.X R142, R142, 0x1, R24, P3 ;  /* 0x000000018e8e7824 */ /* 0x000fc600018e0618 */
[----:B------:R-:W-:Y:S02]  /*1ab70*/  SEL R34, R34, RZ, !P0 ;  /* 0x000000ff22227207 */ /* 0x000fe40004000000 */
[----:B------:R-:W-:Y:S02]  /*1ab80*/  MOV R35, R142 ;  /* 0x0000008e00237202 */ /* 0x000fe40000000f00 */
[----:B------:R-:W-:Y:S01]  /*1ab90*/  ISETP.NE.U32.AND P1, PT, R34, RZ, PT ;  /* 0x000000ff2200720c */ /* 0x000fe20003f25070 */
        /* <DEDUP_REMOVED lines=120> */
[----:B------:R-:W-:Y:S01]  /*1b320*/  IMAD.X R108, R108, 0x1, R24, P3 ;  /* 0x000000016c6c7824 */ /* 0x000fe200018e0618 */
[----:B----4-:R-:W-:Y:S02]  /*1b330*/  IADD3 R36, P4, PT, R36, R25, RZ ;  /* 0x0000001924247210 */ /* 0x010fe40007f9e0ff */
[----:B------:R-:W-:Y:S01]  /*1b340*/  SEL R34, R34, RZ, !P0 ;  /* 0x000000ff22227207 */ /* 0x000fe20004000000 */
[----:B------:R-:W-:Y:S01]  /*1b350*/  IMAD.MOV.U32 R35, RZ, RZ, R108 ;  /* 0x000000ffff237224 */ /* 0x000fe200078e006c */
[----:B---3--:R-:W-:Y:S02]  /*1b360*/  IADD3.X R40, PT, PT, R40, R24, RZ, P4, !PT ;  /* 0x0000001828287210 */ /* 0x008fe400027fe4ff */
[----:B------:R-:W-:Y:S01]  /*1b370*/  ISETP.NE.U32.AND P1, PT, R34, RZ, PT ;  /* 0x000000ff2200720c */ /* 0x000fe20003f25070 */
[----:B------:R-:W-:Y:S01]  /*1b380*/  IMAD.MOV.U32 R34, RZ, RZ, R43 ;  /* 0x000000ffff227224 */ /* 0x000fe200078e002b */
[----:B------:R-:W-:Y:S04]  /*1b390*/  STL [R1+0x8], R43 ;  /* 0x0000082b01007387 */ /* 0x000fe80000100800 */
[----:B------:R1:W-:Y:S04]  /*1b3a0*/  STL [R1+0x4], R108 ;  /* 0x0000046c01007387 */ /* 0x0003e80000100800 */
[----:B------:R-:W-:Y:S04]  /*1b3b0*/  STL [R1+0x28], R36 ;  /* 0x0000282401007387 */ /* 0x000fe80000100800 */
[----:B------:R3:W-:Y:S04]  /*1b3c0*/  STL [R1+0x24], R40 ;  /* 0x0000242801007387 */ /* 0x0007e80000100800 */
[----:B------:R4:W-:Y:S04]  /*1b3d0*/  LDGSTS.E [R33+0x5300], desc[UR8][R34.64], P2 ;  /* 0x0530000022217fae */ /* 0x0009e800091a1008 */
[----:B-1----:R-:W2:Y:S04]  /*1b3e0*/  LDL.LU R108, [R1+0x84] ;  /* 0x00008400016c7983 */ /* 0x002ea80000300800 */
[----:B------:R-:W2:Y:S01]  /*1b3f0*/  LDL.LU R43, [R1+0x88] ;  /* 0x00008800012b7983 */ /* 0x000ea20000300800 */
[----:B----4-:R-:W-:-:S02]  /*1b400*/  IMAD.MOV.U32 R35, RZ, RZ, R40 ;  /* 0x000000ffff237224 */ /* 0x010fc400078e0028 */
[----:B------:R-:W-:Y:S01]  /*1b410*/  IMAD.MOV.U32 R34, RZ, RZ, R36 ;  /* 0x000000ffff227224 */ /* 0x000fe200078e0024 */
[----:B---3--:R-:W3:Y:S04]  /*1b420*/  LDL.LU R40, [R1+0xa4] ;  /* 0x0000a40001287983 */ /* 0x008ee80000300800 */
[----:B------:R-:W4:Y:S04]  /*1b430*/  LDL.LU R36, [R1+0xa8] ;  /* 0x0000a80001247983 */ /* 0x000f280000300800 */
[----:B------:R1:W-:Y:S01]  /*1b440*/  LDGSTS.E [R33+0x5700], desc[UR8][R34.64], P1 ;  /* 0x0570000022217fae */ /* 0x0003e200089a1008 */
[----:B------:R-:W-:-:S02]  /*1b450*/  ISETP.GT.AND P1, PT, R2, 0x5b, PT ;  /* 0x0000005b0200780c */ /* 0x000fc40003f24270 */
[-C--:B------:R-:W-:Y:S02]  /*1b460*/  IADD3 R41, P3, PT, R41, R25.reuse, RZ ;  /* 0x0000001929297210 */ /* 0x080fe40007f7e0ff */
[----:B-1----:R-:W-:Y:S02]  /*1b470*/  SEL R34, RZ, 0x4, !P1 ;  /* 0x00000004ff227807 */ /* 0x002fe40004800000 */
[----:B------:R-:W-:Y:S02]  /*1b480*/  ISETP.GT.AND P1, PT, R2, 0x5f, PT ;  /* 0x0000005f0200780c */ /* 0x000fe40003f24270 */
[----:B------:R-:W-:Y:S02]  /*1b490*/  SEL R34, R34, RZ, !P0 ;  /* 0x000000ff22227207 */ /* 0x000fe40004000000 */
[----:B--2---:R-:W-:Y:S02]  /*1b4a0*/  IADD3 R37, P4, PT, R37, R25, RZ ;  /* 0x0000001925257210 */ /* 0x004fe40007f9e0ff */
[----:B------:R-:W-:-:S02]  /*1b4b0*/  ISETP.NE.U32.AND P2, PT, R34, RZ, PT ;  /* 0x000000ff2200720c */ /* 0x000fc40003f45070 */
[----:B------:R-:W-:Y:S02]  /*1b4c0*/  SEL R34, RZ, 0x4, !P1 ;  /* 0x00000004ff227807 */ /* 0x000fe40004800000 */
[----:B------:R-:W-:Y:S02]  /*1b4d0*/  IADD3.X R42, PT, PT, R42, R24, RZ, P3, !PT ;  /* 0x000000182a2a7210 */ /* 0x000fe40001ffe4ff */
[----:B------:R-:W-:Y:S01]  /*1b4e0*/  SEL R34, R34, RZ, !P0 ;  /* 0x000000ff22227207 */ /* 0x000fe20004000000 */
[----:B------:R-:W-:Y:S01]  /*1b4f0*/  IMAD.X R38, R38, 0x1, R24, P4 ;  /* 0x0000000126267824 */ /* 0x000fe200020e0618 */
[----:B------:R-:W-:Y:S02]  /*1b500*/  STL [R1+0x48], R41 ;  /* 0x0000482901007387 */ /* 0x000fe40000100800 */
[----:B------:R-:W-:Y:S01]  /*1b510*/  ISETP.NE.U32.AND P1, PT, R34, RZ, PT ;  /* 0x000000ff2200720c */ /* 0x000fe20003f25070 */
[----:B------:R-:W-:Y:S01]  /*1b520*/  IMAD.MOV.U32 R34, RZ, RZ, R41 ;  /* 0x000000ffff227224 */ /* 0x000fe200078e0029 */
[----:B------:R1:W-:Y:S01]  /*1b530*/  STL [R1+0x44], R42 ;  /* 0x0000442a01007387 */ /* 0x0003e20000100800 */
[----:B------:R-:W-:-:S03]  /*1b540*/  IMAD.MOV.U32 R35, RZ, RZ, R42 ;  /* 0x000000ffff237224 */ /* 0x000fc600078e002a */
[----:B------:R-:W-:Y:S04]  /*1b550*/  STL [R1+0x68], R37 ;  /* 0x0000682501007387 */ /* 0x000fe80000100800 */
[----:B------:R2:W-:Y:S04]  /*1b560*/  STL [R1+0x64], R38 ;  /* 0x0000642601007387 */ /* 0x0005e80000100800 */
[----:B-1----:R-:W3:Y:S04]  /*1b570*/  LDL.LU R42, [R1+0xc4] ;  /* 0x0000c400012a7983 */ /* 0x002ee80000300800 */
[----:B------:R-:W3:Y:S04]  /*1b580*/  LDL.LU R41, [R1+0xc8] ;  /* 0x0000c80001297983 */ /* 0x000ee80000300800 */
[----:B------:R1:W-:Y:S02]  /*1b590*/  LDGSTS.E [R33+0x5b00], desc[UR8][R34.64], P2 ;  /* 0x05b0000022217fae */ /* 0x0003e400091a1008 */
[----:B-1----:R-:W-:Y:S01]  /*1b5a0*/  IMAD.MOV.U32 R34, RZ, RZ, R37 ;  /* 0x000000ffff227224 */ /* 0x002fe200078e0025 */
[----:B------:R-:W-:-:S02]  /*1b5b0*/  MOV R35, R38 ;  /* 0x0000002600237202 */ /* 0x000fc40000000f00 */
[----:B--2---:R-:W2:Y:S04]  /*1b5c0*/  LDL.LU R38, [R1+0xe4] ;  /* 0x0000e40001267983 */ /* 0x004ea80000300800 */
[----:B------:R-:W2:Y:S04]  /*1b5d0*/  LDL.LU R37, [R1+0xe8] ;  /* 0x0000e80001257983 */ /* 0x000ea80000300800 */
        /* <DEDUP_REMOVED lines=9> */
[----:B------:R-:W-:-:S05]  /*1b670*/  IADD3 R43, P3, PT, R43, R25, RZ ;  /* 0x000000192b2b7210 */ /* 0x000fca0007f7e0ff */
[----:B------:R-:W-:Y:S01]  /*1b680*/  IMAD.X R108, R108, 0x1, R24, P3 ;  /* 0x000000016c6c7824 */ /* 0x000fe200018e0618 */
[----:B----4-:R-:W-:Y:S01]  /*1b690*/  IADD3 R36, P4, PT, R36, R25, RZ ;  /* 0x0000001924247210 */ /* 0x010fe20007f9e0ff */
[----:B------:R-:W-:Y:S01]  /*1b6a0*/  STL [R1+0x88], R43 ;  /* 0x0000882b01007387 */ /* 0x000fe20000100800 */
[----:B------:R-:W-:-:S03]  /*1b6b0*/  IMAD.MOV.U32 R34, RZ, RZ, R43 ;  /* 0x000000ffff227224 */ /* 0x000fc600078e002b */
[----:B---3--:R-:W-:Y:S01]  /*1b6c0*/  IMAD.X R40, R40, 0x1, R24, P4 ;  /* 0x0000000128287824 */ /* 0x008fe200020e0618 */
[----:B------:R1:W-:Y:S01]  /*1b6d0*/  STL [R1+0x84], R108 ;  /* 0x0000846c01007387 */ /* 0x0003e20000100800 */
[----:B------:R-:W-:-:S03]  /*1b6e0*/  IMAD.MOV.U32 R35, RZ, RZ, R108 ;  /* 0x000000ffff237224 */ /* 0x000fc600078e006c */
[----:B------:R-:W-:Y:S04]  /*1b6f0*/  STL [R1+0xa8], R36 ;  /* 0x0000a82401007387 */ /* 0x000fe80000100800 */
[----:B------:R3:W-:Y:S04]  /*1b700*/  STL [R1+0xa4], R40 ;  /* 0x0000a42801007387 */ /* 0x0007e80000100800 */
[----:B-1----:R-:W4:Y:S04]  /*1b710*/  LDL.LU R108, [R1+0x104] ;  /* 0x00010400016c7983 */ /* 0x002f280000300800 */
[----:B------:R-:W4:Y:S04]  /*1b720*/  LDL.LU R43, [R1+0x108] ;  /* 0x00010800012b7983 */ /* 0x000f280000300800 */
[----:B------:R1:W-:Y:S02]  /*1b730*/  LDGSTS.E [R33+0x6300], desc[UR8][R34.64], P2 ;  /* 0x0630000022217fae */ /* 0x0003e400091a1008 */
[----:B-1----:R-:W-:Y:S01]  /*1b740*/  IMAD.MOV.U32 R35, RZ, RZ, R40 ;  /* 0x000000ffff237224 */ /* 0x002fe200078e0028 */
[----:B------:R-:W-:Y:S01]  /*1b750*/  MOV R34, R36 ;  /* 0x0000002400227202 */ /* 0x000fe20000000f00 */
[----:B---3--:R-:W3:Y:S04]  /*1b760*/  LDL.LU R40, [R1+0x124] ;  /* 0x0001240001287983 */ /* 0x008ee80000300800 */
[----:B------:R-:W3:Y:S04]  /*1b770*/  LDL.LU R36, [R1+0x128] ;  /* 0x0001280001247983 */ /* 0x000ee80000300800 */
        /* <DEDUP_REMOVED lines=10> */
[----:B--2---:R-:W-:Y:S02]  /*1b820*/  IADD3 R37, P4, PT, R37, R25, RZ ;  /* 0x0000001925257210 */ /* 0x004fe40007f9e0ff */
[----:B------:R-:W-:Y:S01]  /*1b830*/  ISETP.NE.U32.AND P1, PT, R34, RZ, PT ;  /* 0x000000ff2200720c */ /* 0x000fe20003f25070 */
[----:B------:R-:W-:Y:S01]  /*1b840*/  IMAD.MOV.U32 R34, RZ, RZ, R41 ;  /* 0x000000ffff227224 */ /* 0x000fe200078e0029 */
[----:B------:R-:W-:Y:S01]  /*1b850*/  MOV R35, R42 ;  /* 0x0000002a00237202 */ /* 0x000fe20000000f00 */
[----:B------:R-:W-:-:S04]  /*1b860*/  IMAD.X R38, R38, 0x1, R24, P4 ;  /* 0x0000000126267824 */ /* 0x000fc800020e0618 */
[----:B------:R1:W-:Y:S04]  /*1b870*/  LDGSTS.E [R33+0x6b00], desc[UR8][R34.64], P2 ;  /* 0x06b0000022217fae */ /* 0x0003e800091a1008 */
[----:B------:R-:W-:Y:S01]  /*1b880*/  STL [R1+0xc8], R41 ;  /* 0x0000c82901007387 */ /* 0x000fe20000100800 */
[----:B-1----:R-:W-:Y:S02]  /*1b890*/  IMAD.MOV.U32 R34, RZ, RZ, R37 ;  /* 0x000000ffff227224 */ /* 0x002fe400078e0025 */
[----:B------:R-:W-:Y:S01]  /*1b8a0*/  IMAD.MOV.U32 R35, RZ, RZ, R38 ;  /* 0x000000ffff237224 */ /* 0x000fe200078e0026 */
[----:B------:R-:W-:Y:S04]  /*1b8b0*/  STL [R1+0xc4], R42 ;  /* 0x0000c42a01007387 */ /* 0x000fe80000100800 */
[----:B------:R1:W-:Y:S01]  /*1b8c0*/  LDGSTS.E [R33+0x6f00], desc[UR8][R34.64], P1 ;  /* 0x06f0000022217fae */ /* 0x0003e200089a1008 */
[----:B------:R-:W-:-:S03]  /*1b8d0*/  ISETP.GT.AND P1, PT, R2, 0x73, PT ;  /* 0x000000730200780c */ /* 0x000fc60003f24270 */
[----:B------:R-:W-:Y:S04]  /*1b8e0*/  STL [R1+0xe8], R37 ;  /* 0x0000e82501007387 */ /* 0x000fe80000100800 */
[----:B------:R2:W-:Y:S01]  /*1b8f0*/  STL [R1+0xe4], R38 ;  /* 0x0000e42601007387 */ /* 0x0005e20000100800 */
[----:B-1----:R-:W-:-:S03]  /*1b900*/  SEL R34, RZ, 0x4, !P1 ;  /* 0x00000004ff227807 */ /* 0x002fc60004800000 */
[----:B--2---:R-:W2:Y:S04]  /*1b910*/  LDL.LU R38, [R1+0x144] ;  /* 0x0001440001267983 */ /* 0x004ea80000300800 */
[----:B------:R-:W2:Y:S01]  /*1b920*/  LDL.LU R37, [R1+0x148] ;  /* 0x0001480001257983 */ /* 0x000ea20000300800 */
[----:B------:R-:W-:-:S03]  /*1b930*/  SEL R34, R34, RZ, !P0 ;  /* 0x000000ff22227207 */ /* 0x000fc60004000000 */
[----:B------:R-:W2:Y:S01]  /*1b940*/  LDL.LU R42, [R1+0x164] ;  /* 0x00016400012a7983 */ /* 0x000ea20000300800 */
[----:B------:R-:W-:-:S03]  /*1b950*/  ISETP.GT.AND P1, PT, R2, 0x77, PT ;  /* 0x000000770200780c */ /* 0x000fc60003f24270 */
[----:B------:R-:W2:Y:S01]  /*1b960*/  LDL.LU R41, [R1+0x168] ;  /* 0x0001680001297983 */ /* 0x000ea20000300800 */
[----:B------:R-:W-:Y:S02]  /*1b970*/  ISETP.NE.U32.AND P2, PT, R34, RZ, PT ;  /* 0x000000ff2200720c */ /* 0x000fe40003f45070 */
[----:B------:R-:W-:-:S04]  /*1b980*/  SEL R34, RZ, 0x4, !P1 ;  /* 0x00000004ff227807 */ /* 0x000fc80004800000 */
[----:B------:R-:W-:-:S04]  /*1b990*/  SEL R34, R34, RZ, !P0 ;  /* 0x000000ff22227207 */ /* 0x000fc80004000000 */
[----:B------:R-:W-:Y:S02]  /*1b9a0*/  ISETP.NE.U32.AND P1, PT, R34, RZ, PT ;  /* 0x000000ff2200720c */ /* 0x000fe40003f25070 */
[----:B----4-:R-:W-:-:S05]  /*1b9b0*/  IADD3 R43, P3, PT, R43, R25, RZ ;  /* 0x000000192b2b7210 */ /* 0x010fca0007f7e0ff */
[----:B------:R-:W-:Y:S01]  /*1b9c0*/  IMAD.X R108, R108, 0x1, R24, P3 ;  /* 0x000000016c6c7824 */ /* 0x000fe200018e0618 */
[----:B------:R-:W-:Y:S01]  /*1b9d0*/  MOV R34, R43 ;  /* 0x0000002b00227202 */ /* 0x000fe20000000f00 */
[----:B------:R-:W-:Y:S02]  /*1b9e0*/  STL [R1+0x108], R43 ;  /* 0x0001082b01007387 */ /* 0x000fe40000100800 */
[----:B------:R-:W-:Y:S02]  /*1b9f0*/  IMAD.MOV.U32 R35, RZ, RZ, R108 ;  /* 0x000000ffff237224 */ /* 0x000fe400078e006c */
[----:B------:R-:W-:Y:S04]  /*1ba00*/  STL [R1+0x104], R108 ;  /* 0x0001046c01007387 */ /* 0x000fe80000100800 */
[----:B------:R1:W-:Y:S01]  /*1ba10*/  LDGSTS.E [R33+0x7300], desc[UR8][R34.64], P2 ;  /* 0x0730000022217fae */ /* 0x0003e200091a1008 */
[----:B---3--:R-:W-:-:S05]  /*1ba20*/  IADD3 R36, P4, PT, R36, R25, RZ ;  /* 0x0000001924247210 */ /* 0x008fca0007f9e0ff */
[----:B------:R-:W-:Y:S01]  /*1ba30*/  IMAD.X R40, R40, 0x1, R24, P4 ;  /* 0x0000000128287824 */ /* 0x000fe200020e0618 */
[----:B------:R3:W-:Y:S01]  /*1ba40*/  STL [R1+0x128], R36 ;  /* 0x0001282401007387 */ /* 0x0007e20000100800 */
[----:B-1----:R-:W-:-:S03]  /*1ba50*/  IMAD.MOV.U32 R34, RZ, RZ, R36 ;  /* 0x000000ffff227224 */ /* 0x002fc600078e0024 */
[----:B------:R1:W-:Y:S04]  /*1ba60*/  STL [R1+0x124], R40 ;  /* 0x0001242801007387 */ /* 0x0003e80000100800 */
[----:B------:R-:W4:Y:S04]  /*1ba70*/  LDL.LU R109, [R1+0x170] ;  /* 0x00017000016d7983 */ /* 0x000f280000300800 */
[----:B---3--:R-:W3:Y:S01]  /*1ba80*/  LDL.LU R36, [R1+0x178] ;  /* 0x0001780001247983 */ /* 0x008ee20000300800 */
[----:B------:R-:W-:-:S03]  /*1ba90*/  IMAD.MOV.U32 R35, RZ, RZ, R40 ;  /* 0x000000ffff237224 */ /* 0x000fc600078e0028 */
[----:B------:R-:W3:Y:S04]  /*1baa0*/  LDL.LU R110, [R1+0x16c] ;  /* 0x00016c00016e7983 */ /* 0x000ee80000300800 */
[----:B-1----:R-:W3:Y:S01]  /*1bab0*/  LDL.LU R40, [R1+0x174] ;  /* 0x0001740001287983 */ /* 0x002ee20000300800 */
[----:B------:R-:W1:Y:S03]  /*1bac0*/  S2R R133, SR_TID.X ;  /* 0x0000000000857919 */ /* 0x000e660000002100 */
[----:B------:R1:W-:Y:S01]  /*1bad0*/  LDGSTS.E [R33+0x7700], desc[UR8][R34.64], P1 ;  /* 0x0770000022217fae */ /* 0x0003e200089a1008 */
[C---:B------:R-:W-:Y:S02]  /*1bae0*/  ISETP.GT.AND P1, PT, R2.reuse, 0x7b, PT ;  /* 0x0000007b0200780c */ /* 0x040fe40003f24270 */
[----:B------:R-:W-:Y:S01]  /*1baf0*/  ISETP.GT.AND P3, PT, R2, 0x7f, PT ;  /* 0x0000007f0200780c */ /* 0x000fe20003f64270 */
[----:B------:R-:W3:Y:S01]  /*1bb00*/  LDL.LU R108, [R1+0x1f0] ;  /* 0x0001f000016c7983 */ /* 0x000ee20000300800 */
[----:B------:R-:W-:-:S04]  /*1bb10*/  SEL R2, RZ, 0x4, !P1 ;  /* 0x00000004ff027807 */ /* 0x000fc80004800000 */
[----:B------:R-:W-:Y:S02]  /*1bb20*/  SEL R2, R2, RZ, !P0 ;  /* 0x000000ff02027207 */ /* 0x000fe40004000000 */
[----:B-1----:R-:W-:Y:S02]  /*1bb30*/  SEL R34, RZ, 0x4, !P3 ;  /* 0x00000004ff227807 */ /* 0x002fe40005800000 */
[----:B------:R-:W-:Y:S01]  /*1bb40*/  ISETP.NE.U32.AND P2, PT, R2, RZ, PT ;  /* 0x000000ff0200720c */ /* 0x000fe20003f45070 */
[----:B------:R-:W-:Y:S01]  /*1bb50*/  IMAD R2, R17, -0x80, R134 ;  /* 0xffffff8011027824 */ /* 0x000fe200078e0286 */
[----:B------:R-:W-:-:S04]  /*1bb60*/  SEL R34, R34, RZ, !P0 ;  /* 0x000000ff22227207 */ /* 0x000fc80004000000 */
[----:B------:R-:W-:Y:S02]  /*1bb70*/  ISETP.NE.U32.AND P3, PT, R34, RZ, PT ;  /* 0x000000ff2200720c */ /* 0x000fe40003f65070 */
[----:B------:R-:W-:-:S04]  /*1bb80*/  LOP3.LUT R43, R133, 0x3f, RZ, 0xc0, !PT ;  /* 0x0000003f852b7812 */ /* 0x000fc800078ec0ff */
[C---:B------:R-:W-:Y:S02]  /*1bb90*/  LOP3.LUT R35, R43.reuse, 0x40, RZ, 0xfc, !PT ;  /* 0x000000402b237812 */ /* 0x040fe400078efcff */
[-C--:B------:R-:W-:Y:S02]  /*1bba0*/  ISETP.GE.AND P4, PT, R43, R2.reuse, PT ;  /* 0x000000022b00720c */ /* 0x080fe40003f86270 */
[----:B------:R-:W-:Y:S02]  /*1bbb0*/  ISETP.GE.AND P1, PT, R35, R2, PT ;  /* 0x000000022300720c */ /* 0x000fe40003f26270 */
[----:B--2---:R-:W-:-:S05]  /*1bbc0*/  IADD3 R37, P5, PT, R37, R25, RZ ;  /* 0x0000001925257210 */ /* 0x004fca0007fbe0ff */
[----:B------:R-:W-:Y:S01]  /*1bbd0*/  IMAD.X R38, R38, 0x1, R24, P5 ;  /* 0x0000000126267824 */ /* 0x000fe200028e0618 */
[----:B------:R-:W-:Y:S01]  /*1bbe0*/  IADD3 R41, P6, PT, R41, R25, RZ ;  /* 0x0000001929297210 */ /* 0x000fe20007fde0ff */
[----:B------:R-:W-:Y:S03]  /*1bbf0*/  STL [R1+0x148], R37 ;  /* 0x0001482501007387 */ /* 0x000fe60000100800 */
[----:B------:R-:W-:Y:S01]  /*1bc00*/  IADD3.X R42, PT, PT, R42, R24, RZ, P6, !PT ;  /* 0x000000182a2a7210 */ /* 0x000fe200037fe4ff */
[----:B------:R1:W-:Y:S01]  /*1bc10*/  STL [R1+0x144], R38 ;  /* 0x0001442601007387 */ /* 0x0003e20000100800 */
[----:B------:R-:W-:-:S03]  /*1bc20*/  IMAD.MOV.U32 R34, RZ, RZ, R37 ;  /* 0x000000ffff227224 */ /* 0x000fc600078e0025 */
[----:B------:R-:W-:Y:S01]  /*1bc30*/  STL [R1+0x168], R41 ;  /* 0x0001682901007387 */ /* 0x000fe20000100800 */
[----:B------:R-:W-:Y:S01]  /*1bc40*/  IMAD.MOV.U32 R35, RZ, RZ, R38 ;  /* 0x000000ffff237224 */ /* 0x000fe200078e0026 */
[----:B------:R-:W-:Y:S02]  /*1bc50*/  SEL R2, RZ, 0x4, P4 ;  /* 0x00000004ff027807 */ /* 0x000fe40002000000 */
[----:B------:R-:W2:Y:S04]  /*1bc60*/  LDL.LU R112, [R1+0x1ec] ;  /* 0x0001ec0001707983 */ /* 0x000ea80000300800 */
[----:B------:R1:W-:Y:S04]  /*1bc70*/  STL [R1+0x164], R42 ;  /* 0x0001642a01007387 */ /* 0x0003e80000100800 */
[----:B-1----:R-:W2:Y:S01]  /*1bc80*/  LDL.LU R38, [R1+0x1f4] ;  /* 0x0001f40001267983 */ /* 0x002ea20000300800 */
[----:B------:R-:W-:-:S03]  /*1bc90*/  SEL R2, R2, RZ, !P0 ;  /* 0x000000ff02027207 */ /* 0x000fc60004000000 */
[----:B------:R-:W2:Y:S04]  /*1bca0*/  LDL.LU R37, [R1+0x1f8] ;  /* 0x0001f80001257983 */ /* 0x000ea80000300800 */
[----:B------:R1:W-:Y:S01]  /*1bcb0*/  LDGSTS.E [R33+0x7b00], desc[UR8][R34.64], P2 ;  /* 0x07b0000022217fae */ /* 0x0003e200091a1008 */
[----:B------:R-:W-:Y:S02]  /*1bcc0*/  ISETP.NE.U32.AND P2, PT, R2, RZ, PT ;  /* 0x000000ff0200720c */ /* 0x000fe40003f45070 */
[----:B------:R-:W-:Y:S01]  /*1bcd0*/  SEL R2, RZ, 0x4, P1 ;  /* 0x00000004ff027807 */ /* 0x000fe20000800000 */
[----:B------:R-:W2:Y:S04]  /*1bce0*/  LDL.LU R111, [R1+0x26c] ;  /* 0x00026c00016f7983 */ /* 0x000ea80000300800 */
[----:B------:R-:W2:Y:S01]  /*1bcf0*/  LDL.LU R43, [R1+0x270] ;  /* 0x00027000012b7983 */ /* 0x000ea20000300800 */
[----:B-1----:R-:W-:-:S02]  /*1bd00*/  IMAD.MOV.U32 R34, RZ, RZ, R41 ;  /* 0x000000ffff227224 */ /* 0x002fc400078e0029 */
[----:B------:R-:W-:Y:S02]  /*1bd10*/  IMAD.MOV.U32 R35, RZ, RZ, R42 ;  /* 0x000000ffff237224 */ /* 0x000fe400078e002a */
[----:B------:R-:W2:Y:S04]  /*1bd20*/  LDL.LU R42, [R1+0x274] ;  /* 0x00027400012a7983 */ /* 0x000ea80000300800 */
[----:B------:R1:W-:Y:S04]  /*1bd30*/  LDGSTS.E [R33+0x7f00], desc[UR8][R34.64], P3 ;  /* 0x07f0000022217fae */ /* 0x0003e800099a1008 */
[----:B------:R-:W2:Y:S04]  /*1bd40*/  LDL.LU R41, [R1+0x278] ;  /* 0x0002780001297983 */ /* 0x000ea80000300800 */
[----:B------:R-:W0:Y:S01]  /*1bd50*/  LDGDEPBAR ;  /* 0x00000000000079af */ /* 0x000e220000000000 */
[----:B----4-:R-:W-:-:S02]  /*1bd60*/  IADD3 R109, P1, PT, R109, R3, RZ ;  /* 0x000000036d6d7210 */ /* 0x010fc40007f3e0ff */
[----:B---3--:R-:W-:Y:S02]  /*1bd70*/  IADD3 R36, P3, PT, R36, R3, RZ ;  /* 0x0000000324247210 */ /* 0x008fe40007f7e0ff */
[----:B------:R-:W-:Y:S01]  /*1bd80*/  IADD3.X R110, PT, PT, R110, R4, RZ, P1, !PT ;  /* 0x000000046e6e7210 */ /* 0x000fe20000ffe4ff */
[----:B------:R-:W-:Y:S02]  /*1bd90*/  STL [R1+0x170], R109 ;  /* 0x0001706d01007387 */ /* 0x000fe40000100800 */
[----:B------:R-:W-:Y:S02]  /*1bda0*/  IMAD.X R40, R40, 0x1, R4, P3 ;  /* 0x0000000128287824 */ /* 0x000fe400018e0604 */
[----:B------:R3:W-:Y:S01]  /*1bdb0*/  STL [R1+0x16c], R110 ;  /* 0x00016c6e01007387 */ /* 0x0007e20000100800 */
[----:B-1----:R-:W-:Y:S02]  /*1bdc0*/  IMAD.MOV.U32 R34, RZ, RZ, R109 ;  /* 0x000000ffff227224 */ /* 0x002fe400078e006d */
[----:B------:R-:W-:Y:S01]  /*1bdd0*/  IMAD.MOV.U32 R35, RZ, RZ, R110 ;  /* 0x000000ffff237224 */ /* 0x000fe200078e006e */
[----:B------:R-:W-:Y:S04]  /*1bde0*/  STL [R1+0x178], R36 ;  /* 0x0001782401007387 */ /* 0x000fe80000100800 */
[----:B------:R1:W-:Y:S04]  /*1bdf0*/  STL [R1+0x174], R40 ;  /* 0x0001742801007387 */ /* 0x0003e80000100800 */
[----:B---3--:R-:W3:Y:S04]  /*1be00*/  LDL.LU R110, [R1+0x2ec] ;  /* 0x0002ec00016e7983 */ /* 0x008ee80000300800 */
[----:B------:R-:W4:Y:S04]  /*1be10*/  LDL.LU R109, [R1+0x2f0] ;  /* 0x0002f000016d7983 */ /* 0x000f280000300800 */
[----:B------:R1:W-:Y:S02]  /*1be20*/  LDGSTS.E [R26+0x10000], desc[UR8][R34.64], P2 ;  /* 0x10000000221a7fae */ /* 0x0003e400091a1008 */
[----:B-1----:R-:W-:Y:S01]  /*1be30*/  MOV R35, R40 ;  /* 0x0000002800237202 */ /* 0x002fe20000000f00 */
[----:B------:R-:W-:Y:S01]  /*1be40*/  IMAD.MOV.U32 R34, RZ, RZ, R36 ;  /* 0x000000ffff227224 */ /* 0x000fe200078e0024 */
[----:B------:R-:W3:Y:S04]  /*1be50*/  LDL.LU R40, [R1+0x2f4] ;  /* 0x0002f40001287983 */ /* 0x000ee80000300800 */
[----:B------:R-:W3:Y:S01]  /*1be60*/  LDL.LU R36, [R1+0x2f8] ;  /* 0x0002f80001247983 */ /* 0x000ee20000300800 */
[----:B------:R-:W-:-:S04]  /*1be70*/  SEL R2, R2, RZ, !P0 ;  /* 0x000000ff02027207 */ /* 0x000fc80004000000 */
[----:B------:R-:W-:Y:S02]  /*1be80*/  ISETP.NE.U32.AND P0, PT, R2, RZ, PT ;  /* 0x000000ff0200720c */ /* 0x000fe40003f05070 */
[----:B------:R-:W-:-:S05]  /*1be90*/  IADD3 R108, P1, PT, R108, R3, RZ ;  /* 0x000000036c6c7210 */ /* 0x000fca0007f3e0ff */
[----:B------:R1:W-:Y:S06]  /*1bea0*/  STL [R1+0x1f0], R108 ;  /* 0x0001f06c01007387 */ /* 0x0003ec0000100800 */
[----:B------:R1:W-:Y:S02]  /*1beb0*/  LDGSTS.E [R26+0x10100], desc[UR8][R34.64], P0 ;  /* 0x10100000221a7fae */ /* 0x0003e400081a1008 */
[----:B-1----:R-:W-:Y:S02]  /*1bec0*/  IMAD.MOV.U32 R34, RZ, RZ, R108 ;  /* 0x000000ffff227224 */ /* 0x002fe400078e006c */
[----:B--2---:R-:W-:-:S04]  /*1bed0*/  IMAD.X R112, R112, 0x1, R4, P1 ;  /* 0x0000000170707824 */ /* 0x004fc800008e0604 */
[----:B------:R-:W-:Y:S01]  /*1bee0*/  IMAD.MOV.U32 R35, RZ, RZ, R112 ;  /* 0x000000ffff237224 */ /* 0x000fe200078e0070 */
[-C--:B------:R-:W-:Y:S01]  /*1bef0*/  IADD3 R37, P3, PT, R37, R3.reuse, RZ ;  /* 0x0000000325257210 */ /* 0x080fe20007f7e0ff */
[----:B------:R-:W-:Y:S04]  /*1bf00*/  STL [R1+0x1ec], R112 ;  /* 0x0001ec7001007387 */ /* 0x000fe80000100800 */
[----:B------:R-:W-:Y:S01]  /*1bf10*/  IMAD.X R38, R38, 0x1, R4, P3 ;  /* 0x0000000126267824 */ /* 0x000fe200018e0604 */
[----:B------:R-:W-:Y:S04]  /*1bf20*/  STL [R1+0x1f8], R37 ;  /* 0x0001f82501007387 */ /* 0x000fe80000100800 */
[----:B------:R1:W-:Y:S01]  /*1bf30*/  LDGSTS.E [R26+0x11000], desc[UR8][R34.64], P2 ;  /* 0x11000000221a7fae */ /* 0x0003e200091a1008 */
[----:B------:R-:W-:-:S03]  /*1bf40*/  IADD3 R43, P1, PT, R43, R3, RZ ;  /* 0x000000032b2b7210 */ /* 0x000fc60007f3e0ff */
[----:B------:R2:W-:Y:S04]  /*1bf50*/  STL [R1+0x1f4], R38 ;  /* 0x0001f42601007387 */ /* 0x0005e80000100800 */
[----:B------:R-:W3:Y:S01]  /*1bf60*/  LDL.LU R108, [R1+0x36c] ;  /* 0x00036c00016c7983 */ /* 0x000ee20000300800 */
[----:B------:R-:W-:Y:S02]  /*1bf70*/  IMAD.X R111, R111, 0x1, R4, P1 ;  /* 0x000000016f6f7824 */ /* 0x000fe400008e0604 */
[----:B-1----:R-:W-:Y:S01]  /*1bf80*/  IMAD.MOV.U32 R35, RZ, RZ, R38 ;  /* 0x000000ffff237224 */ /* 0x002fe200078e0026 */
[----:B------:R-:W-:Y:S01]  /*1bf90*/  MOV R34, R37 ;  /* 0x0000002500227202 */ /* 0x000fe20000000f00 */
[----:B--2---:R-:W2:Y:S04]  /*1bfa0*/  LDL.LU R38, [R1+0x370] ;  /* 0x0003700001267983 */ /* 0x004ea80000300800 */
[----:B------:R-:W2:Y:S01]  /*1bfb0*/  LDL.LU R37, [R1+0x374] ;  /* 0x0003740001257983 */ /* 0x000ea20000300800 */
[----:B------:R-:W-:-:S03]  /*1bfc0*/  IADD3 R41, P3, PT, R41, R3, RZ ;  /* 0x0000000329297210 */ /* 0x000fc60007f7e0ff */
[----:B------:R-:W2:Y:S04]  /*1bfd0*/  LDL.LU R2, [R1+0x378] ;  /* 0x0003780001027983 */ /* 0x000ea80000300800 */
[----:B------:R1:W-:Y:S01]  /*1bfe0*/  LDGSTS.E [R26+0x11100], desc[UR8][R34.64], P0 ;  /* 0x11100000221a7fae */ /* 0x0003e200081a1008 */
[----:B------:R-:W-:-:S03]  /*1bff0*/  IMAD.X R42, R42, 0x1, R4, P3 ;  /* 0x000000012a2a7824 */ /* 0x000fc600018e0604 */
[----:B------:R-:W-:Y:S01]  /*1c000*/  STL [R1+0x270], R43 ;  /* 0x0002702b01007387 */ /* 0x000fe20000100800 */
[----:B-1----:R-:W-:Y:S01]  /*1c010*/  IMAD.MOV.U32 R34, RZ, RZ, R43 ;  /* 0x000000ffff227224 */ /* 0x002fe200078e002b */
[----:B------:R-:W-:Y:S02]  /*1c020*/  MOV R35, R111 ;  /* 0x0000006f00237202 */ /* 0x000fe40000000f00 */
[----:B------:R1:W-:Y:S04]  /*1c030*/  STL [R1+0x26c], R111 ;  /* 0x00026c6f01007387 */ /* 0x0003e80000100800 */
[----:B------:R1:W-:Y:S04]  /*1c040*/  LDGSTS.E [R26+0x12000], desc[UR8][R34.64], P2 ;  /* 0x12000000221a7fae */ /* 0x0003e800091a1008 */
[----:B------:R-:W-:Y:S04]  /*1c050*/  STL [R1+0x278], R41 ;  /* 0x0002782901007387 */ /* 0x000fe80000100800 */
[----:B------:R1:W-:Y:S02]  /*1c060*/  STL [R1+0x274], R42 ;  /* 0x0002742a01007387 */ /* 0x0003e40000100800 */
[----:B-1----:R-:W-:-:S02]  /*1c070*/  IMAD.MOV.U32 R34, RZ, RZ, R41 ;  /* 0x000000ffff227224 */ /* 0x002fc400078e0029 */
[----:B------:R-:W2:Y:S01]  /*1c080*/  LDL.LU R111, [R1+0x3ec] ;  /* 0x0003ec00016f7983 */ /* 0x000ea20000300800 */
[----:B------:R-:W-:-:S03]  /*1c090*/  IMAD.MOV.U32 R35, RZ, RZ, R42 ;  /* 0x000000ffff237224 */ /* 0x000fc600078e002a */
[----:B------:R-:W2:Y:S04]  /*1c0a0*/  LDL.LU R43, [R1+0x3f0] ;  /* 0x0003f000012b7983 */ /* 0x000ea80000300800 */
[----:B------:R1:W-:Y:S04]  /*1c0b0*/  LDGSTS.E [R26+0x12100], desc[UR8][R34.64], P0 ;  /* 0x12100000221a7fae */ /* 0x0003e800081a1008 */
[----:B------:R-:W2:Y:S04]  /*1c0c0*/  LDL.LU R42, [R1+0x3f4] ;  /* 0x0003f400012a7983 */ /* 0x000ea80000300800 */
[----:B------:R-:W2:Y:S01]  /*1c0d0*/  LDL.LU R41, [R1+0x3f8] ;  /* 0x0003f80001297983 */ /* 0x000ea20000300800 */
[----:B----4-:R-:W-:-:S05]  /*1c0e0*/  IADD3 R109, P1, PT, R109, R3, RZ ;  /* 0x000000036d6d7210 */ /* 0x010fca0007f3e0ff */
[----:B---3--:R-:W-:Y:S01]  /*1c0f0*/  IMAD.X R110, R110, 0x1, R4, P1 ;  /* 0x000000016e6e7824 */ /* 0x008fe200008e0604 */
[----:B-1----:R-:W-:Y:S01]  /*1c100*/  MOV R34, R109 ;  /* 0x0000006d00227202 */ /* 0x002fe20000000f00 */
[----:B------:R-:W-:Y:S02]  /*1c110*/  STL [R1+0x2f0], R109 ;  /* 0x0002f06d01007387 */ /* 0x000fe40000100800 */
[----:B------:R-:W-:Y:S02]  /*1c120*/  IMAD.MOV.U32 R35, RZ, RZ, R110 ;  /* 0x000000ffff237224 */ /* 0x000fe400078e006e */
[----:B------:R1:W-:Y:S04]  /*1c130*/  STL [R1+0x2ec], R110 ;  /* 0x0002ec6e01007387 */ /* 0x0003e80000100800 */
[----:B------:R3:W-:Y:S01]  /*1c140*/  LDGSTS.E [R26+0x13000], desc[UR8][R34.64], P2 ;  /* 0x13000000221a7fae */ /* 0x0007e200091a1008 */
[----:B------:R-:W-:-:S05]  /*1c150*/  IADD3 R36, P3, PT, R36, R3, RZ ;  /* 0x0000000324247210 */ /* 0x000fca0007f7e0ff */
[----:B------:R-:W-:Y:S01]  /*1c160*/  IMAD.X R40, R40, 0x1, R4, P3 ;  /* 0x0000000128287824 */ /* 0x000fe200018e0604 */
[----:B------:R4:W-:Y:S01]  /*1c170*/  STL [R1+0x2f8], R36 ;  /* 0x0002f82401007387 */ /* 0x0009e20000100800 */
[----:B---3--:R-:W-:-:S03]  /*1c180*/  IMAD.MOV.U32 R34, RZ, RZ, R36 ;  /* 0x000000ffff227224 */ /* 0x008fc600078e0024 */
[----:B------:R3:W-:Y:S04]  /*1c190*/  STL [R1+0x2f4], R40 ;  /* 0x0002f42801007387 */ /* 0x0007e80000100800 */
[----:B-1----:R-:W2:Y:S04]  /*1c1a0*/  LDL.LU R110, [R1+0x46c] ;  /* 0x00046c00016e7983 */ /* 0x002ea80000300800 */
[----:B----4-:R-:W4:Y:S01]  /*1c1b0*/  LDL.LU R36, [R1+0x470] ;  /* 0x0004700001247983 */ /* 0x010f220000300800 */
[----:B------:R-:W-:-:S03]  /*1c1c0*/  IMAD.MOV.U32 R35, RZ, RZ, R40 ;  /* 0x000000ffff237224 */ /* 0x000fc600078e0028 */
[----:B------:R-:W4:Y:S04]  /*1c1d0*/  LDL.LU R109, [R1+0x474] ;  /* 0x00047400016d7983 */ /* 0x000f280000300800 */
[----:B---3--:R-:W3:Y:S04]  /*1c1e0*/  LDL.LU R40, [R1+0x478] ;  /* 0x0004780001287983 */ /* 0x008ee80000300800 */
[----:B------:R1:W-:Y:S01]  /*1c1f0*/  LDGSTS.E [R26+0x13100], desc[UR8][R34.64], P0 ;  /* 0x13100000221a7fae */ /* 0x0003e200081a1008 */
[----:B--2---:R-:W-:-:S05]  /*1c200*/  IADD3 R38, P1, PT, R38, R3, RZ ;  /* 0x0000000326267210 */ /* 0x004fca0007f3e0ff */
[----:B------:R-:W-:Y:S01]  /*1c210*/  IMAD.X R108, R108, 0x1, R4, P1 ;  /* 0x000000016c6c7824 */ /* 0x000fe200008e0604 */
[-C--:B------:R-:W-:Y:S01]  /*1c220*/  IADD3 R2, P3, PT, R2, R3.reuse, RZ ;  /* 0x0000000302027210 */ /* 0x080fe20007f7e0ff */
[----:B------:R-:W-:Y:S03]  /*1c230*/  STL [R1+0x370], R38 ;  /* 0x0003702601007387 */ /* 0x000fe60000100800 */
[-C--:B------:R-:W-:Y:S01]  /*1c240*/  IADD3.X R37, PT, PT, R37, R4.reuse, RZ, P3, !PT ;  /* 0x0000000425257210 */ /* 0x080fe20001ffe4ff */
[----:B------:R2:W-:Y:S01]  /*1c250*/  STL [R1+0x36c], R108 ;  /* 0x00036c6c01007387 */ /* 0x0005e20000100800 */
[----:B-1----:R-:W-:Y:S02]  /*1c260*/  IMAD.MOV.U32 R34, RZ, RZ, R38 ;  /* 0x000000ffff227224 */ /* 0x002fe400078e0026 */
[----:B------:R-:W-:Y:S01]  /*1c270*/  IMAD.MOV.U32 R35, RZ, RZ, R108 ;  /* 0x000000ffff237224 */ /* 0x000fe200078e006c */
[----:B------:R-:W-:Y:S04]  /*1c280*/  STL [R1+0x378], R2 ;  /* 0x0003780201007387 */ /* 0x000fe80000100800 */
[----:B------:R1:W-:Y:S04]  /*1c290*/  STL [R1+0x374], R37 ;  /* 0x0003742501007387 */ /* 0x0003e80000100800 */
[----:B--2---:R-:W2:Y:S04]  /*1c2a0*/  LDL.LU R108, [R1+0x4ec] ;  /* 0x0004ec00016c7983 */ /* 0x004ea80000300800 */
[----:B------:R-:W2:Y:S04]  /*1c2b0*/  LDL.LU R38, [R1+0x4f0] ;  /* 0x0004f00001267983 */ /* 0x000ea80000300800 */
[----:B------:R1:W-:Y:S02]  /*1c2c0*/  LDGSTS.E [R26+0x14000], desc[UR8][R34.64], P2 ;  /* 0x14000000221a7fae */ /* 0x0003e400091a1008 */
[----:B-1----:R-:W-:Y:S01]  /*1c2d0*/  IMAD.MOV.U32 R35, RZ, RZ, R37 ;  /* 0x000000ffff237224 */ /* 0x002fe200078e0025 */
[----:B------:R-:W-:Y:S01]  /*1c2e0*/  IADD3 R43, P1, PT, R43, R3, RZ ;  /* 0x000000032b2b7210 */ /* 0x000fe20007f3e0ff */
[----:B------:R-:W-:Y:S01]  /*1c2f0*/  IMAD.MOV.U32 R34, RZ, RZ, R2 ;  /* 0x000000ffff227224 */ /* 0x000fe200078e0002 */
[----:B------:R-:W2:Y:S02]  /*1c300*/  LDL.LU R37, [R1+0x4f4] ;  /* 0x0004f40001257983 */ /* 0x000ea40000300800 */
[----:B------:R-:W-:-:S02]  /*1c310*/  IADD3.X R111, PT, PT, R111, R4, RZ, P1, !PT ;  /* 0x000000046f6f7210 */ /* 0x000fc40000ffe4ff */
[----:B------:R-:W2:Y:S04]  /*1c320*/  LDL.LU R2, [R1+0x4f8] ;  /* 0x0004f80001027983 */ /* 0x000ea80000300800 */
[----:B------:R1:W-:Y:S01]  /*1c330*/  LDGSTS.E [R26+0x14100], desc[UR8][R34.64], P0 ;  /* 0x14100000221a7fae */ /* 0x0003e200081a1008 */
[----:B------:R-:W-:-:S03]  /*1c340*/  IADD3 R41, P3, PT, R41, R3, RZ ;  /* 0x0000000329297210 */ /* 0x000fc60007f7e0ff */
[----:B------:R1:W-:Y:S02]  /*1c350*/  STL [R1+0x3f0], R43 ;  /* 0x0003f02b01007387 */ /* 0x0003e40000100800 */
[----:B------:R-:W-:Y:S02]  /*1c360*/  IMAD.X R42, R42, 0x1, R4, P3 ;  /* 0x000000012a2a7824 */ /* 0x000fe400018e0604 */
[----:B------:R-:W-:Y:S01]  /*1c370*/  STL [R1+0x3ec], R111 ;  /* 0x0003ec6f01007387 */ /* 0x000fe20000100800 */
[----:B-1----:R-:W-:Y:S02]  /*1c380*/  IMAD.MOV.U32 R34, RZ, RZ, R43 ;  /* 0x000000ffff227224 */ /* 0x002fe400078e002b */
[----:B------:R-:W-:Y:S01]  /*1c390*/  IMAD.MOV.U32 R35, RZ, RZ, R111 ;  /* 0x000000ffff237224 */ /* 0x000fe200078e006f */
[----:B------:R-:W-:Y:S04]  /*1c3a0*/  STL [R1+0x3f8], R41 ;  /* 0x0003f82901007387 */ /* 0x000fe80000100800 */
[----:B------:R1:W-:Y:S04]  /*1c3b0*/  LDGSTS.E [R26+0x15000], desc[UR8][R34.64], P2 ;  /* 0x15000000221a7fae */ /* 0x0003e800091a1008 */
[----:B------:R1:W-:Y:S04]  /*1c3c0*/  STL [R1+0x3f4], R42 ;  /* 0x0003f42a01007387 */ /* 0x0003e80000100800 */
[----:B------:R-:W2:Y:S01]  /*1c3d0*/  LDL.LU R43, [R1+0x17c] ;  /* 0x00017c00012b7983 */ /* 0x000ea20000300800 */
[----:B-1----:R-:W-:Y:S01]  /*1c3e0*/  IMAD.MOV.U32 R34, RZ, RZ, R41 ;  /* 0x000000ffff227224 */ /* 0x002fe200078e0029 */
[----:B------:R-:W-:-:S02]  /*1c3f0*/  MOV R35, R42 ;  /* 0x0000002a00237202 */ /* 0x000fc40000000f00 */
[----:B------:R-:W2:Y:S04]  /*1c400*/  LDL.LU R42, [R1+0x180] ;  /* 0x00018000012a7983 */ /* 0x000ea80000300800 */
[----:B------:R-:W2:Y:S04]  /*1c410*/  LDL.LU R41, [R1+0x184] ;  /* 0x0001840001297983 */ /* 0x000ea80000300800 */
[----:B------:R1:W-:Y:S01]  /*1c420*/  LDGSTS.E [R26+0x15100], desc[UR8][R34.64], P0 ;  /* 0x15100000221a7fae */ /* 0x0003e200081a1008 */
[----:B----4-:R-:W-:-:S05]  /*1c430*/  IADD3 R36, P1, PT, R36, R3, RZ ;  /* 0x0000000324247210 */ /* 0x010fca0007f3e0ff */
[----:B------:R-:W-:Y:S01]  /*1c440*/  IMAD.X R110, R110, 0x1, R4, P1 ;  /* 0x000000016e6e7824 */ /* 0x000fe200008e0604 */
[----:B---3--:R-:W-:Y:S01]  /*1c450*/  IADD3 R40, P3, PT, R40, R3, RZ ;  /* 0x0000000328287210 */ /* 0x008fe20007f7e0ff */
[----:B------:R3:W-:Y:S01]  /*1c460*/  STL [R1+0x470], R36 ;  /* 0x0004702401007387 */ /* 0x0007e20000100800 */
[----:B-1----:R-:W-:-:S03]  /*1c470*/  IMAD.MOV.U32 R34, RZ, RZ, R36 ;  /* 0x000000ffff227224 */ /* 0x002fc600078e0024 */
[----:B------:R1:W-:Y:S04]  /*1c480*/  STL [R1+0x46c], R110 ;  /* 0x00046c6e01007387 */ /* 0x0003e80000100800 */
[----:B------:R4:W-:Y:S04]  /*1c490*/  STL [R1+0x478], R40 ;  /* 0x0004782801007387 */ /* 0x0009e80000100800 */
[----:B---3--:R-:W3:Y:S01]  /*1c4a0*/  LDL.LU R36, [R1+0x188] ;  /* 0x0001880001247983 */ /* 0x008ee20000300800 */
[----:B------:R-:W-:Y:S02]  /*1c4b0*/  IMAD.MOV.U32 R35, RZ, RZ, R110 ;  /* 0x000000ffff237224 */ /* 0x000fe400078e006e */
[----:B------:R-:W-:-:S03]  /*1c4c0*/  IMAD.X R109, R109, 0x1, R4, P3 ;  /* 0x000000016d6d7824 */ /* 0x000fc600018e0604 */
[----:B------:R1:W-:Y:S04]  /*1c4d0*/  LDGSTS.E [R26+0x16000], desc[UR8][R34.64], P2 ;  /* 0x16000000221a7fae */ /* 0x0003e800091a1008 */
[----:B------:R-:W-:Y:S04]  /*1c4e0*/  STL [R1+0x474], R109 ;  /* 0x0004746d01007387 */ /* 0x000fe80000100800 */
[----:B------:R-:W3:Y:S01]  /*1c4f0*/  LDL.LU R112, [R1+0x1fc] ;  /* 0x0001fc0001707983 */ /* 0x000ee20000300800 */
[----:B-1----:R-:W-:Y:S01]  /*1c500*/  MOV R34, R40 ;  /* 0x0000002800227202 */ /* 0x002fe20000000f00 */
[----:B------:R-:W-:-:S02]  /*1c510*/  IMAD.MOV.U32 R35, RZ, RZ, R109 ;  /* 0x000000ffff237224 */ /* 0x000fc400078e006d */
[----:B------:R-:W3:Y:S04]  /*1c520*/  LDL.LU R110, [R1+0x200] ;  /* 0x00020000016e7983 */ /* 0x000ee80000300800 */
[----:B----4-:R-:W4:Y:S04]  /*1c530*/  LDL.LU R40, [R1+0x204] ;  /* 0x0002040001287983 */ /* 0x010f280000300800 */
[----:B------:R1:W-:Y:S01]  /*1c540*/  LDGSTS.E [R26+0x16100], desc[UR8][R34.64], P0 ;  /* 0x16100000221a7fae */ /* 0x0003e200081a1008 */
[----:B--2---:R-:W-:-:S05]  /*1c550*/  IADD3 R38, P1, PT, R38, R3, RZ ;  /* 0x0000000326267210 */ /* 0x004fca0007f3e0ff */
[----:B------:R-:W-:Y:S01]  /*1c560*/  IMAD.X R108, R108, 0x1, R4, P1 ;  /* 0x000000016c6c7824 */ /* 0x000fe200008e0604 */
[----:B------:R2:W-:Y:S01]  /*1c570*/  STL [R1+0x4f0], R38 ;  /* 0x0004f02601007387 */ /* 0x0005e20000100800 */
[----:B-1----:R-:W-:-:S03]  /*1c580*/  IMAD.MOV.U32 R34, RZ, RZ, R38 ;  /* 0x000000ffff227224 */ /* 0x002fc600078e0026 */
[----:B------:R-:W-:Y:S01]  /*1c590*/  STL [R1+0x4ec], R108 ;  /* 0x0004ec6c01007387 */ /* 0x000fe20000100800 */
[----:B------:R-:W-:-:S05]  /*1c5a0*/  MOV R35, R108 ;  /* 0x0000006c00237202 */ /* 0x000fca0000000f00 */
[----:B------:R1:W-:Y:S01]  /*1c5b0*/  LDGSTS.E [R26+0x17000], desc[UR8][R34.64], P2 ;  /* 0x17000000221a7fae */ /* 0x0003e200091a1008 */
[----:B------:R-:W-:-:S05]  /*1c5c0*/  IADD3 R2, P3, PT, R2, R3, RZ ;  /* 0x0000000302027210 */ /* 0x000fca0007f7e0ff */
[----:B------:R2:W-:Y:S04]  /*1c5d0*/  STL [R1+0x4f8], R2 ;  /* 0x0004f80201007387 */ /* 0x0005e80000100800 */
[----:B--2---:R-:W2:Y:S01]  /*1c5e0*/  LDL.LU R38, [R1+0x208] ;  /* 0x0002080001267983 */ /* 0x004ea20000300800 */
[----:B------:R-:W-:Y:S02]  /*1c5f0*/  IMAD.X R37, R37, 0x1, R4, P3 ;  /* 0x0000000125257824 */ /* 0x000fe400018e0604 */
[----:B-1----:R-:W-:-:S03]  /*1c600*/  IMAD.MOV.U32 R34, RZ, RZ, R2 ;  /* 0x000000ffff227224 */ /* 0x002fc600078e0002 */
[----:B------:R1:W-:Y:S01]  /*1c610*/  STL [R1+0x4f4], R37 ;  /* 0x0004f42501007387 */ /* 0x0003e20000100800 */
[----:B------:R-:W-:-:S03]  /*1c620*/  IMAD.MOV.U32 R35, RZ, RZ, R37 ;  /* 0x000000ffff237224 */ /* 0x000fc600078e0025 */
[----:B------:R-:W4:Y:S01]  /*1c630*/  LDL.LU R111, [R1+0x27c] ;  /* 0x00027c00016f7983 */ /* 0x000f220000300800 */
[----:B------:R-:W-:-:S03]  /*1c640*/  LOP3.LUT R2, R135, 0x10, RZ, 0x3c, !PT ;  /* 0x0000001087027812 */ /* 0x000fc600078e3cff */
[----:B------:R-:W4:Y:S04]  /*1c650*/  LDL.LU R109, [R1+0x280] ;  /* 0x00028000016d7983 */ /* 0x000f280000300800 */
[----:B------:R-:W4:Y:S01]  /*1c660*/  LDL.LU R108, [R1+0x284] ;  /* 0x00028400016c7983 */ /* 0x000f220000300800 */
[----:B------:R-:W-:-:S03]  /*1c670*/  VIADD R2, R2, UR7 ;  /* 0x0000000702027c36 */ /* 0x000fc60008000000 */
[----:B-1----:R-:W4:Y:S04]  /*1c680*/  LDL.LU R37, [R1+0x288] ;  /* 0x0002880001257983 */ /* 0x002f280000300800 */
[----:B------:R1:W-:Y:S01]  /*1c690*/  LDGSTS.E [R26+0x17100], desc[UR8][R34.64], P0 ;  /* 0x17100000221a7fae */ /* 0x0003e200081a1008 */
[----:B------:R-:W-:-:S05]  /*1c6a0*/  IADD3 R42, P1, PT, R42, R3, RZ ;  /* 0x000000032a2a7210 */ /* 0x000fca0007f3e0ff */
[----:B------:R-:W-:Y:S01]  /*1c6b0*/  IMAD.X R43, R43, 0x1, R4, P1 ;  /* 0x000000012b2b7824 */ /* 0x000fe200008e0604 */
[----:B------:R-:W-:Y:S01]  /*1c6c0*/  STL [R1+0x180], R42 ;  /* 0x0001802a01007387 */ /* 0x000fe20000100800 */
[----:B-1----:R-:W-:Y:S02]  /*1c6d0*/  IMAD.MOV.U32 R34, RZ, RZ, R42 ;  /* 0x000000ffff227224 */ /* 0x002fe400078e002a */
[----:B------:R-:W-:-:S05]  /*1c6e0*/  IMAD.MOV.U32 R35, RZ, RZ, R43 ;  /* 0x000000ffff237224 */ /* 0x000fca00078e002b */
[----:B------:R1:W-:Y:S01]  /*1c6f0*/  LDGSTS.E [R2+0x10200], desc[UR8][R34.64], P2 ;  /* 0x1020000022027fae */ /* 0x0003e200091a1008 */
[----:B---3--:R-:W-:-:S04]  /*1c700*/  IADD3 R36, P3, PT, R36, R3, RZ ;  /* 0x0000000324247210 */ /* 0x008fc80007f7e0ff */
[----:B------:R-:W-:Y:S01]  /*1c710*/  IADD3.X R41, PT, PT, R41, R4, RZ, P3, !PT ;  /* 0x0000000429297210 */ /* 0x000fe20001ffe4ff */
[----:B------:R-:W-:Y:S04]  /*1c720*/  STL [R1+0x188], R36 ;  /* 0x0001882401007387 */ /* 0x000fe80000100800 */
[----:B------:R3:W-:Y:S04]  /*1c730*/  STL [R1+0x17c], R43 ;  /* 0x00017c2b01007387 */ /* 0x0007e80000100800 */
[----:B------:R3:W-:Y:S01]  /*1c740*/  STL [R1+0x184], R41 ;  /* 0x0001842901007387 */ /* 0x0007e20000100800 */
[----:B-1----:R-:W-:-:S03]  /*1c750*/  IMAD.MOV.U32 R35, RZ, RZ, R41 ;  /* 0x000000ffff237224 */ /* 0x002fc600078e0029 */
[----:B---3--:R-:W3:Y:S01]  /*1c760*/  LDL.LU R43, [R1+0x2fc] ;  /* 0x0002fc00012b7983 */ /* 0x008ee20000300800 */
[----:B------:R-:W-:-:S03]  /*1c770*/  IMAD.MOV.U32 R34, RZ, RZ, R36 ;  /* 0x000000ffff227224 */ /* 0x000fc600078e0024 */
[----:B------:R-:W3:Y:S04]  /*1c780*/  LDL.LU R42, [R1+0x300] ;  /* 0x00030000012a7983 */ /* 0x000ee80000300800 */
[----:B------:R-:W3:Y:S04]  /*1c790*/  LDL.LU R41, [R1+0x304] ;  /* 0x0003040001297983 */ /* 0x000ee80000300800 */
[----:B------:R-:W3:Y:S01]  /*1c7a0*/  LDL.LU R36, [R1+0x308] ;  /* 0x0003080001247983 */ /* 0x000ee20000300800 */
[----:B------:R-:W-:-:S03]  /*1c7b0*/  IADD3 R110, P1, PT, R110, R3, RZ ;  /* 0x000000036e6e7210 */ /* 0x000fc60007f3e0ff */
[----:B------:R1:W-:Y:S01]  /*1c7c0*/  LDGSTS.E [R2+0x10300], desc[UR8][R34.64], P0 ;  /* 0x1030000022027fae */ /* 0x0003e200081a1008 */
[----:B------:R-:W-:-:S03]  /*1c7d0*/  IADD3.X R112, PT, PT, R112, R4, RZ, P1, !PT ;  /* 0x0000000470707210 */ /* 0x000fc60000ffe4ff */
[----:B------:R2:W-:Y:S04]  /*1c7e0*/  STL [R1+0x200], R110 ;  /* 0x0002006e01007387 */ /* 0x0005e80000100800 */
[----:B------:R-:W-:Y:S01]  /*1c7f0*/  STL [R1+0x1fc], R112 ;  /* 0x0001fc7001007387 */ /* 0x000fe20000100800 */
[----:B-1----:R-:W-:Y:S02]  /*1c800*/  IMAD.MOV.U32 R34, RZ, RZ, R110 ;  /* 0x000000ffff227224 */ /* 0x002fe400078e006e */
[----:B------:R-:W-:-:S05]  /*1c810*/  IMAD.MOV.U32 R35, RZ, RZ, R112 ;  /* 0x000000ffff237224 */ /* 0x000fca00078e0070 */
[----:B------:R1:W-:Y:S01]  /*1c820*/  LDGSTS.E [R2+0x11200], desc[UR8][R34.64], P2 ;  /* 0x1120000022027fae */ /* 0x0003e200091a1008 */
[----:B--2---:R-:W-:-:S05]  /*1c830*/  IADD3 R38, P3, PT, R38, R3, RZ ;  /* 0x0000000326267210 */ /* 0x004fca0007f7e0ff */
[----:B----4-:R-:W-:Y:S01]  /*1c840*/  IMAD.X R40, R40, 0x1, R4, P3 ;  /* 0x0000000128287824 */ /* 0x010fe200018e0604 */
[----:B------:R-:W-:Y:S01]  /*1c850*/  STL [R1+0x208], R38 ;  /* 0x0002082601007387 */ /* 0x000fe20000100800 */
[----:B-1----:R-:W-:-:S03]  /*1c860*/  IMAD.MOV.U32 R34, RZ, RZ, R38 ;  /* 0x000000ffff227224 */ /* 0x002fc600078e0026 */
[----:B------:R1:W-:Y:S01]  /*1c870*/  STL [R1+0x204], R40 ;  /* 0x0002042801007387 */ /* 0x0003e20000100800 */
[----:B------:R-:W-:-:S03]  /*1c880*/  MOV R35, R40 ;  /* 0x0000002800237202 */ /* 0x000fc60000000f00 */
[----:B------:R-:W2:Y:S01]  /*1c890*/  LDL.LU R110, [R1+0x37c] ;  /* 0x00037c00016e7983 */ /* 0x000ea20000300800 */
[----:B------:R-:W-:-:S03]  /*1c8a0*/  IADD3 R109, P1, PT, R109, R3, RZ ;  /* 0x000000036d6d7210 */ /* 0x000fc60007f3e0ff */
[----:B------:R4:W-:Y:S04]  /*1c8b0*/  LDGSTS.E [R2+0x11300], desc[UR8][R34.64], P0 ;  /* 0x1130000022027fae */ /* 0x0009e800081a1008 */
[----:B-1----:R-:W2:Y:S01]  /*1c8c0*/  LDL.LU R40, [R1+0x380] ;  /* 0x0003800001287983 */ /* 0x002ea20000300800 */
[----:B------:R-:W-:-:S03]  /*1c8d0*/  IADD3 R37, P3, PT, R37, R3, RZ ;  /* 0x0000000325257210 */ /* 0x000fc60007f7e0ff */
[----:B------:R-:W2:Y:S01]  /*1c8e0*/  LDL.LU R38, [R1+0x384] ;  /* 0x0003840001267983 */ /* 0x000ea20000300800 */
[----:B------:R-:W-:-:S03]  /*1c8f0*/  IMAD.X R111, R111, 0x1, R4, P1 ;  /* 0x000000016f6f7824 */ /* 0x000fc600008e0604 */
[----:B------:R-:W2:Y:S01]  /*1c900*/  LDL.LU R26, [R1+0x388] ;  /* 0x00038800011a7983 */ /* 0x000ea20000300800 */
[----:B------:R-:W-:Y:S02]  /*1c910*/  IMAD.X R108, R108, 0x1, R4, P3 ;  /* 0x000000016c6c7824 */ /* 0x000fe400018e0604 */
[----:B----4-:R-:W-:Y:S02]  /*1c920*/  IMAD.MOV.U32 R34, RZ, RZ, R109 ;  /* 0x000000ffff227224 */ /* 0x010fe400078e006d */
[----:B------:R-:W-:Y:S01]  /*1c930*/  IMAD.MOV.U32 R35, RZ, RZ, R111 ;  /* 0x000000ffff237224 */ /* 0x000fe200078e006f */
[----:B------:R-:W-:Y:S04]  /*1c940*/  STL [R1+0x280], R109 ;  /* 0x0002806d01007387 */ /* 0x000fe80000100800 */
[----:B------:R1:W-:Y:S04]  /*1c950*/  STL [R1+0x27c], R111 ;  /* 0x00027c6f01007387 */ /* 0x0003e80000100800 */
[----:B------:R-:W-:Y:S04]  /*1c960*/  STL [R1+0x288], R37 ;  /* 0x0002882501007387 */ /* 0x000fe80000100800 */
[----:B------:R4:W-:Y:S04]  /*1c970*/  LDGSTS.E [R2+0x12200], desc[UR8][R34.64], P2 ;  /* 0x1220000022027fae */ /* 0x0009e800091a1008 */
[----:B------:R4:W-:Y:S04]  /*1c980*/  STL [R1+0x284], R108 ;  /* 0x0002846c01007387 */ /* 0x0009e80000100800 */
[----:B-1----:R-:W2:Y:S01]  /*1c990*/  LDL.LU R111, [R1+0x3fc] ;  /* 0x0003fc00016f7983 */ /* 0x002ea20000300800 */
[----:B----4-:R-:W-:Y:S01]  /*1c9a0*/  MOV R34, R37 ;  /* 0x0000002500227202 */ /* 0x010fe20000000f00 */
[----:B------:R-:W-:-:S02]  /*1c9b0*/  IMAD.MOV.U32 R35, RZ, RZ, R108 ;  /* 0x000000ffff237224 */ /* 0x000fc400078e006c */
[----:B------:R-:W4:Y:S04]  /*1c9c0*/  LDL.LU R109, [R1+0x400] ;  /* 0x00040000016d7983 */ /* 0x000f280000300800 */
[----:B------:R-:W4:Y:S04]  /*1c9d0*/  LDL.LU R108, [R1+0x404] ;  /* 0x00040400016c7983 */ /* 0x000f280000300800 */
[----:B------:R-:W4:Y:S04]  /*1c9e0*/  LDL.LU R37, [R1+0x408] ;  /* 0x0004080001257983 */ /* 0x000f280000300800 */
[----:B------:R1:W-:Y:S01]  /*1c9f0*/  LDGSTS.E [R2+0x12300], desc[UR8][R34.64], P0 ;  /* 0x1230000022027fae */ /* 0x0003e200081a1008 */
[----:B---3--:R-:W-:-:S05]  /*1ca00*/  IADD3 R42, P1, PT, R42, R3, RZ ;  /* 0x000000032a2a7210 */ /* 0x008fca0007f3e0ff */
[----:B------:R-:W-:Y:S01]  /*1ca10*/  IMAD.X R43, R43, 0x1, R4, P1 ;  /* 0x000000012b2b7824 */ /* 0x000fe200008e0604 */
[----:B------:R-:W-:Y:S01]  /*1ca20*/  IADD3 R36, P3, PT, R36, R3, RZ ;  /* 0x0000000324247210 */ /* 0x000fe20007f7e0ff */
[----:B-1----:R-:W-:-:S03]  /*1ca30*/  IMAD.MOV.U32 R34, RZ, RZ, R42 ;  /* 0x000000ffff227224 */ /* 0x002fc600078e002a */
[----:B------:R-:W-:Y:S01]  /*1ca40*/  MOV R35, R43 ;  /* 0x0000002b00237202 */ /* 0x000fe20000000f00 */
[----:B------:R-:W-:Y:S01]  /*1ca50*/  STL [R1+0x300], R42 ;  /* 0x0003002a01007387 */ /* 0x000fe20000100800 */
[----:B------:R-:W-:-:S03]  /*1ca60*/  IMAD.X R41, R41, 0x1, R4, P3 ;  /* 0x0000000129297824 */ /* 0x000fc600018e0604 */
[----:B------:R1:W-:Y:S04]  /*1ca70*/  STL [R1+0x2fc], R43 ;  /* 0x0002fc2b01007387 */ /* 0x0003e80000100800 */
[----:B------:R-:W-:Y:S04]  /*1ca80*/  STL [R1+0x308], R36 ;  /* 0x0003082401007387 */ /* 0x000fe80000100800 */
[----:B------:R3:W-:Y:S04]  /*1ca90*/  STL [R1+0x304], R41 ;  /* 0x0003042901007387 */ /* 0x0007e80000100800 */
[----:B------:R3:W-:Y:S04]  /*1caa0*/  LDGSTS.E [R2+0x13200], desc[UR8][R34.64], P2 ;  /* 0x1320000022027fae */ /* 0x0007e800091a1008 */
[----:B-1----:R-:W4:Y:S04]  /*1cab0*/  LDL.LU R43, [R1+0x47c] ;  /* 0x00047c00012b7983 */ /* 0x002f280000300800 */
[----:B------:R-:W4:Y:S01]  /*1cac0*/  LDL.LU R42, [R1+0x480] ;  /* 0x00048000012a7983 */ /* 0x000f220000300800 */
[----:B---3--:R-:W-:-:S02]  /*1cad0*/  IMAD.MOV.U32 R35, RZ, RZ, R41 ;  /* 0x000000ffff237224 */ /* 0x008fc400078e0029 */
[----:B------:R-:W-:Y:S01]  /*1cae0*/  IMAD.MOV.U32 R34, RZ, RZ, R36 ;  /* 0x000000ffff227224 */ /* 0x000fe200078e0024 */
[----:B------:R-:W3:Y:S04]  /*1caf0*/  LDL.LU R41, [R1+0x484] ;  /* 0x0004840001297983 */ /* 0x000ee80000300800 */
[----:B------:R-:W3:Y:S04]  /*1cb00*/  LDL.LU R36, [R1+0x488] ;  /* 0x0004880001247983 */ /* 0x000ee80000300800 */
[----:B------:R1:W-:Y:S01]  /*1cb10*/  LDGSTS.E [R2+0x13300], desc[UR8][R34.64], P0 ;  /* 0x1330000022027fae */ /* 0x0003e200081a1008 */
[----:B--2---:R-:W-:-:S05]  /*1cb20*/  IADD3 R40, P1, PT, R40, R3, RZ ;  /* 0x0000000328287210 */ /* 0x004fca0007f3e0ff */
[----:B------:R-:W-:Y:S01]  /*1cb30*/  IMAD.X R110, R110, 0x1, R4, P1 ;  /* 0x000000016e6e7824 */ /* 0x000fe200008e0604 */
[----:B------:R-:W-:-:S03]  /*1cb40*/  IADD3 R26, P3, PT, R26, R3, RZ ;  /* 0x000000031a1a7210 */ /* 0x000fc60007f7e0ff */
[----:B-1----:R-:W-:Y:S01]  /*1cb50*/  IMAD.MOV.U32 R35, RZ, RZ, R110 ;  /* 0x000000ffff237224 */ /* 0x002fe200078e006e */
[----:B------:R-:W-:Y:S01]  /*1cb60*/  MOV R34, R40 ;  /* 0x0000002800227202 */ /* 0x000fe20000000f00 */
[----:B------:R-:W-:Y:S01]  /*1cb70*/  STL [R1+0x380], R40 ;  /* 0x0003802801007387 */ /* 0x000fe20000100800 */
[----:B------:R-:W-:-:S03]  /*1cb80*/  IMAD.X R38, R38, 0x1, R4, P3 ;  /* 0x0000000126267824 */ /* 0x000fc600018e0604 */
[----:B------:R1:W-:Y:S04]  /*1cb90*/  STL [R1+0x37c], R110 ;  /* 0x00037c6e01007387 */ /* 0x0003e80000100800 */
[----:B------:R-:W-:Y:S04]  /*1cba0*/  STL [R1+0x388], R26 ;  /* 0x0003881a01007387 */ /* 0x000fe80000100800 */
[----:B------:R2:W-:Y:S04]  /*1cbb0*/  STL [R1+0x384], R38 ;  /* 0x0003842601007387 */ /* 0x0005e80000100800 */
[----:B------:R2:W-:Y:S04]  /*1cbc0*/  LDGSTS.E [R2+0x14200], desc[UR8][R34.64], P2 ;  /* 0x1420000022027fae */ /* 0x0005e800091a1008 */
[----:B-1----:R-:W3:Y:S04]  /*1cbd0*/  LDL.LU R110, [R1+0x4fc] ;  /* 0x0004fc00016e7983 */ /* 0x002ee80000300800 */
[----:B------:R-:W3:Y:S01]  /*1cbe0*/  LDL.LU R40, [R1+0x500] ;  /* 0x0005000001287983 */ /* 0x000ee20000300800 */
[----:B--2---:R-:W-:Y:S01]  /*1cbf0*/  IMAD.MOV.U32 R35, RZ, RZ, R38 ;  /* 0x000000ffff237224 */ /* 0x004fe200078e0026 */
[-C--:B----4-:R-:W-:Y:S01]  /*1cc00*/  IADD3 R109, P1, PT, R109, R3.reuse, RZ ;  /* 0x000000036d6d7210 */ /* 0x090fe20007f3e0ff */
[----:B------:R-:W-:Y:S01]  /*1cc10*/  IMAD.MOV.U32 R34, RZ, RZ, R26 ;  /* 0x000000ffff227224 */ /* 0x000fe200078e001a */
[----:B------:R-:W2:Y:S04]  /*1cc20*/  LDL.LU R38, [R1+0x504] ;  /* 0x0005040001267983 */ /* 0x000ea80000300800 */
[----:B------:R-:W4:Y:S01]  /*1cc30*/  LDL.LU R26, [R1+0x508] ;  /* 0x00050800011a7983 */ /* 0x000f220000300800 */
[----:B------:R-:W-:Y:S01]  /*1cc40*/  IADD3 R37, P3, PT, R37, R3, RZ ;  /* 0x0000000325257210 */ /* 0x000fe20007f7e0ff */
[----:B------:R-:W-:-:S02]  /*1cc50*/  IMAD.X R111, R111, 0x1, R4, P1 ;  /* 0x000000016f6f7824 */ /* 0x000fc400008e0604 */
[----:B------:R-:W-:Y:S01]  /*1cc60*/  STL [R1+0x400], R109 ;  /* 0x0004006d01007387 */ /* 0x000fe20000100800 */
[----:B------:R-:W-:-:S03]  /*1cc70*/  IADD3.X R108, PT, PT, R108, R4, RZ, P3, !PT ;  /* 0x000000046c6c7210 */ /* 0x000fc60001ffe4ff */
[----:B------:R1:W-:Y:S04]  /*1cc80*/  LDGSTS.E [R2+0x14300], desc[UR8][R34.64], P0 ;  /* 0x1430000022027fae */ /* 0x0003e800081a1008 */
[----:B------:R1:W-:Y:S04]  /*1cc90*/  STL [R1+0x3fc], R111 ;  /* 0x0003fc6f01007387 */ /* 0x0003e80000100800 */
[----:B------:R-:W-:Y:S01]  /*1cca0*/  STL [R1+0x408], R37 ;  /* 0x0004082501007387 */ /* 0x000fe20000100800 */
[----:B-1----:R-:W-:-:S03]  /*1ccb0*/  IMAD.MOV.U32 R34, RZ, RZ, R109 ;  /* 0x000000ffff227224 */ /* 0x002fc600078e006d */
[----:B------:R1:W-:Y:S01]  /*1ccc0*/  STL [R1+0x404], R108 ;  /* 0x0004046c01007387 */ /* 0x0003e20000100800 */
[----:B------:R-:W-:-:S03]  /*1ccd0*/  IMAD.MOV.U32 R35, RZ, RZ, R111 ;  /* 0x000000ffff237224 */ /* 0x000fc600078e006f */
[----:B------:R-:W2:Y:S04]  /*1cce0*/  LDL.LU R111, [R1+0x18c] ;  /* 0x00018c00016f7983 */ /* 0x000ea80000300800 */
[----:B------:R-:W2:Y:S04]  /*1ccf0*/  LDL.LU R109, [R1+0x190] ;  /* 0x00019000016d7983 */ /* 0x000ea80000300800 */
[----:B------:R1:W-:Y:S02]  /*1cd00*/  LDGSTS.E [R2+0x15200], desc[UR8][R34.64], P2 ;  /* 0x1520000022027fae */ /* 0x0003e400091a1008 */
[----:B-1----:R-:W-:-:S02]  /*1cd10*/  IMAD.MOV.U32 R34, RZ, RZ, R37 ;  /* 0x000000ffff227224 */ /* 0x002fc400078e0025 */
[----:B------:R-:W-:Y:S02]  /*1cd20*/  IMAD.MOV.U32 R35, RZ, RZ, R108 ;  /* 0x000000ffff237224 */ /* 0x000fe400078e006c */
[----:B------:R-:W2:Y:S04]  /*1cd30*/  LDL.LU R108, [R1+0x194] ;  /* 0x00019400016c7983 */ /* 0x000ea80000300800 */
[----:B------:R-:W2:Y:S04]  /*1cd40*/  LDL.LU R37, [R1+0x198] ;  /* 0x0001980001257983 */ /* 0x000ea80000300800 */
[----:B------:R1:W-:Y:S01]  /*1cd50*/  LDGSTS.E [R2+0x15300], desc[UR8][R34.64], P0 ;  /* 0x1530000022027fae */ /* 0x0003e200081a1008 */
[----:B------:R-:W-:-:S04]  /*1cd60*/  IADD3 R42, P1, PT, R42, R3, RZ ;  /* 0x000000032a2a7210 */ /* 0x000fc80007f3e0ff */
[----:B------:R-:W-:Y:S02]  /*1cd70*/  IADD3.X R43, PT, PT, R43, R4, RZ, P1, !PT ;  /* 0x000000042b2b7210 */ /* 0x000fe40000ffe4ff */
[----:B---3--:R-:W-:Y:S01]  /*1cd80*/  IADD3 R36, P3, PT, R36, R3, RZ ;  /* 0x0000000324247210 */ /* 0x008fe20007f7e0ff */
[----:B------:R-:W-:Y:S04]  /*1cd90*/  STL [R1+0x480], R42 ;  /* 0x0004802a01007387 */ /* 0x000fe80000100800 */
[----:B------:R-:W-:Y:S01]  /*1cda0*/  IMAD.X R41, R41, 0x1, R4, P3 ;  /* 0x0000000129297824 */ /* 0x000fe200018e0604 */
[----:B------:R3:W-:Y:S01]  /*1cdb0*/  STL [R1+0x47c], R43 ;  /* 0x00047c2b01007387 */ /* 0x0007e20000100800 */
[----:B-1----:R-:W-:Y:S02]  /*1cdc0*/  IMAD.MOV.U32 R34, RZ, RZ, R42 ;  /* 0x000000ffff227224 */ /* 0x002fe400078e002a */
[----:B------:R-:W-:Y:S01]  /*1cdd0*/  IMAD.MOV.U32 R35, RZ, RZ, R43 ;  /* 0x000000ffff237224 */ /* 0x000fe200078e002b */
[----:B------:R-:W-:Y:S04]  /*1cde0*/  STL [R1+0x488], R36 ;  /* 0x0004882401007387 */ /* 0x000fe80000100800 */
[----:B------:R1:W-:Y:S04]  /*1cdf0*/  STL [R1+0x484], R41 ;  /* 0x0004842901007387 */ /* 0x0003e80000100800 */
[----:B---3--:R-:W3:Y:S04]  /*1ce00*/  LDL.LU R43, [R1+0x20c] ;  /* 0x00020c00012b7983 */ /* 0x008ee80000300800 */
[----:B------:R-:W3:Y:S04]  /*1ce10*/  LDL.LU R42, [R1+0x210] ;  /* 0x00021000012a7983 */ /* 0x000ee80000300800 */
[----:B------:R1:W-:Y:S02]  /*1ce20*/  LDGSTS.E [R2+0x16200], desc[UR8][R34.64], P2 ;  /* 0x1620000022027fae */ /* 0x0003e400091a1008 */
[----:B-1----:R-:W-:Y:S01]  /*1ce30*/  MOV R35, R41 ;  /* 0x0000002900237202 */ /* 0x002fe20000000f00 */
[----:B------:R-:W-:Y:S01]  /*1ce40*/  IMAD.MOV.U32 R34, RZ, RZ, R36 ;  /* 0x000000ffff227224 */ /* 0x000fe200078e0024 */
[----:B------:R-:W3:Y:S04]  /*1ce50*/  LDL.LU R41, [R1+0x214] ;  /* 0x0002140001297983 */ /* 0x000ee80000300800 */
[----:B------:R-:W3:Y:S04]  /*1ce60*/  LDL.LU R36, [R1+0x218] ;  /* 0x0002180001247983 */ /* 0x000ee80000300800 */
[----:B------:R1:W-:Y:S01]  /*1ce70*/  LDGSTS.E [R2+0x16300], desc[UR8][R34.64], P0 ;  /* 0x1630000022027fae */ /* 0x0003e200081a1008 */
[----:B------:R-:W-:-:S05]  /*1ce80*/  IADD3 R40, P1, PT, R40, R3, RZ ;  /* 0x0000000328287210 */ /* 0x000fca0007f3e0ff */
[--C-:B------:R-:W-:Y:S01]  /*1ce90*/  IMAD.X R110, R110, 0x1, R4.reuse, P1 ;  /* 0x000000016e6e7824 */ /* 0x100fe200008e0604 */
[-C--:B----4-:R-:W-:Y:S01]  /*1cea0*/  IADD3 R26, P3, PT, R26, R3.reuse, RZ ;  /* 0x000000031a1a7210 */ /* 0x090fe20007f7e0ff */
[----:B------:R-:W-:Y:S04]  /*1ceb0*/  STL [R1+0x500], R40 ;  /* 0x0005002801007387 */ /* 0x000fe80000100800 */
[----:B--2---:R-:W-:Y:S01]  /*1cec0*/  IMAD.X R38, R38, 0x1, R4, P3 ;  /* 0x0000000126267824 */ /* 0x004fe200018e0604 */
[----:B------:R2:W-:Y:S01]  /*1ced0*/  STL [R1+0x4fc], R110 ;  /* 0x0004fc6e01007387 */ /* 0x0005e20000100800 */
[----:B-1----:R-:W-:Y:S02]  /*1cee0*/  IMAD.MOV.U32 R34, RZ, RZ, R40 ;  /* 0x000000ffff227224 */ /* 0x002fe400078e0028 */
[----:B------:R-:W-:Y:S01]  /*1cef0*/  IMAD.MOV.U32 R35, RZ, RZ, R110 ;  /* 0x000000ffff237224 */ /* 0x000fe200078e006e */
[----:B------:R-:W-:Y:S04]  /*1cf00*/  STL [R1+0x508], R26 ;  /* 0x0005081a01007387 */ /* 0x000fe80000100800 */
[----:B------:R1:W-:Y:S04]  /*1cf10*/  STL [R1+0x504], R38 ;  /* 0x0005042601007387 */ /* 0x0003e80000100800 */
[----:B--2---:R-:W2:Y:S04]  /*1cf20*/  LDL.LU R110, [R1+0x28c] ;  /* 0x00028c00016e7983 */ /* 0x004ea80000300800 */
[----:B------:R-:W4:Y:S04]  /*1cf30*/  LDL.LU R40, [R1+0x290] ;  /* 0x0002900001287983 */ /* 0x000f280000300800 */
[----:B------:R1:W-:Y:S01]  /*1cf40*/  LDGSTS.E [R2+0x17200], desc[UR8][R34.64], P2 ;  /* 0x1720000022027fae */ /* 0x0003e200091a1008 */
[----:B------:R-:W-:-:S05]  /*1cf50*/  IADD3 R109, P1, PT, R109, R3, RZ ;  /* 0x000000036d6d7210 */ /* 0x000fca0007f3e0ff */
[----:B------:R-:W-:Y:S02]  /*1cf60*/  IMAD.X R111, R111, 0x1, R4, P1 ;  /* 0x000000016f6f7824 */ /* 0x000fe400008e0604 */
[----:B-1----:R-:W-:Y:S01]  /*1cf70*/  IMAD.MOV.U32 R35, RZ, RZ, R38 ;  /* 0x000000ffff237224 */ /* 0x002fe200078e0026 */
[----:B------:R-:W-:Y:S01]  /*1cf80*/  MOV R34, R26 ;  /* 0x0000001a00227202 */ /* 0x000fe20000000f00 */
[----:B------:R-:W2:Y:S04]  /*1cf90*/  LDL.LU R38, [R1+0x294] ;  /* 0x0002940001267983 */ /* 0x000ea80000300800 */
[----:B------:R-:W2:Y:S04]  /*1cfa0*/  LDL.LU R26, [R1+0x298] ;  /* 0x00029800011a7983 */ /* 0x000ea80000300800 */
[----:B------:R1:W-:Y:S01]  /*1cfb0*/  LDGSTS.E [R2+0x17300], desc[UR8][R34.64], P0 ;  /* 0x1730000022027fae */ /* 0x0003e200081a1008 */
[----:B------:R-:W-:-:S03]  /*1cfc0*/  IADD3 R37, P3, PT, R37, R3, RZ ;  /* 0x0000000325257210 */ /* 0x000fc60007f7e0ff */
[----:B------:R1:W-:Y:S02]  /*1cfd0*/  STL [R1+0x190], R109 ;  /* 0x0001906d01007387 */ /* 0x0003e40000100800 */
[----:B------:R-:W-:Y:S02]  /*1cfe0*/  IMAD.X R108, R108, 0x1, R4, P3 ;  /* 0x000000016c6c7824 */ /* 0x000fe400018e0604 */
[----:B-1----:R-:W-:Y:S01]  /*1cff0*/  IMAD.MOV.U32 R34, RZ, RZ, R109 ;  /* 0x000000ffff227224 */ /* 0x002fe200078e006d */
[----:B------:R-:W-:Y:S01]  /*1d000*/  MOV R35, R111 ;  /* 0x0000006f00237202 */ /* 0x000fe20000000f00 */
[----:B------:R-:W-:Y:S04]  /*1d010*/  STL [R1+0x18c], R111 ;  /* 0x00018c6f01007387 */ /* 0x000fe80000100800 */
[----:B------:R1:W-:Y:S04]  /*1d020*/  STL [R1+0x198], R37 ;  /* 0x0001982501007387 */ /* 0x0003e80000100800 */
[----:B------:R1:W-:Y:S04]  /*1d030*/  LDGSTS.E [R27+0x10400], desc[UR8][R34.64], P2 ;  /* 0x10400000221b7fae */ /* 0x0003e800091a1008 */
[----:B------:R1:W-:Y:S04]  /*1d040*/  STL [R1+0x194], R108 ;  /* 0x0001946c01007387 */ /* 0x0003e80000100800 */
[----:B------:R-:W2:Y:S01]  /*1d050*/  LDL.LU R109, [R1+0x30c] ;  /* 0x00030c00016d7983 */ /* 0x000ea20000300800 */
[----:B-1----:R-:W-:-:S02]  /*1d060*/  IMAD.MOV.U32 R34, RZ, RZ, R37 ;  /* 0x000000ffff227224 */ /* 0x002fc400078e0025 */
[----:B------:R-:W-:Y:S01]  /*1d070*/  IMAD.MOV.U32 R35, RZ, RZ, R108 ;  /* 0x000000ffff237224 */ /* 0x000fe200078e006c */
[----:B------:R-:W2:Y:S04]  /*1d080*/  LDL.LU R37, [R1+0x310] ;  /* 0x0003100001257983 */ /* 0x000ea80000300800 */
[----:B------:R-:W2:Y:S04]  /*1d090*/  LDL.LU R108, [R1+0x314] ;  /* 0x00031400016c7983 */ /* 0x000ea80000300800 */
[----:B------:R1:W-:Y:S01]  /*1d0a0*/  LDGSTS.E [R27+0x10500], desc[UR8][R34.64], P0 ;  /* 0x10500000221b7fae */ /* 0x0003e200081a1008 */
[----:B---3--:R-:W-:-:S05]  /*1d0b0*/  IADD3 R42, P1, PT, R42, R3, RZ ;  /* 0x000000032a2a7210 */ /* 0x008fca0007f3e0ff */
[----:B------:R-:W-:Y:S01]  /*1d0c0*/  IMAD.X R43, R43, 0x1, R4, P1 ;  /* 0x000000012b2b7824 */ /* 0x000fe200008e0604 */
[----:B------:R-:W-:Y:S03]  /*1d0d0*/  STL [R1+0x210], R42 ;  /* 0x0002102a01007387 */ /* 0x000fe60000100800 */
[----:B-1----:R-:W-:Y:S01]  /*1d0e0*/  IMAD.MOV.U32 R35, RZ, RZ, R43 ;  /* 0x000000ffff237224 */ /* 0x002fe200078e002b */
[----:B------:R1:W-:Y:S01]  /*1d0f0*/  STL [R1+0x20c], R43 ;  /* 0x00020c2b01007387 */ /* 0x0003e20000100800 */
[----:B------:R-:W-:-:S05]  /*1d100*/  IADD3 R36, P3, PT, R36, R3, RZ ;  /* 0x0000000324247210 */ /* 0x000fca0007f7e0ff */
[----:B------:R3:W-:Y:S04]  /*1d110*/  STL [R1+0x218], R36 ;  /* 0x0002182401007387 */ /* 0x0007e80000100800 */
[----:B-1----:R-:W2:Y:S01]  /*1d120*/  LDL.LU R43, [R1+0x318] ;  /* 0x00031800012b7983 */ /* 0x002ea20000300800 */
[----:B------:R-:W-:Y:S01]  /*1d130*/  IMAD.X R41, R41, 0x1, R4, P3 ;  /* 0x0000000129297824 */ /* 0x000fe200018e0604 */
[----:B------:R-:W-:-:S04]  /*1d140*/  MOV R34, R42 ;  /* 0x0000002a00227202 */ /* 0x000fc80000000f00 */
[----:B------:R1:W-:Y:S04]  /*1d150*/  STL [R1+0x214], R41 ;  /* 0x0002142901007387 */ /* 0x0003e80000100800 */
[----:B------:R1:W-:Y:S04]  /*1d160*/  LDGSTS.E [R27+0x11400], desc[UR8][R34.64], P2 ;  /* 0x11400000221b7fae */ /* 0x0003e800091a1008 */
[----:B------:R-:W2:Y:S01]  /*1d170*/  LDL.LU R42, [R1+0x38c] ;  /* 0x00038c00012a7983 */ /* 0x000ea20000300800 */
[----:B-1----:R-:W-:Y:S02]  /*1d180*/  IMAD.MOV.U32 R34, RZ, RZ, R36 ;  /* 0x000000ffff227224 */ /* 0x002fe400078e0024 */
[----:B------:R-:W-:Y:S01]  /*1d190*/  IMAD.MOV.U32 R35, RZ, RZ, R41 ;  /* 0x000000ffff237224 */ /* 0x000fe200078e0029 */
[----:B---3--:R-:W3:Y:S04]  /*1d1a0*/  LDL.LU R36, [R1+0x390] ;  /* 0x0003900001247983 */ /* 0x008ee80000300800 */
[----:B------:R-:W3:Y:S04]  /*1d1b0*/  LDL.LU R41, [R1+0x394] ;  /* 0x0003940001297983 */ /* 0x000ee80000300800 */
[----:B------:R1:W-:Y:S01]  /*1d1c0*/  LDGSTS.E [R27+0x11500], desc[UR8][R34.64], P0 ;  /* 0x11500000221b7fae */ /* 0x0003e200081a1008 */
[----:B----4-:R-:W-:-:S05]  /*1d1d0*/  IADD3 R40, P1, PT, R40, R3, RZ ;  /* 0x0000000328287210 */ /* 0x010fca0007f3e0ff */
[----:B--2---:R-:W-:Y:S01]  /*1d1e0*/  IMAD.X R110, R110, 0x1, R4, P1 ;  /* 0x000000016e6e7824 */ /* 0x004fe200008e0604 */
[----:B------:R-:W-:Y:S04]  /*1d1f0*/  STL [R1+0x290], R40 ;  /* 0x0002902801007387 */ /* 0x000fe80000100800 */
[----:B------:R2:W-:Y:S01]  /*1d200*/  STL [R1+0x28c], R110 ;  /* 0x00028c6e01007387 */ /* 0x0005e20000100800 */
[----:B------:R-:W-:-:S05]  /*1d210*/  IADD3 R26, P3, PT, R26, R3, RZ ;  /* 0x000000031a1a7210 */ /* 0x000fca0007f7e0ff */
[----:B------:R-:W-:Y:S04]  /*1d220*/  STL [R1+0x298], R26 ;  /* 0x0002981a01007387 */ /* 0x000fe80000100800 */
[----:B------:R-:W4:Y:S01]  /*1d230*/  LDL.LU R2, [R1+0x398] ;  /* 0x0003980001027983 */ /* 0x000f220000300800 */
[----:B------:R-:W-:Y:S01]  /*1d240*/  IADD3.X R38, PT, PT, R38, R4, RZ, P3, !PT ;  /* 0x0000000426267210 */ /* 0x000fe20001ffe4ff */
[----:B-1----:R-:W-:Y:S02]  /*1d250*/  IMAD.MOV.U32 R34, RZ, RZ, R40 ;  /* 0x000000ffff227224 */ /* 0x002fe400078e0028 */
[----:B------:R-:W-:Y:S02]  /*1d260*/  IMAD.MOV.U32 R35, RZ, RZ, R110 ;  /* 0x000000ffff237224 */ /* 0x000fe400078e006e */
[----:B------:R1:W-:Y:S04]  /*1d270*/  STL [R1+0x294], R38 ;  /* 0x0002942601007387 */ /* 0x0003e80000100800 */
[----:B--2---:R-:W2:Y:S04]  /*1d280*/  LDL.LU R110, [R1+0x40c] ;  /* 0x00040c00016e7983 */ /* 0x004ea80000300800 */
[----:B------:R-:W2:Y:S04]  /*1d290*/  LDL.LU R40, [R1+0x410] ;  /* 0x0004100001287983 */ /* 0x000ea80000300800 */
[----:B------:R1:W-:Y:S01]  /*1d2a0*/  LDGSTS.E [R27+0x12400], desc[UR8][R34.64], P2 ;  /* 0x12400000221b7fae */ /* 0x0003e200091a1008 */
[----:B------:R-:W-:Y:S01]  /*1d2b0*/  IADD3 R37, P1, PT, R37, R3, RZ ;  /* 0x0000000325257210 */ /* 0x000fe20007f3e0ff */
[----:B-1----:R-:W-:-:S02]  /*1d2c0*/  IMAD.MOV.U32 R34, RZ, RZ, R26 ;  /* 0x000000ffff227224 */ /* 0x002fc400078e001a */
[----:B------:R-:W-:Y:S01]  /*1d2d0*/  IMAD.MOV.U32 R35, RZ, RZ, R38 ;  /* 0x000000ffff237224 */ /* 0x000fe200078e0026 */
[----:B------:R-:W-:Y:S01]  /*1d2e0*/  IADD3.X R109, PT, PT, R109, R4, RZ, P1, !PT ;  /* 0x000000046d6d7210 */ /* 0x000fe20000ffe4ff */
[----:B------:R-:W2:Y:S04]  /*1d2f0*/  LDL.LU R38, [R1+0x414] ;  /* 0x0004140001267983 */ /* 0x000ea80000300800 */
[----:B------:R-:W2:Y:S04]  /*1d300*/  LDL.LU R26, [R1+0x418] ;  /* 0x00041800011a7983 */ /* 0x000ea80000300800 */
[----:B------:R-:W-:Y:S04]  /*1d310*/  STL [R1+0x310], R37 ;  /* 0x0003102501007387 */ /* 0x000fe80000100800 */
[----:B------:R1:W-:Y:S04]  /*1d320*/  LDGSTS.E [R27+0x12500], desc[UR8][R34.64], P0 ;  /* 0x12500000221b7fae */ /* 0x0003e800081a1008 */
[----:B------:R1:W-:Y:S02]  /*1d330*/  STL [R1+0x30c], R109 ;  /* 0x00030c6d01007387 */ /* 0x0003e40000100800 */
[----:B-1----:R-:W-:-:S02]  /*1d340*/  IMAD.MOV.U32 R35, RZ, RZ, R109 ;  /* 0x000000ffff237224 */ /* 0x002fc400078e006d */
[----:B------:R-:W-:-:S05]  /*1d350*/  IMAD.MOV.U32 R34, RZ, RZ, R37 ;  /* 0x000000ffff227224 */ /* 0x000fca00078e0025 */
[----:B------:R1:W-:Y:S01]  /*1d360*/  LDGSTS.E [R27+0x13400], desc[UR8][R34.64], P2 ;  /* 0x13400000221b7fae */ /* 0x0003e200091a1008 */
[----:B------:R-:W-:-:S05]  /*1d370*/  IADD3 R43, P3, PT, R43, R3, RZ ;  /* 0x000000032b2b7210 */ /* 0x000fca0007f7e0ff */
[----:B------:R-:W-:Y:S01]  /*1d380*/  IMAD.X R108, R108, 0x1, R4, P3 ;  /* 0x000000016c6c7824 */ /* 0x000fe200018e0604 */
[----:B------:R-:W-:Y:S04]  /*1d390*/  STL [R1+0x318], R43 ;  /* 0x0003182b01007387 */ /* 0x000fe80000100800 */
[----:B------:R-:W2:Y:S04]  /*1d3a0*/  LDL.LU R109, [R1+0x48c] ;  /* 0x00048c00016d7983 */ /* 0x000ea80000300800 */
[----:B------:R1:W-:Y:S04]  /*1d3b0*/  STL [R1+0x314], R108 ;  /* 0x0003146c01007387 */ /* 0x0003e80000100800 */
[----:B------:R-:W2:Y:S01]  /*1d3c0*/  LDL.LU R37, [R1+0x490] ;  /* 0x0004900001257983 */ /* 0x000ea20000300800 */
[----:B-1----:R-:W-:Y:S01]  /*1d3d0*/  MOV R35, R108 ;  /* 0x0000006c00237202 */ /* 0x002fe20000000f00 */
[----:B------:R-:W-:-:S02]  /*1d3e0*/  IMAD.MOV.U32 R34, RZ, RZ, R43 ;  /* 0x000000ffff227224 */ /* 0x000fc400078e002b */
[----:B------:R-:W2:Y:S04]  /*1d3f0*/  LDL.LU R108, [R1+0x494] ;  /* 0x00049400016c7983 */ /* 0x000ea80000300800 */
[----:B------:R-:W2:Y:S01]  /*1d400*/  LDL.LU R43, [R1+0x498] ;  /* 0x00049800012b7983 */ /* 0x000ea20000300800 */
[----:B---3--:R-:W-:-:S03]  /*1d410*/  IADD3 R36, P1, PT, R36, R3, RZ ;  /* 0x0000000324247210 */ /* 0x008fc60007f3e0ff */
[----:B------:R1:W-:Y:S02]  /*1d420*/  LDGSTS.E [R27+0x13500], desc[UR8][R34.64], P0 ;  /* 0x13500000221b7fae */ /* 0x0003e400081a1008 */
[----:B------:R-:W-:Y:S02]  /*1d430*/  IMAD.X R42, R42, 0x1, R4, P1 ;  /* 0x000000012a2a7824 */ /* 0x000fe400008e0604 */
[----:B------:R-:W-:Y:S04]  /*1d440*/  STL [R1+0x390], R36 ;  /* 0x0003902401007387 */ /* 0x000fe80000100800 */
[----:B------:R3:W-:Y:S01]  /*1d450*/  STL [R1+0x38c], R42 ;  /* 0x00038c2a01007387 */ /* 0x0007e20000100800 */
[----:B-1----:R-:W-:Y:S02]  /*1d460*/  IMAD.MOV.U32 R35, RZ, RZ, R42 ;  /* 0x000000ffff237224 */ /* 0x002fe400078e002a */
[----:B------:R-:W-:-:S05]  /*1d470*/  IMAD.MOV.U32 R34, RZ, RZ, R36 ;  /* 0x000000ffff227224 */ /* 0x000fca00078e0024 */
[----:B------:R1:W-:Y:S01]  /*1d480*/  LDGSTS.E [R27+0x14400], desc[UR8][R34.64], P2 ;  /* 0x14400000221b7fae */ /* 0x0003e200091a1008 */
[----:B----4-:R-:W-:-:S05]  /*1d490*/  IADD3 R2, P3, PT, R2, R3, RZ ;  /* 0x0000000302027210 */ /* 0x010fca0007f7e0ff */
[----:B------:R-:W-:Y:S01]  /*1d4a0*/  IMAD.X R41, R41, 0x1, R4, P3 ;  /* 0x0000000129297824 */ /* 0x000fe200018e0604 */
[----:B------:R-:W-:Y:S04]  /*1d4b0*/  STL [R1+0x398], R2 ;  /* 0x0003980201007387 */ /* 0x000fe80000100800 */
[----:B---3--:R-:W3:Y:S04]  /*1d4c0*/  LDL.LU R42, [R1+0x50c] ;  /* 0x00050c00012a7983 */ /* 0x008ee80000300800 */
[----:B------:R4:W-:Y:S01]  /*1d4d0*/  STL [R1+0x394], R41 ;  /* 0x0003942901007387 */ /* 0x0009e20000100800 */
[----:B--2---:R-:W-:-:S03]  /*1d4e0*/  IADD3 R40, P1, PT, R40, R3, RZ ;  /* 0x0000000328287210 */ /* 0x004fc60007f3e0ff */
[----:B------:R-:W2:Y:S01]  /*1d4f0*/  LDL.LU R36, [R1+0x510] ;  /* 0x0005100001247983 */ /* 0x000ea20000300800 */
[----:B-1----:R-:W-:Y:S01]  /*1d500*/  IMAD.MOV.U32 R35, RZ, RZ, R41 ;  /* 0x000000ffff237224 */ /* 0x002fe200078e0029 */
[----:B------:R-:W-:Y:S01]  /*1d510*/  MOV R34, R2 ;  /* 0x0000000200227202 */ /* 0x000fe20000000f00 */
[----:B------:R-:W-:Y:S01]  /*1d520*/  IMAD.X R110, R110, 0x1, R4, P1 ;  /* 0x000000016e6e7824 */ /* 0x000fe200008e0604 */
[----:B----4-:R-:W4:Y:S04]  /*1d530*/  LDL.LU R41, [R1+0x514] ;  /* 0x0005140001297983 */ /* 0x010f280000300800 */
[----:B------:R-:W4:Y:S04]  /*1d540*/  LDL.LU R2, [R1+0x518] ;  /* 0x0005180001027983 */ /* 0x000f280000300800 */
[----:B------:R1:W-:Y:S01]  /*1d550*/  LDGSTS.E [R27+0x14500], desc[UR8][R34.64], P0 ;  /* 0x14500000221b7fae */ /* 0x0003e200081a1008 */
[----:B------:R-:W-:Y:S01]  /*1d560*/  IADD3 R26, P3, PT, R26, R3, RZ ;  /* 0x000000031a1a7210 */ /* 0x000fe20007f7e0ff */
[----:B-1----:R-:W-:Y:S01]  /*1d570*/  IMAD.MOV.U32 R34, RZ, RZ, R40 ;  /* 0x000000ffff227224 */ /* 0x002fe200078e0028 */
[----:B------:R-:W-:-:S03]  /*1d580*/  MOV R35, R110 ;  /* 0x0000006e00237202 */ /* 0x000fc60000000f00 */
[----:B------:R-:W-:Y:S01]  /*1d590*/  IMAD.X R38, R38, 0x1, R4, P3 ;  /* 0x0000000126267824 */ /* 0x000fe200018e0604 */
[----:B------:R1:W-:Y:S04]  /*1d5a0*/  STL [R1+0x410], R40 ;  /* 0x0004102801007387 */ /* 0x0003e80000100800 */
[----:B------:R-:W-:Y:S04]  /*1d5b0*/  STL [R1+0x40c], R110 ;  /* 0x00040c6e01007387 */ /* 0x000fe80000100800 */
[----:B------:R1:W-:Y:S04]  /*1d5c0*/  STL [R1+0x418], R26 ;  /* 0x0004181a01007387 */ /* 0x0003e80000100800 */
[----:B------:R1:W-:Y:S04]  /*1d5d0*/  LDGSTS.E [R27+0x15400], desc[UR8][R34.64], P2 ;  /* 0x15400000221b7fae */ /* 0x0003e800091a1008 */
[----:B------:R1:W-:Y:S04]  /*1d5e0*/  STL [R1+0x414], R38 ;  /* 0x0004142601007387 */ /* 0x0003e80000100800 */
[----:B-1----:R-:W4:Y:S01]  /*1d5f0*/  LDL.LU R40, [R1+0x19c] ;  /* 0x00019c0001287983 */ /* 0x002f220000300800 */
[----:B------:R-:W-:-:S02]  /*1d600*/  IMAD.MOV.U32 R34, RZ, RZ, R26 ;  /* 0x000000ffff227224 */ /* 0x000fc400078e001a */
[----:B------:R-:W-:Y:S01]  /*1d610*/  IMAD.MOV.U32 R35, RZ, RZ, R38 ;  /* 0x000000ffff237224 */ /* 0x000fe200078e0026 */
[----:B------:R-:W4:Y:S04]  /*1d620*/  LDL.LU R26, [R1+0x1a0] ;  /* 0x0001a000011a7983 */ /* 0x000f280000300800 */
[----:B------:R-:W4:Y:S04]  /*1d630*/  LDL.LU R38, [R1+0x1a4] ;  /* 0x0001a40001267983 */ /* 0x000f280000300800 */
[----:B------:R1:W-:Y:S01]  /*1d640*/  LDGSTS.E [R27+0x15500], desc[UR8][R34.64], P0 ;  /* 0x15500000221b7fae */ /* 0x0003e200081a1008 */
[----:B------:R-:W-:-:S05]  /*1d650*/  IADD3 R37, P1, PT, R37, R3, RZ ;  /* 0x0000000325257210 */ /* 0x000fca0007f3e0ff */
[----:B------:R-:W-:Y:S01]  /*1d660*/  IMAD.X R109, R109, 0x1, R4, P1 ;  /* 0x000000016d6d7824 */ /* 0x000fe200008e0604 */
[----:B------:R1:W-:Y:S01]  /*1d670*/  STL [R1+0x490], R37 ;  /* 0x0004902501007387 */ /* 0x0003e20000100800 */
[----:B------:R-:W-:-:S03]  /*1d680*/  IADD3 R43, P3, PT, R43, R3, RZ ;  /* 0x000000032b2b7210 */ /* 0x000fc60007f7e0ff */
[----:B------:R1:W-:Y:S02]  /*1d690*/  STL [R1+0x48c], R109 ;  /* 0x00048c6d01007387 */ /* 0x0003e40000100800 */
[----:B-1----:R-:W-:Y:S02]  /*1d6a0*/  MOV R34, R37 ;  /* 0x0000002500227202 */ /* 0x002fe40000000f00 */
[----:B------:R-:W-:Y:S04]  /*1d6b0*/  STL [R1+0x498], R43 ;  /* 0x0004982b01007387 */ /* 0x000fe80000100800 */
[----:B------:R-:W4:Y:S01]  /*1d6c0*/  LDL.LU R37, [R1+0x1a8] ;  /* 0x0001a80001257983 */ /* 0x000f220000300800 */
[----:B------:R-:W-:Y:S02]  /*1d6d0*/  IMAD.MOV.U32 R35, RZ, RZ, R109 ;  /* 0x000000ffff237224 */ /* 0x000fe400078e006d */
[----:B------:R-:W-:-:S03]  /*1d6e0*/  IMAD.X R108, R108, 0x1, R4, P3 ;  /* 0x000000016c6c7824 */ /* 0x000fc600018e0604 */
[----:B------:R1:W-:Y:S04]  /*1d6f0*/  LDGSTS.E [R27+0x16400], desc[UR8][R34.64], P2 ;  /* 0x16400000221b7fae */ /* 0x0003e800091a1008 */
[----:B------:R-:W-:Y:S04]  /*1d700*/  STL [R1+0x494], R108 ;  /* 0x0004946c01007387 */ /* 0x000fe80000100800 */
[----:B------:R-:W4:Y:S01]  /*1d710*/  LDL.LU R112, [R1+0x21c] ;  /* 0x00021c0001707983 */ /* 0x000f220000300800 */
[----:B-1----:R-:W-:-:S03]  /*1d720*/  IMAD.MOV.U32 R34, RZ, RZ, R43 ;  /* 0x000000ffff227224 */ /* 0x002fc600078e002b */
[----:B------:R-:W4:Y:S01]  /*1d730*/  LDL.LU R111, [R1+0x220] ;  /* 0x00022000016f7983 */ /* 0x000f220000300800 */
[----:B------:R-:W-:-:S03]  /*1d740*/  IMAD.MOV.U32 R35, RZ, RZ, R108 ;  /* 0x000000ffff237224 */ /* 0x000fc600078e006c */
[----:B------:R-:W4:Y:S04]  /*1d750*/  LDL.LU R109, [R1+0x224] ;  /* 0x00022400016d7983 */ /* 0x000f280000300800 */
[----:B------:R1:W-:Y:S01]  /*1d760*/  LDGSTS.E [R27+0x16500], desc[UR8][R34.64], P0 ;  /* 0x16500000221b7fae */ /* 0x0003e200081a1008 */
[----:B--2---:R-:W-:-:S05]  /*1d770*/  IADD3 R36, P1, PT, R36, R3, RZ ;  /* 0x0000000324247210 */ /* 0x004fca0007f3e0ff */
[----:B---3--:R-:W-:Y:S01]  /*1d780*/  IMAD.X R42, R42, 0x1, R4, P1 ;  /* 0x000000012a2a7824 */ /* 0x008fe200008e0604 */
[----:B------:R2:W-:Y:S01]  /*1d790*/  STL [R1+0x510], R36 ;  /* 0x0005102401007387 */ /* 0x0005e20000100800 */
[----:B----4-:R-:W-:-:S03]  /*1d7a0*/  IADD3 R2, P3, PT, R2, R3, RZ ;  /* 0x0000000302027210 */ /* 0x010fc60007f7e0ff */
[----:B------:R3:W-:Y:S01]  /*1d7b0*/  STL [R1+0x50c], R42 ;  /* 0x00050c2a01007387 */ /* 0x0007e20000100800 */
[----:B-1----:R-:W-:-:S03]  /*1d7c0*/  IMAD.MOV.U32 R34, RZ, RZ, R36 ;  /* 0x000000ffff227224 */ /* 0x002fc600078e0024 */
[----:B------:R1:W-:Y:S04]  /*1d7d0*/  STL [R1+0x518], R2 ;  /* 0x0005180201007387 */ /* 0x0003e80000100800 */
[----:B--2---:R-:W2:Y:S01]  /*1d7e0*/  LDL.LU R36, [R1+0x228] ;  /* 0x0002280001247983 */ /* 0x004ea20000300800 */
[----:B------:R-:W-:Y:S01]  /*1d7f0*/  IADD3.X R41, PT, PT, R41, R4, RZ, P3, !PT ;  /* 0x0000000429297210 */ /* 0x000fe20001ffe4ff */
[----:B------:R-:W-:-:S04]  /*1d800*/  IMAD.MOV.U32 R35, RZ, RZ, R42 ;  /* 0x000000ffff237224 */ /* 0x000fc800078e002a */
[----:B------:R4:W-:Y:S04]  /*1d810*/  STL [R1+0x514], R41 ;  /* 0x0005142901007387 */ /* 0x0009e80000100800 */
[----:B------:R1:W-:Y:S04]  /*1d820*/  LDGSTS.E [R27+0x17400], desc[UR8][R34.64], P2 ;  /* 0x17400000221b7fae */ /* 0x0003e800091a1008 */
[----:B------:R-:W2:Y:S04]  /*1d830*/  LDL.LU R108, [R1+0x29c] ;  /* 0x00029c00016c7983 */ /* 0x000ea80000300800 */
[----:B------:R-:W2:Y:S01]  /*1d840*/  LDL.LU R43, [R1+0x2a0] ;  /* 0x0002a000012b7983 */ /* 0x000ea20000300800 */
[----:B-1----:R-:W-:-:S03]  /*1d850*/  IMAD.MOV.U32 R34, RZ, RZ, R2 ;  /* 0x000000ffff227224 */ /* 0x002fc600078e0002 */
[----:B---3--:R-:W3:Y:S01]  /*1d860*/  LDL.LU R42, [R1+0x2a4] ;  /* 0x0002a400012a7983 */ /* 0x008ee20000300800 */
[----:B------:R-:W-:Y:S01]  /*1d870*/  IMAD.MOV.U32 R35, RZ, RZ, R41 ;  /* 0x000000ffff237224 */ /* 0x000fe200078e0029 */
[----:B------:R-:W-:Y:S02]  /*1d880*/  LOP3.LUT R2, R135, 0x30, RZ, 0x3c, !PT ;  /* 0x0000003087027812 */ /* 0x000fe400078e3cff */
[----:B----4-:R-:W4:Y:S01]  /*1d890*/  LDL.LU R41, [R1+0x2a8] ;  /* 0x0002a80001297983 */ /* 0x010f220000300800 */
[----:B------:R-:W-:-:S03]  /*1d8a0*/  IADD3 R26, P1, PT, R26, R3, RZ ;  /* 0x000000031a1a7210 */ /* 0x000fc60007f3e0ff */
[----:B------:R1:W-:Y:S01]  /*1d8b0*/  LDGSTS.E [R27+0x17500], desc[UR8][R34.64], P0 ;  /* 0x17500000221b7fae */ /* 0x0003e200081a1008 */
[----:B------:R-:W-:Y:S01]  /*1d8c0*/  IADD3.X R40, PT, PT, R40, R4, RZ, P1, !PT ;  /* 0x0000000428287210 */ /* 0x000fe20000ffe4ff */
[----:B------:R-:W-:Y:S02]  /*1d8d0*/  VIADD R2, R2, UR7 ;  /* 0x0000000702027c36 */ /* 0x000fe40008000000 */
[----:B------:R1:W-:Y:S02]  /*1d8e0*/  STL [R1+0x1a0], R26 ;  /* 0x0001a01a01007387 */ /* 0x0003e40000100800 */
[----:B-1----:R-:W-:-:S05]  /*1d8f0*/  IMAD.MOV.U32 R27, RZ, RZ, R40 ;  /* 0x000000ffff1b7224 */ /* 0x002fca00078e0028 */
[----:B------:R1:W-:Y:S01]  /*1d900*/  LDGSTS.E [R2+0x10600], desc[UR8][R26.64], P2 ;  /* 0x106000001a027fae */ /* 0x0003e200091a1008 */
[----:B------:R-:W-:-:S05]  /*1d910*/  IADD3 R37, P3, PT, R37, R3, RZ ;  /* 0x0000000325257210 */ /* 0x000fca0007f7e0ff */
[----:B------:R-:W-:Y:S01]  /*1d920*/  IMAD.X R38, R38, 0x1, R4, P3 ;  /* 0x0000000126267824 */ /* 0x000fe200018e0604 */
[----:B------:R-:W-:Y:S04]  /*1d930*/  STL [R1+0x1a8], R37 ;  /* 0x0001a82501007387 */ /* 0x000fe80000100800 */
[----:B------:R1:W-:Y:S02]  /*1d940*/  STL [R1+0x19c], R40 ;  /* 0x00019c2801007387 */ /* 0x0003e40000100800 */
[----:B-1----:R-:W-:Y:S02]  /*1d950*/  MOV R27, R38 ;  /* 0x00000026001b7202 */ /* 0x002fe40000000f00 */
[----:B------:R1:W-:Y:S01]  /*1d960*/  STL [R1+0x1a4], R38 ;  /* 0x0001a42601007387 */ /* 0x0003e20000100800 */
[----:B------:R-:W-:-:S03]  /*1d970*/  IMAD.MOV.U32 R26, RZ, RZ, R37 ;  /* 0x000000ffff1a7224 */ /* 0x000fc600078e0025 */
[----:B------:R-:W3:Y:S04]  /*1d980*/  LDL.LU R110, [R1+0x31c] ;  /* 0x00031c00016e7983 */ /* 0x000ee80000300800 */
[----:B------:R-:W3:Y:S04]  /*1d990*/  LDL.LU R40, [R1+0x320] ;  /* 0x0003200001287983 */ /* 0x000ee80000300800 */
[----:B-1----:R-:W3:Y:S04]  /*1d9a0*/  LDL.LU R38, [R1+0x324] ;  /* 0x0003240001267983 */ /* 0x002ee80000300800 */
[----:B------:R-:W3:Y:S01]  /*1d9b0*/  LDL.LU R37, [R1+0x328] ;  /* 0x0003280001257983 */ /* 0x000ee20000300800 */
[----:B------:R-:W-:-:S03]  /*1d9c0*/  IADD3 R111, P1, PT, R111, R3, RZ ;  /* 0x000000036f6f7210 */ /* 0x000fc60007f3e0ff */
[----:B------:R1:W-:Y:S02]  /*1d9d0*/  LDGSTS.E [R2+0x10700], desc[UR8][R26.64], P0 ;  /* 0x107000001a027fae */ /* 0x0003e400081a1008 */
[----:B------:R-:W-:Y:S02]  /*1d9e0*/  IMAD.X R112, R112, 0x1, R4, P1 ;  /* 0x0000000170707824 */ /* 0x000fe400008e0604 */
[----:B------:R-:W-:Y:S04]  /*1d9f0*/  STL [R1+0x220], R111 ;  /* 0x0002206f01007387 */ /* 0x000fe80000100800 */
[----:B------:R-:W-:Y:S01]  /*1da00*/  STL [R1+0x21c], R112 ;  /* 0x00021c7001007387 */ /* 0x000fe20000100800 */
[----:B-1----:R-:W-:Y:S02]  /*1da10*/  IMAD.MOV.U32 R26, RZ, RZ, R111 ;  /* 0x000000ffff1a7224 */ /* 0x002fe400078e006f */
[----:B------:R-:W-:-:S05]  /*1da20*/  IMAD.MOV.U32 R27, RZ, RZ, R112 ;  /* 0x000000ffff1b7224 */ /* 0x000fca00078e0070 */
[----:B------:R1:W-:Y:S01]  /*1da30*/  LDGSTS.E [R2+0x11600], desc[UR8][R26.64], P2 ;  /* 0x116000001a027fae */ /* 0x0003e200091a1008 */
[----:B--2---:R-:W-:-:S05]  /*1da40*/  IADD3 R36, P3, PT, R36, R3, RZ ;  /* 0x0000000324247210 */ /* 0x004fca0007f7e0ff */
[----:B------:R-:W-:Y:S01]  /*1da50*/  IMAD.X R109, R109, 0x1, R4, P3 ;  /* 0x000000016d6d7824 */ /* 0x000fe200018e0604 */
[----:B------:R-:W-:Y:S01]  /*1da60*/  STL [R1+0x228], R36 ;  /* 0x0002282401007387 */ /* 0x000fe20000100800 */
[----:B-1----:R-:W-:Y:S02]  /*1da70*/  MOV R26, R36 ;  /* 0x00000024001a7202 */ /* 0x002fe40000000f00 */
[----:B------:R-:W-:Y:S01]  /*1da80*/  IMAD.MOV.U32 R27, RZ, RZ, R109 ;  /* 0x000000ffff1b7224 */ /* 0x000fe200078e006d */
[----:B------:R1:W-:Y:S04]  /*1da90*/  STL [R1+0x224], R109 ;  /* 0x0002246d01007387 */ /* 0x0003e80000100800 */
[----:B------:R2:W-:Y:S01]  /*1daa0*/  LDGSTS.E [R2+0x11700], desc[UR8][R26.64], P0 ;  /* 0x117000001a027fae */ /* 0x0005e200081a1008 */
[----:B------:R-:W-:-:S03]  /*1dab0*/  IADD3 R43, P1, PT, R43, R3, RZ ;  /* 0x000000032b2b7210 */ /* 0x000fc60007f3e0ff */
[----:B-1----:R-:W3:Y:S04]  /*1dac0*/  LDL.LU R109, [R1+0x39c] ;  /* 0x00039c00016d7983 */ /* 0x002ee80000300800 */
[----:B------:R-:W3:Y:S01]  /*1dad0*/  LDL.LU R36, [R1+0x3a0] ;  /* 0x0003a00001247983 */ /* 0x000ee20000300800 */
[----:B----4-:R-:W-:-:S03]  /*1dae0*/  IADD3 R41, P3, PT, R41, R3, RZ ;  /* 0x0000000329297210 */ /* 0x010fc60007f7e0ff */
[----:B------:R-:W4:Y:S01]  /*1daf0*/  LDL.LU R35, [R1+0x3a4] ;  /* 0x0003a40001237983 */ /* 0x000f220000300800 */
[----:B------:R-:W-:-:S03]  /*1db00*/  IMAD.X R108, R108, 0x1, R4, P1 ;  /* 0x000000016c6c7824 */ /* 0x000fc600008e0604 */
[----:B------:R-:W4:Y:S01]  /*1db10*/  LDL.LU R34, [R1+0x3a8] ;  /* 0x0003a80001227983 */ /* 0x000f220000300800 */
[----:B---3--:R-:W-:Y:S01]  /*1db20*/  IMAD.X R42, R42, 0x1, R4, P3 ;  /* 0x000000012a2a7824 */ /* 0x008fe200018e0604 */
[----:B--2---:R-:W-:Y:S01]  /*1db30*/  MOV R27, R108 ;  /* 0x0000006c001b7202 */ /* 0x004fe20000000f00 */
[----:B------:R-:W-:Y:S01]  /*1db40*/  IMAD.MOV.U32 R26, RZ, RZ, R43 ;  /* 0x000000ffff1a7224 */ /* 0x000fe200078e002b */
[----:B------:R-:W-:Y:S04]  /*1db50*/  STL [R1+0x2a0], R43 ;  /* 0x0002a02b01007387 */ /* 0x000fe80000100800 */
[----:B------:R1:W-:Y:S04]  /*1db60*/  STL [R1+0x29c], R108 ;  /* 0x00029c6c01007387 */ /* 0x0003e80000100800 */
[----:B------:R-:W-:Y:S04]  /*1db70*/  STL [R1+0x2a8], R41 ;  /* 0x0002a82901007387 */ /* 0x000fe80000100800 */
[----:B------:R2:W-:Y:S04]  /*1db80*/  STL [R1+0x2a4], R42 ;  /* 0x0002a42a01007387 */ /* 0x0005e80000100800 */
[----:B-1----:R-:W3:Y:S04]  /*1db90*/  LDL.LU R108, [R1+0x41c] ;  /* 0x00041c00016c7983 */ /* 0x002ee80000300800 */
[----:B------:R-:W3:Y:S04]  /*1dba0*/  LDL.LU R43, [R1+0x420] ;  /* 0x00042000012b7983 */ /* 0x000ee80000300800 */
[----:B------:R1:W-:Y:S02]  /*1dbb0*/  LDGSTS.E [R2+0x12600], desc[UR8][R26.64], P2 ;  /* 0x126000001a027fae */ /* 0x0003e400091a1008 */
[----:B-1----:R-:W-:-:S02]  /*1dbc0*/  IMAD.MOV.U32 R26, RZ, RZ, R41 ;  /* 0x000000ffff1a7224 */ /* 0x002fc400078e0029 */
[----:B------:R-:W-:Y:S02]  /*1dbd0*/  IMAD.MOV.U32 R27, RZ, RZ, R42 ;  /* 0x000000ffff1b7224 */ /* 0x000fe400078e002a */
[----:B--2---:R-:W2:Y:S04]  /*1dbe0*/  LDL.LU R42, [R1+0x424] ;  /* 0x00042400012a7983 */ /* 0x004ea80000300800 */
[----:B------:R-:W2:Y:S04]  /*1dbf0*/  LDL.LU R41, [R1+0x428] ;  /* 0x0004280001297983 */ /* 0x000ea80000300800 */
[----:B------:R1:W-:Y:S01]  /*1dc00*/  LDGSTS.E [R2+0x12700], desc[UR8][R26.64], P0 ;  /* 0x127000001a027fae */ /* 0x0003e200081a1008 */
[----:B------:R-:W-:-:S05]  /*1dc10*/  IADD3 R40, P1, PT, R40, R3, RZ ;  /* 0x0000000328287210 */ /* 0x000fca0007f3e0ff */
[----:B------:R-:W-:Y:S01]  /*1dc20*/  IMAD.X R110, R110, 0x1, R4, P1 ;  /* 0x000000016e6e7824 */ /* 0x000fe200008e0604 */
[----:B------:R-:W-:Y:S01]  /*1dc30*/  IADD3 R37, P3, PT, R37, R3, RZ ;  /* 0x0000000325257210 */ /* 0x000fe20007f7e0ff */
[----:B------:R-:W-:Y:S01]  /*1dc40*/  STL [R1+0x320], R40 ;  /* 0x0003202801007387 */ /* 0x000fe20000100800 */
[----:B-1----:R-:W-:-:S03]  /*1dc50*/  MOV R26, R40 ;  /* 0x00000028001a7202 */ /* 0x002fc60000000f00 */
[----:B------:R-:W-:Y:S01]  /*1dc60*/  IMAD.X R38, R38, 0x1, R4, P3 ;  /* 0x0000000126267824 */ /* 0x000fe200018e0604 */
[----:B------:R1:W-:Y:S01]  /*1dc70*/  STL [R1+0x31c], R110 ;  /* 0x00031c6e01007387 */ /* 0x0003e20000100800 */
[----:B------:R-:W-:-:S03]  /*1dc80*/  IMAD.MOV.U32 R27, RZ, RZ, R110 ;  /* 0x000000ffff1b7224 */ /* 0x000fc600078e006e */
[----:B------:R-:W-:Y:S04]  /*1dc90*/  STL [R1+0x328], R37 ;  /* 0x0003282501007387 */ /* 0x000fe80000100800 */
[----:B------:R1:W-:Y:S04]  /*1dca0*/  STL [R1+0x324], R38 ;  /* 0x0003242601007387 */ /* 0x0003e80000100800 */
[----:B-1----:R-:W2:Y:S04]  /*1dcb0*/  LDL.LU R110, [R1+0x49c] ;  /* 0x00049c00016e7983 */ /* 0x002ea80000300800 */
[----:B------:R-:W2:Y:S04]  /*1dcc0*/  LDL.LU R40, [R1+0x4a0] ;  /* 0x0004a00001287983 */ /* 0x000ea80000300800 */
[----:B------:R1:W-:Y:S02]  /*1dcd0*/  LDGSTS.E [R2+0x13600], desc[UR8][R26.64], P2 ;  /* 0x136000001a027fae */ /* 0x0003e400091a1008 */
[----:B-1----:R-:W-:-:S02]  /*1dce0*/  IMAD.MOV.U32 R27, RZ, RZ, R38 ;  /* 0x000000ffff1b7224 */ /* 0x002fc400078e0026 */
[----:B------:R-:W-:Y:S01]  /*1dcf0*/  IMAD.MOV.U32 R26, RZ, RZ, R37 ;  /* 0x000000ffff1a7224 */ /* 0x000fe200078e0025 */
[----:B------:R-:W2:Y:S04]  /*1dd00*/  LDL.LU R38, [R1+0x4a4] ;  /* 0x0004a40001267983 */ /* 0x000ea80000300800 */
[----:B------:R-:W2:Y:S04]  /*1dd10*/  LDL.LU R37, [R1+0x4a8] ;  /* 0x0004a80001257983 */ /* 0x000ea80000300800 */
[----:B------:R1:W-:Y:S01]  /*1dd20*/  LDGSTS.E [R2+0x13700], desc[UR8][R26.64], P0 ;  /* 0x137000001a027fae */ /* 0x0003e200081a1008 */
[----:B------:R-:W-:-:S05]  /*1dd30*/  IADD3 R36, P1, PT, R36, R3, RZ ;  /* 0x0000000324247210 */ /* 0x000fca0007f3e0ff */
[----:B------:R-:W-:Y:S01]  /*1dd40*/  IMAD.X R109, R109, 0x1, R4, P1 ;  /* 0x000000016d6d7824 */ /* 0x000fe200008e0604 */
[-C--:B----4-:R-:W-:Y:S01]  /*1dd50*/  IADD3 R34, P3, PT, R34, R3.reuse, RZ ;  /* 0x0000000322227210 */ /* 0x090fe20007f7e0ff */
[----:B------:R-:W-:Y:S03]  /*1dd60*/  STL [R1+0x3a0], R36 ;  /* 0x0003a02401007387 */ /* 0x000fe60000100800 */
[----:B------:R-:W-:Y:S01]  /*1dd70*/  IADD3.X R35, PT, PT, R35, R4, RZ, P3, !PT ;  /* 0x0000000423237210 */ /* 0x000fe20001ffe4ff */
[----:B------:R4:W-:Y:S01]  /*1dd80*/  STL [R1+0x39c], R109 ;  /* 0x00039c6d01007387 */ /* 0x0009e20000100800 */
[----:B-1----:R-:W-:Y:S02]  /*1dd90*/  IMAD.MOV.U32 R26, RZ, RZ, R36 ;  /* 0x000000ffff1a7224 */ /* 0x002fe400078e0024 */
[----:B------:R-:W-:Y:S01]  /*1dda0*/  IMAD.MOV.U32 R27, RZ, RZ, R109 ;  /* 0x000000ffff1b7224 */ /* 0x000fe200078e006d */
[----:B------:R-:W-:Y:S04]  /*1ddb0*/  STL [R1+0x3a8], R34 ;  /* 0x0003a82201007387 */ /* 0x000fe80000100800 */
[----:B------:R1:W-:Y:S04]  /*1ddc0*/  STL [R1+0x3a4], R35 ;  /* 0x0003a42301007387 */ /* 0x0003e80000100800 */
[----:B----4-:R-:W4:Y:S04]  /*1ddd0*/  LDL.LU R109, [R1+0x51c] ;  /* 0x00051c00016d7983 */ /* 0x010f280000300800 */
[----:B------:R-:W4:Y:S01]  /*1dde0*/  LDL.LU R36, [R1+0x520] ;  /* 0x0005200001247983 */ /* 0x000f220000300800 */
[----:B---3--:R-:W-:-:S03]  /*1ddf0*/  IADD3 R43, P1, PT, R43, R3, RZ ;  /* 0x000000032b2b7210 */ /* 0x008fc60007f3e0ff */
[----:B------:R3:W-:Y:S01]  /*1de00*/  LDGSTS.E [R2+0x14600], desc[UR8][R26.64], P2 ;  /* 0x146000001a027fae */ /* 0x0007e200091a1008 */
[----:B------:R-:W-:Y:S01]  /*1de10*/  IADD3.X R108, PT, PT, R108, R4, RZ, P1, !PT ;  /* 0x000000046c6c7210 */ /* 0x000fe20000ffe4ff */
[----:B---3--:R-:W-:Y:S02]  /*1de20*/  IMAD.MOV.U32 R26, RZ, RZ, R34 ;  /* 0x000000ffff1a7224 */ /* 0x008fe400078e0022 */
[----:B------:R-:W-:Y:S02]  /*1de30*/  IMAD.MOV.U32 R27, RZ, RZ, R35 ;  /* 0x000000ffff1b7224 */ /* 0x000fe400078e0023 */
[----:B-1----:R-:W3:Y:S04]  /*1de40*/  LDL.LU R35, [R1+0x524] ;  /* 0x0005240001237983 */ /* 0x002ee80000300800 */
[----:B------:R-:W3:Y:S01]  /*1de50*/  LDL.LU R34, [R1+0x528] ;  /* 0x0005280001227983 */ /* 0x000ee20000300800 */
[----:B--2---:R-:W-:-:S03]  /*1de60*/  IADD3 R41, P3, PT, R41, R3, RZ ;  /* 0x0000000329297210 */ /* 0x004fc60007f7e0ff */
[----:B------:R1:W-:Y:S02]  /*1de70*/  LDGSTS.E [R2+0x14700], desc[UR8][R26.64], P0 ;  /* 0x147000001a027fae */ /* 0x0003e400081a1008 */
[----:B------:R-:W-:Y:S02]  /*1de80*/  IMAD.X R42, R42, 0x1, R4, P3 ;  /* 0x000000012a2a7824 */ /* 0x000fe400018e0604 */
[----:B------:R-:W-:Y:S04]  /*1de90*/  STL [R1+0x420], R43 ;  /* 0x0004202b01007387 */ /* 0x000fe80000100800 */
[----:B------:R2:W-:Y:S01]  /*1dea0*/  STL [R1+0x41c], R108 ;  /* 0x00041c6c01007387 */ /* 0x0005e20000100800 */
[----:B-1----:R-:W-:Y:S02]  /*1deb0*/  IMAD.MOV.U32 R26, RZ, RZ, R43 ;  /* 0x000000ffff1a7224 */ /* 0x002fe400078e002b */
[----:B------:R-:W-:Y:S01]  /*1dec0*/  IMAD.MOV.U32 R27, RZ, RZ, R108 ;  /* 0x000000ffff1b7224 */ /* 0x000fe200078e006c */
[----:B------:R-:W-:Y:S04]  /*1ded0*/  STL [R1+0x428], R41 ;  /* 0x0004282901007387 */ /* 0x000fe80000100800 */
[----:B------:R1:W-:Y:S04]  /*1dee0*/  LDGSTS.E [R2+0x15600], desc[UR8][R26.64], P2 ;  /* 0x156000001a027fae */ /* 0x0003e800091a1008 */
[----:B------:R2:W-:Y:S04]  /*1def0*/  STL [R1+0x424], R42 ;  /* 0x0004242a01007387 */ /* 0x0005e80000100800 */
[----:B--2---:R-:W2:Y:S01]  /*1df00*/  LDL.LU R108, [R1+0x1ac] ;  /* 0x0001ac00016c7983 */ /* 0x004ea20000300800 */
[----:B-1----:R-:W-:Y:S01]  /*1df10*/  IMAD.MOV.U32 R26, RZ, RZ, R41 ;  /* 0x000000ffff1a7224 */ /* 0x002fe200078e0029 */
[----:B------:R-:W-:-:S02]  /*1df20*/  MOV R27, R42 ;  /* 0x0000002a001b7202 */ /* 0x000fc40000000f00 */
[----:B------:R-:W2:Y:S04]  /*1df30*/  LDL.LU R43, [R1+0x1b0] ;  /* 0x0001b000012b7983 */ /* 0x000ea80000300800 */
[----:B------:R1:W-:Y:S04]  /*1df40*/  LDGSTS.E [R2+0x15700], desc[UR8][R26.64], P0 ;  /* 0x157000001a027fae */ /* 0x0003e800081a1008 */
[----:B------:R-:W2:Y:S04]  /*1df50*/  LDL.LU R42, [R1+0x1b4] ;  /* 0x0001b400012a7983 */ /* 0x000ea80000300800 */
[----:B------:R-:W2:Y:S01]  /*1df60*/  LDL.LU R41, [R1+0x1b8] ;  /* 0x0001b80001297983 */ /* 0x000ea20000300800 */
[----:B------:R-:W-:-:S05]  /*1df70*/  IADD3 R40, P1, PT, R40, R3, RZ ;  /* 0x0000000328287210 */ /* 0x000fca0007f3e0ff */
[----:B------:R-:W-:Y:S02]  /*1df80*/  IMAD.X R110, R110, 0x1, R4, P1 ;  /* 0x000000016e6e7824 */ /* 0x000fe400008e0604 */
[----:B-1----:R-:W-:Y:S02]  /*1df90*/  IMAD.MOV.U32 R26, RZ, RZ, R40 ;  /* 0x000000ffff1a7224 */ /* 0x002fe400078e0028 */
[----:B------:R-:W-:Y:S01]  /*1dfa0*/  IMAD.MOV.U32 R27, RZ, RZ, R110 ;  /* 0x000000ffff1b7224 */ /* 0x000fe200078e006e */
[----:B------:R-:W-:Y:S04]  /*1dfb0*/  STL [R1+0x4a0], R40 ;  /* 0x0004a02801007387 */ /* 0x000fe80000100800 */
[----:B------:R1:W-:Y:S04]  /*1dfc0*/  STL [R1+0x49c], R110 ;  /* 0x00049c6e01007387 */ /* 0x0003e80000100800 */
[----:B------:R1:W-:Y:S01]  /*1dfd0*/  LDGSTS.E [R2+0x16600], desc[UR8][R26.64], P2 ;  /* 0x166000001a027fae */ /* 0x0003e200091a1008 */
[----:B------:R-:W-:-:S05]  /*1dfe0*/  IADD3 R37, P3, PT, R37, R3, RZ ;  /* 0x0000000325257210 */ /* 0x000fca0007f7e0ff */
[----:B------:R-:W-:Y:S01]  /*1dff0*/  IMAD.X R38, R38, 0x1, R4, P3 ;  /* 0x0000000126267824 */ /* 0x000fe200018e0604 */
[----:B------:R-:W-:Y:S03]  /*1e000*/  STL [R1+0x4a8], R37 ;  /* 0x0004a82501007387 */ /* 0x000fe60000100800 */
[----:B-1----:R-:W-:Y:S01]  /*1e010*/  IMAD.MOV.U32 R27, RZ, RZ, R38 ;  /* 0x000000ffff1b7224 */ /* 0x002fe200078e0026 */
[----:B------:R1:W-:Y:S04]  /*1e020*/  STL [R1+0x4a4], R38 ;  /* 0x0004a42601007387 */ /* 0x0003e80000100800 */
[----:B------:R-:W2:Y:S01]  /*1e030*/  LDL.LU R110, [R1+0x22c] ;  /* 0x00022c00016e7983 */ /* 0x000ea20000300800 */
[----:B------:R-:W-:-:S03]  /*1e040*/  MOV R26, R37 ;  /* 0x00000025001a7202 */ /* 0x000fc60000000f00 */
[----:B-1----:R-:W2:Y:S04]  /*1e050*/  LDL.LU R38, [R1+0x230] ;  /* 0x0002300001267983 */ /* 0x002ea80000300800 */
[----:B------:R-:W2:Y:S04]  /*1e060*/  LDL.LU R40, [R1+0x234] ;  /* 0x0002340001287983 */ /* 0x000ea80000300800 */
[----:B------:R-:W2:Y:S04]  /*1e070*/  LDL.LU R37, [R1+0x238] ;  /* 0x0002380001257983 */ /* 0x000ea80000300800 */
[----:B------:R1:W-:Y:S01]  /*1e080*/  LDGSTS.E [R2+0x16700], desc[UR8][R26.64], P0 ;  /* 0x167000001a027fae */ /* 0x0003e200081a1008 */
[----:B----4-:R-:W-:-:S05]  /*1e090*/  IADD3 R36, P1, PT, R36, R3, RZ ;  /* 0x0000000324247210 */ /* 0x010fca0007f3e0ff */
[----:B------:R-:W-:Y:S01]  /*1e0a0*/  IMAD.X R109, R109, 0x1, R4, P1 ;  /* 0x000000016d6d7824 */ /* 0x000fe200008e0604 */
[----:B------:R4:W-:Y:S01]  /*1e0b0*/  STL [R1+0x520], R36 ;  /* 0x0005202401007387 */ /* 0x0009e20000100800 */
[----:B-1----:R-:W-:-:S03]  /*1e0c0*/  IMAD.MOV.U32 R26, RZ, RZ, R36 ;  /* 0x000000ffff1a7224 */ /* 0x002fc600078e0024 */
[----:B------:R-:W-:Y:S01]  /*1e0d0*/  MOV R27, R109 ;  /* 0x0000006d001b7202 */ /* 0x000fe20000000f00 */
[----:B------:R1:W-:Y:S04]  /*1e0e0*/  STL [R1+0x51c], R109 ;  /* 0x00051c6d01007387 */ /* 0x0003e80000100800 */
[----:B------:R1:W-:Y:S01]  /*1e0f0*/  LDGSTS.E [R2+0x17600], desc[UR8][R26.64], P2 ;  /* 0x176000001a027fae */ /* 0x0003e200091a1008 */
[----:B---3--:R-:W-:-:S05]  /*1e100*/  IADD3 R34, P3, PT, R34, R3, RZ ;  /* 0x0000000322227210 */ /* 0x008fca0007f7e0ff */
[----:B------:R-:W-:Y:S01]  /*1e110*/  IMAD.X R35, R35, 0x1, R4, P3 ;  /* 0x0000000123237824 */ /* 0x000fe200018e0604 */
[----:B------:R-:W-:Y:S01]  /*1e120*/  STL [R1+0x528], R34 ;  /* 0x0005282201007387 */ /* 0x000fe20000100800 */
[----:B-1----:R-:W-:-:S03]  /*1e130*/  IMAD.MOV.U32 R26, RZ, RZ, R34 ;  /* 0x000000ffff1a7224 */ /* 0x002fc600078e0022 */
[----:B----4-:R-:W3:Y:S01]  /*1e140*/  LDL.LU R36, [R1+0x2b0] ;  /* 0x0002b00001247983 */ /* 0x010ee20000300800 */
[----:B------:R-:W-:-:S03]  /*1e150*/  IMAD.MOV.U32 R27, RZ, RZ, R35 ;  /* 0x000000ffff1b7224 */ /* 0x000fc600078e0023 */
[----:B------:R1:W-:Y:S04]  /*1e160*/  STL [R1+0x524], R35 ;  /* 0x0005242301007387 */ /* 0x0003e80000100800 */
[----:B------:R-:W4:Y:S04]  /*1e170*/  LDL.LU R109, [R1+0x2ac] ;  /* 0x0002ac00016d7983 */ /* 0x000f280000300800 */
[----:B------:R2:W-:Y:S04]  /*1e180*/  LDGSTS.E [R2+0x17700], desc[UR8][R26.64], P0 ;  /* 0x177000001a027fae */ /* 0x0005e800081a1008 */
[----:B-1----:R-:W4:Y:S04]  /*1e190*/  LDL.LU R35, [R1+0x2b4] ;  /* 0x0002b40001237983 */ /* 0x002f280000300800 */
[----:B------:R-:W4:Y:S01]  /*1e1a0*/  LDL.LU R34, [R1+0x2b8] ;  /* 0x0002b80001227983 */ /* 0x000f220000300800 */
[----:B--2---:R-:W-:-:S05]  /*1e1b0*/  IADD3 R43, P1, PT, R43, R3, RZ ;  /* 0x000000032b2b7210 */ /* 0x004fca0007f3e0ff */
[----:B------:R-:W-:Y:S01]  /*1e1c0*/  IMAD.X R108, R108, 0x1, R4, P1 ;  /* 0x000000016c6c7824 */ /* 0x000fe200008e0604 */
[----:B------:R-:W-:Y:S01]  /*1e1d0*/  MOV R26, R43 ;  /* 0x0000002b001a7202 */ /* 0x000fe20000000f00 */
[----:B------:R1:W-:Y:S02]  /*1e1e0*/  STL [R1+0x1b0], R43 ;  /* 0x0001b02b01007387 */ /* 0x0003e40000100800 */
[----:B------:R-:W-:Y:S01]  /*1e1f0*/  IMAD.MOV.U32 R27, RZ, RZ, R108 ;  /* 0x000000ffff1b7224 */ /* 0x000fe200078e006c */
[----:B------:R-:W-:Y:S01]  /*1e200*/  IADD3 R41, P3, PT, R41, R3, RZ ;  /* 0x0000000329297210 */ /* 0x000fe20007f7e0ff */
[----:B------:R2:W-:Y:S04]  /*1e210*/  STL [R1+0x1ac], R108 ;  /* 0x0001ac6c01007387 */ /* 0x0005e80000100800 */
[----:B------:R-:W-:Y:S01]  /*1e220*/  IMAD.X R42, R42, 0x1, R4, P3 ;  /* 0x000000012a2a7824 */ /* 0x000fe200018e0604 */
[----:B------:R-:W-:Y:S04]  /*1e230*/  STL [R1+0x1b8], R41 ;  /* 0x0001b82901007387 */ /* 0x000fe80000100800 */
[----:B-1----:R-:W4:Y:S04]  /*1e240*/  LDL.LU R43, [R1+0x330] ;  /* 0x00033000012b7983 */ /* 0x002f280000300800 */
[----:B------:R1:W-:Y:S04]  /*1e250*/  LDGSTS.E [R32+0x10800], desc[UR8][R26.64], P2 ;  /* 0x108000001a207fae */ /* 0x0003e800091a1008 */
[----:B------:R2:W-:Y:S04]  /*1e260*/  STL [R1+0x1b4], R42 ;  /* 0x0001b42a01007387 */ /* 0x0005e80000100800 */
[----:B--2---:R-:W2:Y:S01]  /*1e270*/  LDL.LU R108, [R1+0x32c] ;  /* 0x00032c00016c7983 */ /* 0x004ea20000300800 */
[----:B-1----:R-:W-:-:S02]  /*1e280*/  IMAD.MOV.U32 R26, RZ, RZ, R41 ;  /* 0x000000ffff1a7224 */ /* 0x002fc400078e0029 */
[----:B------:R-:W-:Y:S02]  /*1e290*/  IMAD.MOV.U32 R27, RZ, RZ, R42 ;  /* 0x000000ffff1b7224 */ /* 0x000fe400078e002a */
[----:B------:R-:W2:Y:S04]  /*1e2a0*/  LDL.LU R42, [R1+0x334] ;  /* 0x00033400012a7983 */ /* 0x000ea80000300800 */
[----:B------:R-:W2:Y:S04]  /*1e2b0*/  LDL.LU R41, [R1+0x338] ;  /* 0x0003380001297983 */ /* 0x000ea80000300800 */
[----:B------:R1:W-:Y:S01]  /*1e2c0*/  LDGSTS.E [R32+0x10900], desc[UR8][R26.64], P0 ;  /* 0x109000001a207fae */ /* 0x0003e200081a1008 */
[----:B------:R-:W-:-:S05]  /*1e2d0*/  IADD3 R38, P1, PT, R38, R3, RZ ;  /* 0x0000000326267210 */ /* 0x000fca0007f3e0ff */
[----:B------:R-:W-:Y:S01]  /*1e2e0*/  IMAD.X R110, R110, 0x1, R4, P1 ;  /* 0x000000016e6e7824 */ /* 0x000fe200008e0604 */
[----:B------:R-:W-:Y:S01]  /*1e2f0*/  IADD3 R37, P3, PT, R37, R3, RZ ;  /* 0x0000000325257210 */ /* 0x000fe20007f7e0ff */
[----:B-1----:R-:W-:Y:S01]  /*1e300*/  IMAD.MOV.U32 R26, RZ, RZ, R38 ;  /* 0x000000ffff1a7224 */ /* 0x002fe200078e0026 */
[----:B------:R1:W-:Y:S01]  /*1e310*/  STL [R1+0x230], R38 ;  /* 0x0002302601007387 */ /* 0x0003e20000100800 */
[----:B------:R-:W-:Y:S01]  /*1e320*/  IMAD.MOV.U32 R27, RZ, RZ, R110 ;  /* 0x000000ffff1b7224 */ /* 0x000fe200078e006e */
[----:B------:R-:W-:Y:S02]  /*1e330*/  IADD3.X R40, PT, PT, R40, R4, RZ, P3, !PT ;  /* 0x0000000428287210 */ /* 0x000fe40001ffe4ff */
[----:B------:R-:W-:Y:S04]  /*1e340*/  STL [R1+0x22c], R110 ;  /* 0x00022c6e01007387 */ /* 0x000fe80000100800 */
[----:B------:R-:W-:Y:S04]  /*1e350*/  STL [R1+0x238], R37 ;  /* 0x0002382501007387 */ /* 0x000fe80000100800 */
[----:B-1----:R-:W2:Y:S04]  /*1e360*/  LDL.LU R38, [R1+0x3b0] ;  /* 0x0003b00001267983 */ /* 0x002ea80000300800 */
[----:B------:R1:W-:Y:S04]  /*1e370*/  LDGSTS.E [R32+0x11800], desc[UR8][R26.64], P2 ;  /* 0x118000001a207fae */ /* 0x0003e800091a1008 */
[----:B------:R1:W-:Y:S02]  /*1e380*/  STL [R1+0x234], R40 ;  /* 0x0002342801007387 */ /* 0x0003e40000100800 */
[----:B-1----:R-:W-:-:S02]  /*1e390*/  IMAD.MOV.U32 R27, RZ, RZ, R40 ;  /* 0x000000ffff1b7224 */ /* 0x002fc400078e0028 */
[----:B------:R-:W-:Y:S01]  /*1e3a0*/  IMAD.MOV.U32 R26, RZ, RZ, R37 ;  /* 0x000000ffff1a7224 */ /* 0x000fe200078e0025 */
[----:B------:R-:W2:Y:S04]  /*1e3b0*/  LDL.LU R40, [R1+0x3ac] ;  /* 0x0003ac0001287983 */ /* 0x000ea80000300800 */
[----:B------:R-:W2:Y:S04]  /*1e3c0*/  LDL.LU R37, [R1+0x3b4] ;  /* 0x0003b40001257983 */ /* 0x000ea80000300800 */
[----:B------:R-:W2:Y:S04]  /*1e3d0*/  LDL.LU R2, [R1+0x3b8] ;  /* 0x0003b80001027983 */ /* 0x000ea80000300800 */
[----:B------:R1:W-:Y:S01]  /*1e3e0*/  LDGSTS.E [R32+0x11900], desc[UR8][R26.64], P0 ;  /* 0x119000001a207fae */ /* 0x0003e200081a1008 */
[----:B---3--:R-:W-:-:S04]  /*1e3f0*/  IADD3 R36, P1, PT, R36, R3, RZ ;  /* 0x0000000324247210 */ /* 0x008fc80007f3e0ff */
[----:B----4-:R-:W-:Y:S01]  /*1e400*/  IADD3.X R109, PT, PT, R109, R4, RZ, P1, !PT ;  /* 0x000000046d6d7210 */ /* 0x010fe20000ffe4ff */
[----:B-1----:R-:W-:Y:S01]  /*1e410*/  IMAD.MOV.U32 R26, RZ, RZ, R36 ;  /* 0x000000ffff1a7224 */ /* 0x002fe200078e0024 */
[----:B------:R1:W-:Y:S03]  /*1e420*/  STL [R1+0x2b0], R36 ;  /* 0x0002b02401007387 */ /* 0x0003e60000100800 */
[----:B------:R-:W-:Y:S01]  /*1e430*/  IMAD.MOV.U32 R27, RZ, RZ, R109 ;  /* 0x000000ffff1b7224 */ /* 0x000fe200078e006d */
[-C--:B------:R-:W-:Y:S01]  /*1e440*/  IADD3 R34, P3, PT, R34, R3.reuse, RZ ;  /* 0x0000000322227210 */ /* 0x080fe20007f7e0ff */
[----:B------:R3:W-:Y:S04]  /*1e450*/  STL [R1+0x2ac], R109 ;  /* 0x0002ac6d01007387 */ /* 0x0007e80000100800 */
[----:B------:R-:W-:Y:S01]  /*1e460*/  IMAD.X R35, R35, 0x1, R4, P3 ;  /* 0x0000000123237824 */ /* 0x000fe200018e0604 */
[----:B------:R-:W-:Y:S04]  /*1e470*/  STL [R1+0x2b8], R34 ;  /* 0x0002b82201007387 */ /* 0x000fe80000100800 */
[----:B-1----:R-:W4:Y:S04]  /*1e480*/  LDL.LU R36, [R1+0x430] ;  /* 0x0004300001247983 */ /* 0x002f280000300800 */
[----:B------:R1:W-:Y:S04]  /*1e490*/  STL [R1+0x2b4], R35 ;  /* 0x0002b42301007387 */ /* 0x0003e80000100800 */
[----:B------:R1:W-:Y:S04]  /*1e4a0*/  LDGSTS.E [R32+0x12800], desc[UR8][R26.64], P2 ;  /* 0x128000001a207fae */ /* 0x0003e800091a1008 */
[----:B---3--:R-:W3:Y:S01]  /*1e4b0*/  LDL.LU R109, [R1+0x42c] ;  /* 0x00042c00016d7983 */ /* 0x008ee20000300800 */
[----:B------:R-:W-:Y:S01]  /*1e4c0*/  IADD3 R43, P1, PT, R43, R3, RZ ;  /* 0x000000032b2b7210 */ /* 0x000fe20007f3e0ff */
[----:B-1----:R-:W-:Y:S01]  /*1e4d0*/  IMAD.MOV.U32 R26, RZ, RZ, R34 ;  /* 0x000000ffff1a7224 */ /* 0x002fe200078e0022 */
[----:B------:R-:W-:-:S02]  /*1e4e0*/  MOV R27, R35 ;  /* 0x00000023001b7202 */ /* 0x000fc40000000f00 */
[----:B------:R-:W3:Y:S04]  /*1e4f0*/  LDL.LU R35, [R1+0x434] ;  /* 0x0004340001237983 */ /* 0x000ee80000300800 */
[----:B------:R-:W3:Y:S01]  /*1e500*/  LDL.LU R34, [R1+0x438] ;  /* 0x0004380001227983 */ /* 0x000ee20000300800 */
[----:B--2---:R-:W-:-:S03]  /*1e510*/  IMAD.X R108, R108, 0x1, R4, P1 ;  /* 0x000000016c6c7824 */ /* 0x004fc600008e0604 */
[----:B------:R1:W-:Y:S04]  /*1e520*/  LDGSTS.E [R32+0x12900], desc[UR8][R26.64], P0 ;  /* 0x129000001a207fae */ /* 0x0003e800081a1008 */
[----:B------:R2:W-:Y:S01]  /*1e530*/  STL [R1+0x330], R43 ;  /* 0x0003302b01007387 */ /* 0x0005e20000100800 */
[----:B------:R-:W-:Y:S01]  /*1e540*/  IADD3 R41, P3, PT, R41, R3, RZ ;  /* 0x0000000329297210 */ /* 0x000fe20007f7e0ff */
[----:B-1----:R-:W-:Y:S02]  /*1e550*/  IMAD.MOV.U32 R26, RZ, RZ, R43 ;  /* 0x000000ffff1a7224 */ /* 0x002fe400078e002b */
[----:B------:R-:W-:Y:S02]  /*1e560*/  IMAD.MOV.U32 R27, RZ, RZ, R108 ;  /* 0x000000ffff1b7224 */ /* 0x000fe400078e006c */
[----:B------:R-:W-:Y:S01]  /*1e570*/  IMAD.X R42, R42, 0x1, R4, P3 ;  /* 0x000000012a2a7824 */ /* 0x000fe200018e0604 */
[----:B------:R1:W-:Y:S04]  /*1e580*/  STL [R1+0x32c], R108 ;  /* 0x00032c6c01007387 */ /* 0x0003e80000100800 */
[----:B------:R-:W-:Y:S04]  /*1e590*/  STL [R1+0x338], R41 ;  /* 0x0003382901007387 */ /* 0x000fe80000100800 */
[----:B--2---:R-:W2:Y:S04]  /*1e5a0*/  LDL.LU R43, [R1+0x4b0] ;  /* 0x0004b000012b7983 */ /* 0x004ea80000300800 */
[----:B------:R1:W-:Y:S04]  /*1e5b0*/  LDGSTS.E [R32+0x13800], desc[UR8][R26.64], P2 ;  /* 0x138000001a207fae */ /* 0x0003e800091a1008 */
[----:B------:R1:W-:Y:S04]  /*1e5c0*/  STL [R1+0x334], R42 ;  /* 0x0003342a01007387 */ /* 0x0003e80000100800 */
[----:B-1----:R-:W2:Y:S01]  /*1e5d0*/  LDL.LU R108, [R1+0x4ac] ;  /* 0x0004ac00016c7983 */ /* 0x002ea20000300800 */
[----:B------:R-:W-:Y:S01]  /*1e5e0*/  MOV R26, R41 ;  /* 0x00000029001a7202 */ /* 0x000fe20000000f00 */
[----:B------:R-:W-:-:S02]  /*1e5f0*/  IMAD.MOV.U32 R27, RZ, RZ, R42 ;  /* 0x000000ffff1b7224 */ /* 0x000fc400078e002a */
[----:B------:R-:W2:Y:S04]  /*1e600*/  LDL.LU R42, [R1+0x4b4] ;  /* 0x0004b400012a7983 */ /* 0x000ea80000300800 */
[----:B------:R-:W2:Y:S04]  /*1e610*/  LDL.LU R41, [R1+0x4b8] ;  /* 0x0004b80001297983 */ /* 0x000ea80000300800 */
[----:B------:R1:W-:Y:S01]  /*1e620*/  LDGSTS.E [R32+0x13900], desc[UR8][R26.64], P0 ;  /* 0x139000001a207fae */ /* 0x0003e200081a1008 */
[----:B------:R-:W-:-:S05]  /*1e630*/  IADD3 R38, P1, PT, R38, R3, RZ ;  /* 0x0000000326267210 */ /* 0x000fca0007f3e0ff */
[----:B-1----:R-:W-:Y:S01]  /*1e640*/  IMAD.MOV.U32 R26, RZ, RZ, R38 ;  /* 0x000000ffff1a7224 */ /* 0x002fe200078e0026 */
[----:B------:R1:W-:Y:S01]  /*1e650*/  STL [R1+0x3b0], R38 ;  /* 0x0003b02601007387 */ /* 0x0003e20000100800 */
[----:B------:R-:W-:Y:S01]  /*1e660*/  IMAD.X R40, R40, 0x1, R4, P1 ;  /* 0x0000000128287824 */ /* 0x000fe200008e0604 */
[----:B------:R-:W-:-:S04]  /*1e670*/  IADD3 R2, P3, PT, R2, R3, RZ ;  /* 0x0000000302027210 */ /* 0x000fc80007f7e0ff */
[----:B------:R-:W-:Y:S01]  /*1e680*/  MOV R27, R40 ;  /* 0x00000028001b7202 */ /* 0x000fe20000000f00 */
[----:B------:R1:W-:Y:S01]  /*1e690*/  STL [R1+0x3ac], R40 ;  /* 0x0003ac2801007387 */ /* 0x0003e20000100800 */
[----:B------:R-:W-:-:S03]  /*1e6a0*/  IMAD.X R37, R37, 0x1, R4, P3 ;  /* 0x0000000125257824 */ /* 0x000fc600018e0604 */
[----:B------:R-:W-:Y:S04]  /*1e6b0*/  STL [R1+0x3b8], R2 ;  /* 0x0003b80201007387 */ /* 0x000fe80000100800 */
[----:B-1----:R-:W2:Y:S04]  /*1e6c0*/  LDL.LU R38, [R1+0x530] ;  /* 0x0005300001267983 */ /* 0x002ea80000300800 */
[----:B------:R1:W-:Y:S04]  /*1e6d0*/  STL [R1+0x3b4], R37 ;  /* 0x0003b42501007387 */ /* 0x0003e80000100800 */
[----:B------:R1:W-:Y:S04]  /*1e6e0*/  LDGSTS.E [R32+0x14800], desc[UR8][R26.64], P2 ;  /* 0x148000001a207fae */ /* 0x0003e800091a1008 */
[----:B------:R-:W2:Y:S01]  /*1e6f0*/  LDL.LU R40, [R1+0x52c] ;  /* 0x00052c0001287983 */ /* 0x000ea20000300800 */
[----:B-1----:R-:W-:-:S02]  /*1e700*/  IMAD.MOV.U32 R27, RZ, RZ, R37 ;  /* 0x000000ffff1b7224 */ /* 0x002fc400078e0025 */
[----:B------:R-:W-:Y:S01]  /*1e710*/  IMAD.MOV.U32 R26, RZ, RZ, R2 ;  /* 0x000000ffff1a7224 */ /* 0x000fe200078e0002 */
[----:B------:R-:W2:Y:S04]  /*1e720*/  LDL.LU R37, [R1+0x534] ;  /* 0x0005340001257983 */ /* 0x000ea80000300800 */
[----:B------:R-:W2:Y:S04]  /*1e730*/  LDL.LU R2, [R1+0x538] ;  /* 0x0005380001027983 */ /* 0x000ea80000300800 */
[----:B------:R1:W-:Y:S01]  /*1e740*/  LDGSTS.E [R32+0x14900], desc[UR8][R26.64], P0 ;  /* 0x149000001a207fae */ /* 0x0003e200081a1008 */
[----:B----4-:R-:W-:-:S04]  /*1e750*/  IADD3 R36, P1, PT, R36, R3, RZ ;  /* 0x0000000324247210 */ /* 0x010fc80007f3e0ff */
[----:B-1----:R-:W-:Y:S01]  /*1e760*/  MOV R26, R36 ;  /* 0x00000024001a7202 */ /* 0x002fe20000000f00 */
[----:B------:R-:W-:Y:S01]  /*1e770*/  STL [R1+0x430], R36 ;  /* 0x0004302401007387 */ /* 0x000fe20000100800 */
[----:B---3--:R-:W-:-:S04]  /*1e780*/  IMAD.X R109, R109, 0x1, R4, P1 ;  /* 0x000000016d6d7824 */ /* 0x008fc800008e0604 */
[----:B------:R-:W-:Y:S01]  /*1e790*/  IMAD.MOV.U32 R27, RZ, RZ, R109 ;  /* 0x000000ffff1b7224 */ /* 0x000fe200078e006d */
[----:B------:R1:W-:Y:S04]  /*1e7a0*/  STL [R1+0x42c], R109 ;  /* 0x00042c6d01007387 */ /* 0x0003e80000100800 */
[----:B------:R3:W-:Y:S01]  /*1e7b0*/  LDGSTS.E [R32+0x15800], desc[UR8][R26.64], P2 ;  /* 0x158000001a207fae */ /* 0x0007e200091a1008 */
[----:B------:R-:W-:-:S05]  /*1e7c0*/  IADD3 R34, P3, PT, R34, R3, RZ ;  /* 0x0000000322227210 */ /* 0x000fca0007f7e0ff */
[----:B------:R-:W-:Y:S01]  /*1e7d0*/  IMAD.X R35, R35, 0x1, R4, P3 ;  /* 0x0000000123237824 */ /* 0x000fe200018e0604 */
[----:B------:R-:W-:Y:S03]  /*1e7e0*/  STL [R1+0x438], R34 ;  /* 0x0004382201007387 */ /* 0x000fe60000100800 */
[----:B---3--:R-:W-:Y:S01]  /*1e7f0*/  IMAD.MOV.U32 R27, RZ, RZ, R35 ;  /* 0x000000ffff1b7224 */ /* 0x008fe200078e0023 */
[----:B------:R3:W-:Y:S04]  /*1e800*/  STL [R1+0x434], R35 ;  /* 0x0004342301007387 */ /* 0x0007e80000100800 */
[----:B-1----:R-:W4:Y:S01]  /*1e810*/  LDL.LU R109, [R1+0x1bc] ;  /* 0x0001bc00016d7983 */ /* 0x002f220000300800 */
[----:B------:R-:W-:-:S03]  /*1e820*/  IMAD.MOV.U32 R26, RZ, RZ, R34 ;  /* 0x000000ffff1a7224 */ /* 0x000fc600078e0022 */
[----:B---3--:R-:W3:Y:S04]  /*1e830*/  LDL.LU R35, [R1+0x1c0] ;  /* 0x0001c00001237983 */ /* 0x008ee80000300800 */
[----:B------:R-:W4:Y:S04]  /*1e840*/  LDL.LU R36, [R1+0x1c4] ;  /* 0x0001c40001247983 */ /* 0x000f280000300800 */
[----:B------:R-:W4:Y:S01]  /*1e850*/  LDL.LU R34, [R1+0x1c8] ;  /* 0x0001c80001227983 */ /* 0x000f220000300800 */
[----:B--2---:R-:W-:-:S03]  /*1e860*/  IADD3 R43, P1, PT, R43, R3, RZ ;  /* 0x000000032b2b7210 */ /* 0x004fc60007f3e0ff */
[----:B------:R1:W-:Y:S04]  /*1e870*/  LDGSTS.E [R32+0x15900], desc[UR8][R26.64], P0 ;  /* 0x159000001a207fae */ /* 0x0003e800081a1008 */
[----:B------:R2:W-:Y:S01]  /*1e880*/  STL [R1+0x4b0], R43 ;  /* 0x0004b02b01007387 */ /* 0x0005e20000100800 */
[----:B------:R-:W-:Y:S02]  /*1e890*/  IMAD.X R108, R108, 0x1, R4, P1 ;  /* 0x000000016c6c7824 */ /* 0x000fe400008e0604 */
[----:B-1----:R-:W-:Y:S01]  /*1e8a0*/  IMAD.MOV.U32 R26, RZ, RZ, R43 ;  /* 0x000000ffff1a7224 */ /* 0x002fe200078e002b */
[----:B------:R-:W-:Y:S02]  /*1e8b0*/  IADD3 R41, P3, PT, R41, R3, RZ ;  /* 0x0000000329297210 */ /* 0x000fe40007f7e0ff */
[----:B------:R1:W-:Y:S02]  /*1e8c0*/  STL [R1+0x4ac], R108 ;  /* 0x0004ac6c01007387 */ /* 0x0003e40000100800 */
[----:B------:R-:W-:-:S02]  /*1e8d0*/  IADD3.X R42, PT, PT, R42, R4, RZ, P3, !PT ;  /* 0x000000042a2a7210 */ /* 0x000fc40001ffe4ff */
[----:B------:R-:W-:Y:S01]  /*1e8e0*/  STL [R1+0x4b8], R41 ;  /* 0x0004b82901007387 */ /* 0x000fe20000100800 */
[----:B------:R-:W-:-:S03]  /*1e8f0*/  IMAD.MOV.U32 R27, RZ, RZ, R108 ;  /* 0x000000ffff1b7224 */ /* 0x000fc600078e006c */
[----:B------:R1:W-:Y:S04]  /*1e900*/  STL [R1+0x4b4], R42 ;  /* 0x0004b42a01007387 */ /* 0x0003e80000100800 */
[----:B------:R-:W4:Y:S04]  /*1e910*/  LDL.LU R110, [R1+0x23c] ;  /* 0x00023c00016e7983 */ /* 0x000f280000300800 */
[----:B--2---:R-:W2:Y:S04]  /*1e920*/  LDL.LU R43, [R1+0x240] ;  /* 0x00024000012b7983 */ /* 0x004ea80000300800 */
[----:B------:R1:W-:Y:S04]  /*1e930*/  LDGSTS.E [R32+0x16800], desc[UR8][R26.64], P2 ;  /* 0x168000001a207fae */ /* 0x0003e800091a1008 */
[----:B-1----:R-:W2:Y:S01]  /*1e940*/  LDL.LU R108, [R1+0x244] ;  /* 0x00024400016c7983 */ /* 0x002ea20000300800 */
[----:B------:R-:W-:-:S02]  /*1e950*/  IMAD.MOV.U32 R26, RZ, RZ, R41 ;  /* 0x000000ffff1a7224 */ /* 0x000fc400078e0029 */
[----:B------:R-:W-:Y:S02]  /*1e960*/  IMAD.MOV.U32 R27, RZ, RZ, R42 ;  /* 0x000000ffff1b7224 */ /* 0x000fe400078e002a */
[----:B------:R-:W2:Y:S04]  /*1e970*/  LDL.LU R42, [R1+0x248] ;  /* 0x00024800012a7983 */ /* 0x000ea80000300800 */
[----:B------:R1:W-:Y:S01]  /*1e980*/  LDGSTS.E [R32+0x16900], desc[UR8][R26.64], P0 ;  /* 0x169000001a207fae */ /* 0x0003e200081a1008 */
[----:B------:R-:W-:-:S05]  /*1e990*/  IADD3 R38, P1, PT, R38, R3, RZ ;  /* 0x0000000326267210 */ /* 0x000fca0007f3e0ff */
[----:B------:R-:W-:Y:S01]  /*1e9a0*/  STL [R1+0x530], R38 ;  /* 0x0005302601007387 */ /* 0x000fe20000100800 */
[----:B------:R-:W-:Y:S01]  /*1e9b0*/  IADD3.X R40, PT, PT, R40, R4, RZ, P1, !PT ;  /* 0x0000000428287210 */ /* 0x000fe20000ffe4ff */
[----:B-1----:R-:W-:-:S04]  /*1e9c0*/  IMAD.MOV.U32 R26, RZ, RZ, R38 ;  /* 0x000000ffff1a7224 */ /* 0x002fc800078e0026 */
[----:B------:R1:W-:Y:S01]  /*1e9d0*/  STL [R1+0x52c], R40 ;  /* 0x00052c2801007387 */ /* 0x0003e20000100800 */
[----:B------:R-:W-:-:S05]  /*1e9e0*/  IADD3 R2, P3, PT, R2, R3, RZ ;  /* 0x0000000302027210 */ /* 0x000fca0007f7e0ff */
[----:B------:R-:W-:Y:S01]  /*1e9f0*/  IMAD.X R37, R37, 0x1, R4, P3 ;  /* 0x0000000125257824 */ /* 0x000fe200018e0604 */
[----:B------:R-:W-:Y:S01]  /*1ea00*/  STL [R1+0x538], R2 ;  /* 0x0005380201007387 */ /* 0x000fe20000100800 */
[----:B------:R-:W-:-:S03]  /*1ea10*/  IMAD.MOV.U32 R27, RZ, RZ, R40 ;  /* 0x000000ffff1b7224 */ /* 0x000fc600078e0028 */
[----:B------:R1:W-:Y:S04]  /*1ea20*/  STL [R1+0x534], R37 ;  /* 0x0005342501007387 */ /* 0x0003e80000100800 */
[----:B------:R-:W2:Y:S04]  /*1ea30*/  LDL.LU R41, [R1+0x2bc] ;  /* 0x0002bc0001297983 */ /* 0x000ea80000300800 */
[----:B-1----:R-:W2:Y:S04]  /*1ea40*/  LDL.LU R40, [R1+0x2c0] ;  /* 0x0002c00001287983 */ /* 0x002ea80000300800 */
[----:B------:R1:W-:Y:S04]  /*1ea50*/  LDGSTS.E [R32+0x17800], desc[UR8][R26.64], P2 ;  /* 0x178000001a207fae */ /* 0x0003e800091a1008 */
[----:B------:R-:W2:Y:S01]  /*1ea60*/  LDL.LU R38, [R1+0x2c4] ;  /* 0x0002c40001267983 */ /* 0x000ea20000300800 */
[----:B-1----:R-:W-:-:S03]  /*1ea70*/  MOV R27, R37 ;  /* 0x00000025001b7202 */ /* 0x002fc60000000f00 */
[----:B------:R-:W2:Y:S01]  /*1ea80*/  LDL.LU R37, [R1+0x2c8] ;  /* 0x0002c80001257983 */ /* 0x000ea20000300800 */
[----:B------:R-:W-:Y:S01]  /*1ea90*/  IMAD.MOV.U32 R26, RZ, RZ, R2 ;  /* 0x000000ffff1a7224 */ /* 0x000fe200078e0002 */
[----:B------:R-:W-:-:S04]  /*1eaa0*/  LOP3.LUT R2, R135, 0x50, RZ, 0x3c, !PT ;  /* 0x0000005087027812 */ /* 0x000fc800078e3cff */
[----:B------:R1:W-:Y:S01]  /*1eab0*/  LDGSTS.E [R32+0x17900], desc[UR8][R26.64], P0 ;  /* 0x179000001a207fae */ /* 0x0003e200081a1008 */
[----:B------:R-:W-:Y:S01]  /*1eac0*/  VIADD R2, R2, UR7 ;  /* 0x0000000702027c36 */ /* 0x000fe20008000000 */
[----:B---3--:R-:W-:-:S05]  /*1ead0*/  IADD3 R35, P1, PT, R35, R3, RZ ;  /* 0x0000000323237210 */ /* 0x008fca0007f3e0ff */
[----:B----4-:R-:W-:Y:S01]  /*1eae0*/  IMAD.X R109, R109, 0x1, R4, P1 ;  /* 0x000000016d6d7824 */ /* 0x010fe200008e0604 */
[----:B------:R-:W-:Y:S01]  /*1eaf0*/  IADD3 R34, P3, PT, R34, R3, RZ ;  /* 0x0000000322227210 */ /* 0x000fe20007f7e0ff */
[----:B-1----:R-:W-:-:S03]  /*1eb00*/  IMAD.MOV.U32 R26, RZ, RZ, R35 ;  /* 0x000000ffff1a7224 */ /* 0x002fc600078e0023 */
[----:B------:R-:W-:Y:S01]  /*1eb10*/  MOV R27, R109 ;  /* 0x0000006d001b7202 */ /* 0x000fe20000000f00 */
[----:B------:R1:W-:Y:S01]  /*1eb20*/  STL [R1+0x1c0], R35 ;  /* 0x0001c02301007387 */ /* 0x0003e20000100800 */
[----:B------:R-:W-:-:S03]  /*1eb30*/  IMAD.X R36, R36, 0x1, R4, P3 ;  /* 0x0000000124247824 */ /* 0x000fc600018e0604 */
[----:B------:R-:W-:Y:S04]  /*1eb40*/  STL [R1+0x1c8], R34 ;  /* 0x0001c82201007387 */ /* 0x000fe80000100800 */
[----:B------:R3:W-:Y:S04]  /*1eb50*/  STL [R1+0x1bc], R109 ;  /* 0x0001bc6d01007387 */ /* 0x0007e80000100800 */
[----:B-1----:R-:W4:Y:S04]  /*1eb60*/  LDL.LU R35, [R1+0x340] ;  /* 0x0003400001237983 */ /* 0x002f280000300800 */
[----:B------:R1:W-:Y:S04]  /*1eb70*/  LDGSTS.E [R2+0x10a00], desc[UR8][R26.64], P2 ;  /* 0x10a000001a027fae */ /* 0x0003e800091a1008 */
[----:B------:R1:W-:Y:S04]  /*1eb80*/  STL [R1+0x1c4], R36 ;  /* 0x0001c42401007387 */ /* 0x0003e80000100800 */
[----:B---3--:R-:W3:Y:S01]  /*1eb90*/  LDL.LU R109, [R1+0x33c] ;  /* 0x00033c00016d7983 */ /* 0x008ee20000300800 */
[----:B-1----:R-:W-:-:S02]  /*1eba0*/  IMAD.MOV.U32 R27, RZ, RZ, R36 ;  /* 0x000000ffff1b7224 */ /* 0x002fc400078e0024 */
[----:B------:R-:W-:Y:S01]  /*1ebb0*/  IMAD.MOV.U32 R26, RZ, RZ, R34 ;  /* 0x000000ffff1a7224 */ /* 0x000fe200078e0022 */
[----:B------:R-:W3:Y:S04]  /*1ebc0*/  LDL.LU R36, [R1+0x344] ;  /* 0x0003440001247983 */ /* 0x000ee80000300800 */
[----:B------:R-:W3:Y:S01]  /*1ebd0*/  LDL.LU R34, [R1+0x348] ;  /* 0x0003480001227983 */ /* 0x000ee20000300800 */
[----:B--2---:R-:W-:-:S03]  /*1ebe0*/  IADD3 R43, P1, PT, R43, R3, RZ ;  /* 0x000000032b2b7210 */ /* 0x004fc60007f3e0ff */
[----:B------:R1:W-:Y:S02]  /*1ebf0*/  LDGSTS.E [R2+0x10b00], desc[UR8][R26.64], P0 ;  /* 0x10b000001a027fae */ /* 0x0003e400081a1008 */
[----:B------:R-:W-:Y:S02]  /*1ec00*/  IMAD.X R110, R110, 0x1, R4, P1 ;  /* 0x000000016e6e7824 */ /* 0x000fe400008e0604 */
[----:B------:R2:W-:Y:S04]  /*1ec10*/  STL [R1+0x240], R43 ;  /* 0x0002402b01007387 */ /* 0x0005e80000100800 */
[----:B------:R-:W-:Y:S01]  /*1ec20*/  STL [R1+0x23c], R110 ;  /* 0x00023c6e01007387 */ /* 0x000fe20000100800 */
[----:B-1----:R-:W-:Y:S01]  /*1ec30*/  MOV R26, R43 ;  /* 0x0000002b001a7202 */ /* 0x002fe20000000f00 */
[----:B------:R-:W-:-:S05]  /*1ec40*/  IMAD.MOV.U32 R27, RZ, RZ, R110 ;  /* 0x000000ffff1b7224 */ /* 0x000fca00078e006e */
[----:B------:R1:W-:Y:S01]  /*1ec50*/  LDGSTS.E [R2+0x11a00], desc[UR8][R26.64], P2 ;  /* 0x11a000001a027fae */ /* 0x0003e200091a1008 */
[----:B------:R-:W-:-:S05]  /*1ec60*/  IADD3 R42, P3, PT, R42, R3, RZ ;  /* 0x000000032a2a7210 */ /* 0x000fca0007f7e0ff */
[----:B------:R-:W-:Y:S01]  /*1ec70*/  IMAD.X R108, R108, 0x1, R4, P3 ;  /* 0x000000016c6c7824 */ /* 0x000fe200018e0604 */
[----:B------:R-:W-:Y:S04]  /*1ec80*/  STL [R1+0x248], R42 ;  /* 0x0002482a01007387 */ /* 0x000fe80000100800 */
[----:B--2---:R-:W2:Y:S01]  /*1ec90*/  LDL.LU R43, [R1+0x3c0] ;  /* 0x0003c000012b7983 */ /* 0x004ea20000300800 */
[----:B-1----:R-:W-:Y:S02]  /*1eca0*/  IMAD.MOV.U32 R26, RZ, RZ, R42 ;  /* 0x000000ffff1a7224 */ /* 0x002fe400078e002a */
[----:B------:R-:W-:Y:S01]  /*1ecb0*/  IMAD.MOV.U32 R27, RZ, RZ, R108 ;  /* 0x000000ffff1b7224 */ /* 0x000fe200078e006c */
[----:B------:R1:W-:Y:S04]  /*1ecc0*/  STL [R1+0x244], R108 ;  /* 0x0002446c01007387 */ /* 0x0003e80000100800 */
[----:B------:R1:W-:Y:S04]  /*1ecd0*/  LDGSTS.E [R2+0x11b00], desc[UR8][R26.64], P0 ;  /* 0x11b000001a027fae */ /* 0x0003e800081a1008 */
[----:B-1----:R-:W2:Y:S04]  /*1ece0*/  LDL.LU R108, [R1+0x3bc] ;  /* 0x0003bc00016c7983 */ /* 0x002ea80000300800 */
[----:B------:R-:W2:Y:S04]  /*1ecf0*/  LDL.LU R42, [R1+0x3c4] ;  /* 0x0003c400012a7983 */ /* 0x000ea80000300800 */
[----:B------:R-:W2:Y:S01]  /*1ed00*/  LDL.LU R32, [R1+0x3c8] ;  /* 0x0003c80001207983 */ /* 0x000ea20000300800 */
[----:B------:R-:W-:-:S05]  /*1ed10*/  IADD3 R40, P1, PT, R40, R3, RZ ;  /* 0x0000000328287210 */ /* 0x000fca0007f3e0ff */
[----:B------:R-:W-:Y:S01]  /*1ed20*/  IMAD.X R41, R41, 0x1, R4, P1 ;  /* 0x0000000129297824 */ /* 0x000fe200008e0604 */
[----:B------:R1:W-:Y:S01]  /*1ed30*/  STL [R1+0x2c0], R40 ;  /* 0x0002c02801007387 */ /* 0x0003e20000100800 */
[----:B------:R-:W-:Y:S02]  /*1ed40*/  IMAD.MOV.U32 R26, RZ, RZ, R40 ;  /* 0x000000ffff1a7224 */ /* 0x000fe400078e0028 */
[----:B------:R-:W-:Y:S01]  /*1ed50*/  IMAD.MOV.U32 R27, RZ, RZ, R41 ;  /* 0x000000ffff1b7224 */ /* 0x000fe200078e0029 */
[----:B------:R1:W-:Y:S04]  /*1ed60*/  STL [R1+0x2bc], R41 ;  /* 0x0002bc2901007387 */ /* 0x0003e80000100800 */
[----:B------:R1:W-:Y:S01]  /*1ed70*/  LDGSTS.E [R2+0x12a00], desc[UR8][R26.64], P2 ;  /* 0x12a000001a027fae */ /* 0x0003e200091a1008 */
[----:B------:R-:W-:-:S04]  /*1ed80*/  IADD3 R37, P3, PT, R37, R3, RZ ;  /* 0x0000000325257210 */ /* 0x000fc80007f7e0ff */
[----:B------:R-:W-:Y:S01]  /*1ed90*/  IADD3.X R38, PT, PT, R38, R4, RZ, P3, !PT ;  /* 0x0000000426267210 */ /* 0x000fe20001ffe4ff */
[----:B------:R-:W-:Y:S04]  /*1eda0*/  STL [R1+0x2c8], R37 ;  /* 0x0002c82501007387 */ /* 0x000fe80000100800 */
[----:B-1----:R-:W2:Y:S01]  /*1edb0*/  LDL.LU R40, [R1+0x440] ;  /* 0x0004400001287983 */ /* 0x002ea20000300800 */
[----:B------:R-:W-:-:S03]  /*1edc0*/  IMAD.MOV.U32 R27, RZ, RZ, R38 ;  /* 0x000000ffff1b7224 */ /* 0x000fc600078e0026 */
[----:B------:R1:W-:Y:S01]  /*1edd0*/  STL [R1+0x2c4], R38 ;  /* 0x0002c42601007387 */ /* 0x0003e20000100800 */
[----:B------:R-:W-:-:S03]  /*1ede0*/  IMAD.MOV.U32 R26, RZ, RZ, R37 ;  /* 0x000000ffff1a7224 */ /* 0x000fc600078e0025 */
[----:B------:R-:W2:Y:S04]  /*1edf0*/  LDL.LU R41, [R1+0x43c] ;  /* 0x00043c0001297983 */ /* 0x000ea80000300800 */
[----:B------:R4:W-:Y:S04]  /*1ee00*/  LDGSTS.E [R2+0x12b00], desc[UR8][R26.64], P0 ;  /* 0x12b000001a027fae */ /* 0x0009e800081a1008 */
[----:B-1----:R-:W2:Y:S04]  /*1ee10*/  LDL.LU R38, [R1+0x444] ;  /* 0x0004440001267983 */ /* 0x002ea80000300800 */
[----:B------:R-:W2:Y:S01]  /*1ee20*/  LDL.LU R37, [R1+0x448] ;  /* 0x0004480001257983 */ /* 0x000ea20000300800 */
[----:B----4-:R-:W-:-:S05]  /*1ee30*/  IADD3 R35, P1, PT, R35, R3, RZ ;  /* 0x0000000323237210 */ /* 0x010fca0007f3e0ff */
[----:B------:R-:W-:Y:S01]  /*1ee40*/  IMAD.MOV.U32 R26, RZ, RZ, R35 ;  /* 0x000000ffff1a7224 */ /* 0x000fe200078e0023 */
[----:B------:R1:W-:Y:S01]  /*1ee50*/  STL [R1+0x340], R35 ;  /* 0x0003402301007387 */ /* 0x0003e20000100800 */
[----:B---3--:R-:W-:-:S05]  /*1ee60*/  IADD3.X R109, PT, PT, R109, R4, RZ, P1, !PT ;  /* 0x000000046d6d7210 */ /* 0x008fca0000ffe4ff */
[----:B------:R-:W-:Y:S01]  /*1ee70*/  IMAD.MOV.U32 R27, RZ, RZ, R109 ;  /* 0x000000ffff1b7224 */ /* 0x000fe200078e006d */
[----:B------:R-:W-:Y:S01]  /*1ee80*/  IADD3 R34, P3, PT, R34, R3, RZ ;  /* 0x0000000322227210 */ /* 0x000fe20007f7e0ff */
[----:B------:R3:W-:Y:S04]  /*1ee90*/  STL [R1+0x33c], R109 ;  /* 0x00033c6d01007387 */ /* 0x0007e80000100800 */
[----:B------:R-:W-:Y:S01]  /*1eea0*/  IMAD.X R36, R36, 0x1, R4, P3 ;  /* 0x0000000124247824 */ /* 0x000fe200018e0604 */
[----:B------:R-:W-:Y:S04]  /*1eeb0*/  STL [R1+0x348], R34 ;  /* 0x0003482201007387 */ /* 0x000fe80000100800 */
[----:B-1----:R-:W4:Y:S04]  /*1eec0*/  LDL.LU R35, [R1+0x4c0] ;  /* 0x0004c00001237983 */ /* 0x002f280000300800 */
[----:B------:R1:W-:Y:S04]  /*1eed0*/  STL [R1+0x344], R36 ;  /* 0x0003442401007387 */ /* 0x0003e80000100800 */
[----:B------:R1:W-:Y:S04]  /*1eee0*/  LDGSTS.E [R2+0x13a00], desc[UR8][R26.64], P2 ;  /* 0x13a000001a027fae */ /* 0x0003e800091a1008 */
[----:B---3--:R-:W3:Y:S01]  /*1eef0*/  LDL.LU R109, [R1+0x4bc] ;  /* 0x0004bc00016d7983 */ /* 0x008ee20000300800 */
[----:B-1----:R-:W-:Y:S01]  /*1ef00*/  MOV R27, R36 ;  /* 0x00000024001b7202 */ /* 0x002fe20000000f00 */
[----:B------:R-:W-:-:S02]  /*1ef10*/  IMAD.MOV.U32 R26, RZ, RZ, R34 ;  /* 0x000000ffff1a7224 */ /* 0x000fc400078e0022 */
[----:B------:R-:W3:Y:S01]  /*1ef20*/  LDL.LU R36, [R1+0x4c4] ;  /* 0x0004c40001247983 */ /* 0x000ee20000300800 */
[----:B--2---:R-:W-:-:S03]  /*1ef30*/  IADD3 R43, P1, PT, R43, R3, RZ ;  /* 0x000000032b2b7210 */ /* 0x004fc60007f3e0ff */
[----:B------:R-:W2:Y:S04]  /*1ef40*/  LDL.LU R34, [R1+0x4c8] ;  /* 0x0004c80001227983 */ /* 0x000ea80000300800 */
[----:B------:R1:W-:Y:S01]  /*1ef50*/  LDGSTS.E [R2+0x13b00], desc[UR8][R26.64], P0 ;  /* 0x13b000001a027fae */ /* 0x0003e200081a1008 */
[----:B------:R-:W-:-:S03]  /*1ef60*/  IMAD.X R108, R108, 0x1, R4, P1 ;  /* 0x000000016c6c7824 */ /* 0x000fc600008e0604 */
[----:B------:R1:W-:Y:S02]  /*1ef70*/  STL [R1+0x3c0], R43 ;  /* 0x0003c02b01007387 */ /* 0x0003e40000100800 */
[----:B-1----:R-:W-:Y:S01]  /*1ef80*/  IMAD.MOV.U32 R26, RZ, RZ, R43 ;  /* 0x000000ffff1a7224 */ /* 0x002fe200078e002b */
[----:B------:R-:W-:Y:S01]  /*1ef90*/  IADD3 R32, P3, PT, R32, R3, RZ ;  /* 0x0000000320207210 */ /* 0x000fe20007f7e0ff */
[----:B------:R-:W-:Y:S01]  /*1efa0*/  IMAD.MOV.U32 R27, RZ, RZ, R108 ;  /* 0x000000ffff1b7224 */ /* 0x000fe200078e006c */
[----:B------:R1:W-:Y:S03]  /*1efb0*/  STL [R1+0x3bc], R108 ;  /* 0x0003bc6c01007387 */ /* 0x0003e60000100800 */
[----:B------:R-:W-:Y:S01]  /*1efc0*/  IMAD.X R42, R42, 0x1, R4, P3 ;  /* 0x000000012a2a7824 */ /* 0x000fe200018e0604 */
[----:B------:R-:W-:Y:S04]  /*1efd0*/  STL [R1+0x3c8], R32 ;  /* 0x0003c82001007387 */ /* 0x000fe80000100800 */
[----:B------:R-:W2:Y:S04]  /*1efe0*/  LDL.LU R43, [R1+0x540] ;  /* 0x00054000012b7983 */ /* 0x000ea80000300800 */
        /* <DEDUP_REMOVED lines=9> */
[----:B------:R-:W-:Y:S01]  /*1f080*/  IMAD.X R41, R41, 0x1, R4, P1 ;  /* 0x0000000129297824 */ /* 0x000fe200008e0604 */
[----:B------:R1:W-:Y:S02]  /*1f090*/  STL [R1+0x440], R40 ;  /* 0x0004402801007387 */ /* 0x0003e40000100800 */
[----:B-1----:R-:W-:Y:S02]  /*1f0a0*/  IMAD.MOV.U32 R26, RZ, RZ, R40 ;  /* 0x000000ffff1a7224 */ /* 0x002fe400078e0028 */
[----:B------:R-:W-:Y:S02]  /*1f0b0*/  MOV R27, R41 ;  /* 0x00000029001b7202 */ /* 0x000fe40000000f00 */
[----:B------:R-:W-:Y:S01]  /*1f0c0*/  IADD3 R37, P3, PT, R37, R3, RZ ;  /* 0x0000000325257210 */ /* 0x000fe20007f7e0ff */
[----:B------:R1:W-:Y:S04]  /*1f0d0*/  STL [R1+0x43c], R41 ;  /* 0x00043c2901007387 */ /* 0x0003e80000100800 */
[----:B------:R-:W-:Y:S01]  /*1f0e0*/  IMAD.X R38, R38, 0x1, R4, P3 ;  /* 0x0000000126267824 */ /* 0x000fe200018e0604 */
[----:B------:R-:W-:Y:S04]  /*1f0f0*/  STL [R1+0x448], R37 ;  /* 0x0004482501007387 */ /* 0x000fe80000100800 */
[----:B------:R-:W2:Y:S04]  /*1f100*/  LDL.LU R40, [R1+0x1d0] ;  /* 0x0001d00001287983 */ /* 0x000ea80000300800 */
[----:B------:R1:W-:Y:S04]  /*1f110*/  STL [R1+0x444], R38 ;  /* 0x0004442601007387 */ /* 0x0003e80000100800 */
[----:B------:R1:W-:Y:S04]  /*1f120*/  LDGSTS.E [R2+0x15a00], desc[UR8][R26.64], P2 ;  /* 0x15a000001a027fae */ /* 0x0003e800091a1008 */
[----:B-1----:R-:W2:Y:S01]  /*1f130*/  LDL.LU R41, [R1+0x1cc] ;  /* 0x0001cc0001297983 */ /* 0x002ea20000300800 */
[----:B------:R-:W-:-:S02]  /*1f140*/  IMAD.MOV.U32 R27, RZ, RZ, R38 ;  /* 0x000000ffff1b7224 */ /* 0x000fc400078e0026 */
[----:B------:R-:W-:Y:S01]  /*1f150*/  IMAD.MOV.U32 R26, RZ, RZ, R37 ;  /* 0x000000ffff1a7224 */ /* 0x000fe200078e0025 */
[----:B------:R-:W2:Y:S04]  /*1f160*/  LDL.LU R38, [R1+0x1d4] ;  /* 0x0001d40001267983 */ /* 0x000ea80000300800 */
[----:B------:R-:W2:Y:S04]  /*1f170*/  LDL.LU R37, [R1+0x1d8] ;  /* 0x0001d80001257983 */ /* 0x000ea80000300800 */
[----:B------:R1:W-:Y:S01]  /*1f180*/  LDGSTS.E [R2+0x15b00], desc[UR8][R26.64], P0 ;  /* 0x15b000001a027fae */ /* 0x0003e200081a1008 */
[----:B----4-:R-:W-:-:S04]  /*1f190*/  IADD3 R35, P1, PT, R35, R3, RZ ;  /* 0x0000000323237210 */ /* 0x010fc80007f3e0ff */
[----:B-1----:R-:W-:Y:S01]  /*1f1a0*/  MOV R26, R35 ;  /* 0x00000023001a7202 */ /* 0x002fe20000000f00 */
[----:B------:R1:W-:Y:S01]  /*1f1b0*/  STL [R1+0x4c0], R35 ;  /* 0x0004c02301007387 */ /* 0x0003e20000100800 */
[----:B---3--:R-:W-:-:S04]  /*1f1c0*/  IMAD.X R109, R109, 0x1, R4, P1 ;  /* 0x000000016d6d7824 */ /* 0x008fc800008e0604 */
[----:B------:R-:W-:Y:S01]  /*1f1d0*/  IMAD.MOV.U32 R27, RZ, RZ, R109 ;  /* 0x000000ffff1b7224 */ /* 0x000fe200078e006d */
[----:B------:R3:W-:Y:S04]  /*1f1e0*/  STL [R1+0x4bc], R109 ;  /* 0x0004bc6d01007387 */ /* 0x0007e80000100800 */
[----:B------:R4:W-:Y:S01]  /*1f1f0*/  LDGSTS.E [R2+0x16a00], desc[UR8][R26.64], P2 ;  /* 0x16a000001a027fae */ /* 0x0009e200091a1008 */
[----:B--2---:R-:W-:-:S05]  /*1f200*/  IADD3 R34, P3, PT, R34, R3, RZ ;  /* 0x0000000322227210 */ /* 0x004fca0007f7e0ff */
[----:B------:R-:W-:Y:S01]  /*1f210*/  IMAD.X R36, R36, 0x1, R4, P3 ;  /* 0x0000000124247824 */ /* 0x000fe200018e0604 */
[----:B------:R-:W-:Y:S04]  /*1f220*/  STL [R1+0x4c8], R34 ;  /* 0x0004c82201007387 */ /* 0x000fe80000100800 */
[----:B-1----:R-:W2:Y:S01]  /*1f230*/  LDL.LU R35, [R1+0x250] ;  /* 0x0002500001237983 */ /* 0x002ea20000300800 */
[----:B----4-:R-:W-:-:S03]  /*1f240*/  IMAD.MOV.U32 R27, RZ, RZ, R36 ;  /* 0x000000ffff1b7224 */ /* 0x010fc600078e0024 */
[----:B------:R1:W-:Y:S01]  /*1f250*/  STL [R1+0x4c4], R36 ;  /* 0x0004c42401007387 */ /* 0x0003e20000100800 */
[----:B------:R-:W-:-:S03]  /*1f260*/  IMAD.MOV.U32 R26, RZ, RZ, R34 ;  /* 0x000000ffff1a7224 */ /* 0x000fc600078e0022 */
[----:B---3--:R-:W3:Y:S04]  /*1f270*/  LDL.LU R109, [R1+0x24c] ;  /* 0x00024c00016d7983 */ /* 0x008ee80000300800 */
[----:B------:R4:W-:Y:S04]  /*1f280*/  LDGSTS.E [R2+0x16b00], desc[UR8][R26.64], P0 ;  /* 0x16b000001a027fae */ /* 0x0009e800081a1008 */
[----:B-1----:R-:W3:Y:S01]  /*1f290*/  LDL.LU R36, [R1+0x254] ;  /* 0x0002540001247983 */ /* 0x002ee20000300800 */
[----:B------:R-:W-:-:S03]  /*1f2a0*/  IADD3 R43, P1, PT, R43, R3, RZ ;  /* 0x000000032b2b7210 */ /* 0x000fc60007f3e0ff */
[----:B------:R-:W3:Y:S04]  /*1f2b0*/  LDL.LU R34, [R1+0x258] ;  /* 0x0002580001227983 */ /* 0x000ee80000300800 */
[----:B------:R1:W-:Y:S01]  /*1f2c0*/  STL [R1+0x540], R43 ;  /* 0x0005402b01007387 */ /* 0x0003e20000100800 */
[----:B----4-:R-:W-:Y:S02]  /*1f2d0*/  IMAD.MOV.U32 R26, RZ, RZ, R43 ;  /* 0x000000ffff1a7224 */ /* 0x010fe400078e002b */
[----:B------:R-:W-:-:S04]  /*1f2e0*/  IMAD.X R108, R108, 0x1, R4, P1 ;  /* 0x000000016c6c7824 */ /* 0x000fc800008e0604 */
[----:B------:R-:W-:Y:S01]  /*1f2f0*/  IMAD.MOV.U32 R27, RZ, RZ, R108 ;  /* 0x000000ffff1b7224 */ /* 0x000fe200078e006c */
[----:B------:R4:W-:Y:S04]  /*1f300*/  STL [R1+0x53c], R108 ;  /* 0x00053c6c01007387 */ /* 0x0009e80000100800 */
[----:B------:R4:W-:Y:S01]  /*1f310*/  LDGSTS.E [R2+0x17a00], desc[UR8][R26.64], P2 ;  /* 0x17a000001a027fae */ /* 0x0009e200091a1008 */
[----:B------:R-:W-:-:S04]  /*1f320*/  IADD3 R32, P3, PT, R32, R3, RZ ;  /* 0x0000000320207210 */ /* 0x000fc80007f7e0ff */
[----:B------:R-:W-:Y:S01]  /*1f330*/  IADD3.X R42, PT, PT, R42, R4, RZ, P3, !PT ;  /* 0x000000042a2a7210 */ /* 0x000fe20001ffe4ff */
[----:B------:R-:W-:Y:S04]  /*1f340*/  STL [R1+0x548], R32 ;  /* 0x0005482001007387 */ /* 0x000fe80000100800 */
[----:B-1----:R-:W3:Y:S01]  /*1f350*/  LDL.LU R43, [R1+0x2d0] ;  /* 0x0002d000012b7983 */ /* 0x002ee20000300800 */
[----:B----4-:R-:W-:Y:S02]  /*1f360*/  IMAD.MOV.U32 R26, RZ, RZ, R32 ;  /* 0x000000ffff1a7224 */ /* 0x010fe400078e0020 */
[----:B------:R-:W-:Y:S01]  /*1f370*/  IMAD.MOV.U32 R27, RZ, RZ, R42 ;  /* 0x000000ffff1b7224 */ /* 0x000fe200078e002a */
[----:B------:R1:W-:Y:S04]  /*1f380*/  STL [R1+0x544], R42 ;  /* 0x0005442a01007387 */ /* 0x0003e80000100800 */
[----:B------:R-:W4:Y:S04]  /*1f390*/  LDL.LU R108, [R1+0x2cc] ;  /* 0x0002cc00016c7983 */ /* 0x000f280000300800 */
[----:B------:R1:W-:Y:S04]  /*1f3a0*/  LDGSTS.E [R2+0x17b00], desc[UR8][R26.64], P0 ;  /* 0x17b000001a027fae */ /* 0x0003e800081a1008 */
[----:B-1----:R-:W4:Y:S04]  /*1f3b0*/  LDL.LU R42, [R1+0x2d4] ;  /* 0x0002d400012a7983 */ /* 0x002f280000300800 */
[----:B------:R-:W4:Y:S01]  /*1f3c0*/  LDL.LU R32, [R1+0x2d8] ;  /* 0x0002d80001207983 */ /* 0x000f220000300800 */
[----:B------:R-:W-:-:S05]  /*1f3d0*/  IADD3 R40, P1, PT, R40, R3, RZ ;  /* 0x0000000328287210 */ /* 0x000fca0007f3e0ff */
[----:B------:R-:W-:Y:S01]  /*1f3e0*/  IMAD.MOV.U32 R26, RZ, RZ, R40 ;  /* 0x000000ffff1a7224 */ /* 0x000fe200078e0028 */
[----:B------:R1:W-:Y:S01]  /*1f3f0*/  STL [R1+0x1d0], R40 ;  /* 0x0001d02801007387 */ /* 0x0003e20000100800 */
[----:B------:R-:W-:-:S05]  /*1f400*/  IADD3.X R41, PT, PT, R41, R4, RZ, P1, !PT ;  /* 0x0000000429297210 */ /* 0x000fca0000ffe4ff */
[----:B------:R-:W-:Y:S01]  /*1f410*/  IMAD.MOV.U32 R27, RZ, RZ, R41 ;  /* 0x000000ffff1b7224 */ /* 0x000fe200078e0029 */
[----:B------:R1:W-:Y:S04]  /*1f420*/  STL [R1+0x1cc], R41 ;  /* 0x0001cc2901007387 */ /* 0x0003e80000100800 */
[----:B------:R1:W-:Y:S01]  /*1f430*/  LDGSTS.E [R33+0x10c00], desc[UR8][R26.64], P2 ;  /* 0x10c000001a217fae */ /* 0x0003e200091a1008 */
[----:B------:R-:W-:-:S05]  /*1f440*/  IADD3 R37, P3, PT, R37, R3, RZ ;  /* 0x0000000325257210 */ /* 0x000fca0007f7e0ff */
[----:B------:R-:W-:Y:S01]  /*1f450*/  IMAD.X R38, R38, 0x1, R4, P3 ;  /* 0x0000000126267824 */ /* 0x000fe200018e0604 */
[----:B------:R-:W-:Y:S01]  /*1f460*/  STL [R1+0x1d8], R37 ;  /* 0x0001d82501007387 */ /* 0x000fe20000100800 */
[----:B-1----:R-:W-:-:S03]  /*1f470*/  IMAD.MOV.U32 R26, RZ, RZ, R37 ;  /* 0x000000ffff1a7224 */ /* 0x002fc600078e0025 */
[----:B------:R-:W4:Y:S01]  /*1f480*/  LDL.LU R40, [R1+0x350] ;  /* 0x0003500001287983 */ /* 0x000f220000300800 */
[----:B------:R-:W-:-:S03]  /*1f490*/  MOV R27, R38 ;  /* 0x00000026001b7202 */ /* 0x000fc60000000f00 */
[----:B------:R1:W-:Y:S04]  /*1f4a0*/  STL [R1+0x1d4], R38 ;  /* 0x0001d42601007387 */ /* 0x0003e80000100800 */
[----:B------:R-:W4:Y:S04]  /*1f4b0*/  LDL.LU R41, [R1+0x34c] ;  /* 0x00034c0001297983 */ /* 0x000f280000300800 */
[----:B------:R2:W-:Y:S04]  /*1f4c0*/  LDGSTS.E [R33+0x10d00], desc[UR8][R26.64], P0 ;  /* 0x10d000001a217fae */ /* 0x0005e800081a1008 */
[----:B-1----:R-:W4:Y:S04]  /*1f4d0*/  LDL.LU R38, [R1+0x354] ;  /* 0x0003540001267983 */ /* 0x002f280000300800 */
[----:B------:R-:W4:Y:S01]  /*1f4e0*/  LDL.LU R37, [R1+0x358] ;  /* 0x0003580001257983 */ /* 0x000f220000300800 */
[----:B--2---:R-:W-:-:S05]  /*1f4f0*/  IADD3 R35, P1, PT, R35, R3, RZ ;  /* 0x0000000323237210 */ /* 0x004fca0007f3e0ff */
[----:B---3--:R-:W-:Y:S01]  /*1f500*/  IMAD.X R109, R109, 0x1, R4, P1 ;  /* 0x000000016d6d7824 */ /* 0x008fe200008e0604 */
[----:B------:R1:W-:Y:S01]  /*1f510*/  STL [R1+0x250], R35 ;  /* 0x0002502301007387 */ /* 0x0003e20000100800 */
[----:B------:R-:W-:Y:S02]  /*1f520*/  IMAD.MOV.U32 R26, RZ, RZ, R35 ;  /* 0x000000ffff1a7224 */ /* 0x000fe400078e0023 */
[----:B------:R-:W-:Y:S01]  /*1f530*/  IMAD.MOV.U32 R27, RZ, RZ, R109 ;  /* 0x000000ffff1b7224 */ /* 0x000fe200078e006d */
[----:B------:R-:W-:Y:S04]  /*1f540*/  STL [R1+0x24c], R109 ;  /* 0x00024c6d01007387 */ /* 0x000fe80000100800 */
[----:B------:R2:W-:Y:S01]  /*1f550*/  LDGSTS.E [R33+0x11c00], desc[UR8][R26.64], P2 ;  /* 0x11c000001a217fae */ /* 0x0005e200091a1008 */
[----:B------:R-:W-:-:S05]  /*1f560*/  IADD3 R34, P3, PT, R34, R3, RZ ;  /* 0x0000000322227210 */ /* 0x000fca0007f7e0ff */
[----:B------:R-:W-:Y:S01]  /*1f570*/  IMAD.X R36, R36, 0x1, R4, P3 ;  /* 0x0000000124247824 */ /* 0x000fe200018e0604 */
[----:B------:R-:W-:Y:S04]  /*1f580*/  STL [R1+0x258], R34 ;  /* 0x0002582201007387 */ /* 0x000fe80000100800 */
[----:B-1----:R-:W3:Y:S01]  /*1f590*/  LDL.LU R35, [R1+0x3d0] ;  /* 0x0003d00001237983 */ /* 0x002ee20000300800 */
[----:B--2---:R-:W-:Y:S01]  /*1f5a0*/  IMAD.MOV.U32 R27, RZ, RZ, R36 ;  /* 0x000000ffff1b7224 */ /* 0x004fe200078e0024 */
[----:B------:R-:W-:Y:S02]  /*1f5b0*/  MOV R26, R34 ;  /* 0x00000022001a7202 */ /* 0x000fe40000000f00 */
[----:B------:R1:W-:Y:S04]  /*1f5c0*/  STL [R1+0x254], R36 ;  /* 0x0002542401007387 */ /* 0x0003e80000100800 */
[----:B------:R2:W-:Y:S04]  /*1f5d0*/  LDGSTS.E [R33+0x11d00], desc[UR8][R26.64], P0 ;  /* 0x11d000001a217fae */ /* 0x0005e800081a1008 */
[----:B-1----:R-:W3:Y:S04]  /*1f5e0*/  LDL.LU R36, [R1+0x3cc] ;  /* 0x0003cc0001247983 */ /* 0x002ee80000300800 */
[----:B------:R-:W3:Y:S01]  /*1f5f0*/  LDL.LU R34, [R1+0x3d4] ;  /* 0x0003d40001227983 */ /* 0x000ee20000300800 */
[----:B------:R-:W-:-:S03]  /*1f600*/  IADD3 R43, P1, PT, R43, R3, RZ ;  /* 0x000000032b2b7210 */ /* 0x000fc60007f3e0ff */
[----:B------:R-:W3:Y:S02]  /*1f610*/  LDL.LU R2, [R1+0x3d8] ;  /* 0x0003d80001027983 */ /* 0x000ee40000300800 */
[--C-:B----4-:R-:W-:Y:S02]  /*1f620*/  IMAD.X R108, R108, 0x1, R4.reuse, P1 ;  /* 0x000000016c6c7824 */ /* 0x110fe400008e0604 */
[----:B--2---:R-:W-:Y:S01]  /*1f630*/  IMAD.MOV.U32 R26, RZ, RZ, R43 ;  /* 0x000000ffff1a7224 */ /* 0x004fe200078e002b */
[----:B------:R1:W-:Y:S02]  /*1f640*/  STL [R1+0x2d0], R43 ;  /* 0x0002d02b01007387 */ /* 0x0003e40000100800 */
[----:B------:R-:W-:Y:S02]  /*1f650*/  MOV R27, R108 ;  /* 0x0000006c001b7202 */ /* 0x000fe40000000f00 */
        /* <DEDUP_REMOVED lines=13> */
[----:B------:R-:W-:-:S04]  /*1f730*/  IADD3 R40, P1, PT, R40, R3, RZ ;  /* 0x0000000328287210 */ /* 0x000fc80007f3e0ff */
[----:B-1----:R-:W-:Y:S01]  /*1f740*/  MOV R26, R40 ;  /* 0x00000028001a7202 */ /* 0x002fe20000000f00 */
[----:B------:R-:W-:Y:S01]  /*1f750*/  IMAD.X R41, R41, 0x1, R4, P1 ;  /* 0x0000000129297824 */ /* 0x000fe200008e0604 */
[----:B------:R1:W-:Y:S03]  /*1f760*/  STL [R1+0x350], R40 ;  /* 0x0003502801007387 */ /* 0x0003e60000100800 */
[----:B------:R-:W-:Y:S01]  /*1f770*/  IMAD.MOV.U32 R27, RZ, RZ, R41 ;  /* 0x000000ffff1b7224 */ /* 0x000fe200078e0029 */
[----:B------:R1:W-:Y:S04]  /*1f780*/  STL [R1+0x34c], R41 ;  /* 0x00034c2901007387 */ /* 0x0003e80000100800 */
[----:B------:R1:W-:Y:S01]  /*1f790*/  LDGSTS.E [R33+0x13c00], desc[UR8][R26.64], P2 ;  /* 0x13c000001a217fae */ /* 0x0003e200091a1008 */
[----:B------:R-:W-:-:S05]  /*1f7a0*/  IADD3 R37, P3, PT, R37, R3, RZ ;  /* 0x0000000325257210 */ /* 0x000fca0007f7e0ff */
[----:B------:R-:W-:Y:S01]  /*1f7b0*/  IMAD.X R38, R38, 0x1, R4, P3 ;  /* 0x0000000126267824 */ /* 0x000fe200018e0604 */
        /* <DEDUP_REMOVED lines=9> */
[----:B---3--:R-:W-:-:S05]  /*1f850*/  IADD3 R35, P1, PT, R35, R3, RZ ;  /* 0x0000000323237210 */ /* 0x008fca0007f3e0ff */
[----:B------:R-:W-:Y:S01]  /*1f860*/  IMAD.MOV.U32 R26, RZ, RZ, R35 ;  /* 0x000000ffff1a7224 */ /* 0x000fe200078e0023 */
[----:B------:R1:W-:Y:S01]  /*1f870*/  STL [R1+0x3d0], R35 ;  /* 0x0003d02301007387 */ /* 0x0003e20000100800 */
[----:B------:R-:W-:-:S04]  /*1f880*/  IMAD.X R36, R36, 0x1, R4, P1 ;  /* 0x0000000124247824 */ /* 0x000fc800008e0604 */
[----:B------:R-:W-:Y:S01]  /*1f890*/  IMAD.MOV.U32 R27, RZ, RZ, R36 ;  /* 0x000000ffff1b7224 */ /* 0x000fe200078e0024 */
[-C--:B------:R-:W-:Y:S01]  /*1f8a0*/  IADD3 R2, P3, PT, R2, R3.reuse, RZ ;  /* 0x0000000302027210 */ /* 0x080fe20007f7e0ff */
[----:B------:R3:W-:Y:S03]  /*1f8b0*/  STL [R1+0x3cc], R36 ;  /* 0x0003cc2401007387 */ /* 0x0007e60000100800 */
[-C--:B------:R-:W-:Y:S01]  /*1f8c0*/  IADD3.X R34, PT, PT, R34, R4.reuse, RZ, P3, !PT ;  /* 0x0000000422227210 */ /* 0x080fe20001ffe4ff */
[----:B------:R-:W-:Y:S04]  /*1f8d0*/  STL [R1+0x3d8], R2 ;  /* 0x0003d80201007387 */ /* 0x000fe80000100800 */
[----:B-1----:R-:W2:Y:S04]  /*1f8e0*/  LDL.LU R35, [R1+0x550] ;  /* 0x0005500001237983 */ /* 0x002ea80000300800 */
[----:B------:R1:W-:Y:S04]  /*1f8f0*/  STL [R1+0x3d4], R34 ;  /* 0x0003d42201007387 */ /* 0x0003e80000100800 */
[----:B------:R1:W-:Y:S04]  /*1f900*/  LDGSTS.E [R33+0x14c00], desc[UR8][R26.64], P2 ;  /* 0x14c000001a217fae */ /* 0x0003e800091a1008 */
[----:B---3--:R-:W3:Y:S01]  /*1f910*/  LDL.LU R36, [R1+0x54c] ;  /* 0x00054c0001247983 */ /* 0x008ee20000300800 */
[----:B-1----:R-:W-:Y:S01]  /*1f920*/  IMAD.MOV.U32 R27, RZ, RZ, R34 ;  /* 0x000000ffff1b7224 */ /* 0x002fe200078e0022 */
[----:B----4-:R-:W-:Y:S01]  /*1f930*/  IADD3 R43, P1, PT, R43, R3, RZ ;  /* 0x000000032b2b7210 */ /* 0x010fe20007f3e0ff */
[----:B------:R-:W-:Y:S01]  /*1f940*/  IMAD.MOV.U32 R26, RZ, RZ, R2 ;  /* 0x000000ffff1a7224 */ /* 0x000fe200078e0002 */
[----:B------:R-:W4:Y:S04]  /*1f950*/  LDL.LU R34, [R1+0x554] ;  /* 0x0005540001227983 */ /* 0x000f280000300800 */
[----:B------:R-:W4:Y:S04]  /*1f960*/  LDL.LU R2, [R1+0x558] ;  /* 0x0005580001027983 */ /* 0x000f280000300800 */
[----:B------:R1:W-:Y:S01]  /*1f970*/  LDGSTS.E [R33+0x14d00], desc[UR8][R26.64], P0 ;  /* 0x14d000001a217fae */ /* 0x0003e200081a1008 */
[----:B--2---:R-:W-:-:S03]  /*1f980*/  IADD3.X R108, PT, PT, R108, R4, RZ, P1, !PT ;  /* 0x000000046c6c7210 */ /* 0x004fc60000ffe4ff */
[----:B------:R-:W-:Y:S01]  /*1f990*/  STL [R1+0x450], R43 ;  /* 0x0004502b01007387 */ /* 0x000fe20000100800 */
[----:B------:R-:W-:Y:S01]  /*1f9a0*/  IADD3 R32, P3, PT, R32, R3, RZ ;  /* 0x0000000320207210 */ /* 0x000fe20007f7e0ff */
[----:B-1----:R-:W-:Y:S02]  /*1f9b0*/  IMAD.MOV.U32 R26, RZ, RZ, R43 ;  /* 0x000000ffff1a7224 */ /* 0x002fe400078e002b */
[----:B------:R-:W-:Y:S02]  /*1f9c0*/  IMAD.MOV.U32 R27, RZ, RZ, R108 ;  /* 0x000000ffff1b7224 */ /* 0x000fe400078e006c */
[----:B------:R-:W-:Y:S01]  /*1f9d0*/  IMAD.X R42, R42, 0x1, R4, P3 ;  /* 0x000000012a2a7824 */ /* 0x000fe200018e0604 */
[----:B------:R1:W-:Y:S04]  /*1f9e0*/  STL [R1+0x44c], R108 ;  /* 0x00044c6c01007387 */ /* 0x0003e80000100800 */
[----:B------:R2:W-:Y:S04]  /*1f9f0*/  STL [R1+0x458], R32 ;  /* 0x0004582001007387 */ /* 0x0005e80000100800 */
[----:B------:R1:W-:Y:S04]  /*1fa00*/  LDGSTS.E [R33+0x15c00], desc[UR8][R26.64], P2 ;  /* 0x15c000001a217fae */ /* 0x0003e800091a1008 */
[----:B------:R-:W-:Y:S04]  /*1fa10*/  STL [R1+0x454], R42 ;  /* 0x0004542a01007387 */ /* 0x000fe80000100800 */
[----:B------:R-:W4:Y:S01]  /*1fa20*/  LDL.LU R109, [R1+0x1dc] ;  /* 0x0001dc00016d7983 */ /* 0x000f220000300800 */
[----:B-1----:R-:W-:Y:S01]  /*1fa30*/  IMAD.MOV.U32 R26, RZ, RZ, R32 ;  /* 0x000000ffff1a7224 */ /* 0x002fe200078e0020 */
[----:B------:R-:W-:-:S02]  /*1fa40*/  MOV R27, R42 ;  /* 0x0000002a001b7202 */ /* 0x000fc40000000f00 */
[----:B------:R-:W4:Y:S04]  /*1fa50*/  LDL.LU R108, [R1+0x1e0] ;  /* 0x0001e000016c7983 */ /* 0x000f280000300800 */
[----:B------:R-:W4:Y:S04]  /*1fa60*/  LDL.LU R43, [R1+0x1e4] ;  /* 0x0001e400012b7983 */ /* 0x000f280000300800 */
[----:B--2---:R-:W2:Y:S04]  /*1fa70*/  LDL.LU R32, [R1+0x1e8] ;  /* 0x0001e80001207983 */ /* 0x004ea80000300800 */
[----:B------:R1:W-:Y:S01]  /*1fa80*/  LDGSTS.E [R33+0x15d00], desc[UR8][R26.64], P0 ;  /* 0x15d000001a217fae */ /* 0x0003e200081a1008 */
[----:B------:R-:W-:-:S05]  /*1fa90*/  IADD3 R40, P1, PT, R40, R3, RZ ;  /* 0x0000000328287210 */ /* 0x000fca0007f3e0ff */
[----:B------:R-:W-:Y:S01]  /*1faa0*/  IMAD.X R41, R41, 0x1, R4, P1 ;  /* 0x0000000129297824 */ /* 0x000fe200008e0604 */
[----:B------:R-:W-:Y:S01]  /*1fab0*/  STL [R1+0x4d0], R40 ;  /* 0x0004d02801007387 */ /* 0x000fe20000100800 */
[----:B-1----:R-:W-:Y:S02]  /*1fac0*/  IMAD.MOV.U32 R26, RZ, RZ, R40 ;  /* 0x000000ffff1a7224 */ /* 0x002fe400078e0028 */
        /* <DEDUP_REMOVED lines=8> */
[----:B------:R1:W-:Y:S04]  /*1fb50*/  STL [R1+0x4d4], R38 ;  /* 0x0004d42601007387 */ /* 0x0003e80000100800 */
[----:B------:R-:W2:Y:S04]  /*1fb60*/  LDL.LU R42, [R1+0x25c] ;  /* 0x00025c00012a7983 */ /* 0x000ea80000300800 */
[----:B------:R-:W2:Y:S04]  /*1fb70*/  LDL.LU R40, [R1+0x264] ;  /* 0x0002640001287983 */ /* 0x000ea80000300800 */
[----:B-1----:R-:W2:Y:S01]  /*1fb80*/  LDL.LU R38, [R1+0x268] ;  /* 0x0002680001267983 */ /* 0x002ea20000300800 */
[----:B------:R-:W-:-:S05]  /*1fb90*/  MOV R26, R37 ;  /* 0x00000025001a7202 */ /* 0x000fca0000000f00 */
[----:B------:R1:W-:Y:S01]  /*1fba0*/  LDGSTS.E [R33+0x16d00], desc[UR8][R26.64], P0 ;  /* 0x16d000001a217fae */ /* 0x0003e200081a1008 */
[----:B------:R-:W-:-:S05]  /*1fbb0*/  IADD3 R35, P1, PT, R35, R3, RZ ;  /* 0x0000000323237210 */ /* 0x000fca0007f3e0ff */
[----:B------:R-:W-:Y:S01]  /*1fbc0*/  STL [R1+0x550], R35 ;  /* 0x0005502301007387 */ /* 0x000fe20000100800 */
[----:B-1----:R-:W-:Y:S02]  /*1fbd0*/  IMAD.MOV.U32 R26, RZ, RZ, R35 ;  /* 0x000000ffff1a7224 */ /* 0x002fe400078e0023 */
[----:B---3--:R-:W-:-:S05]  /*1fbe0*/  IMAD.X R36, R36, 0x1, R4, P1 ;  /* 0x0000000124247824 */ /* 0x008fca00008e0604 */
[----:B------:R1:W-:Y:S01]  /*1fbf0*/  STL [R1+0x54c], R36 ;  /* 0x00054c2401007387 */ /* 0x0003e20000100800 */
[----:B------:R-:W-:-:S05]  /*1fc00*/  MOV R27, R36 ;  /* 0x00000024001b7202 */ /* 0x000fca0000000f00 */
[----:B------:R3:W-:Y:S01]  /*1fc10*/  LDGSTS.E [R33+0x17c00], desc[UR8][R26.64], P2 ;  /* 0x17c000001a217fae */ /* 0x0007e200091a1008 */
[----:B----4-:R-:W-:-:S05]  /*1fc20*/  IADD3 R2, P3, PT, R2, R3, RZ ;  /* 0x0000000302027210 */ /* 0x010fca0007f7e0ff */
[----:B------:R-:W-:Y:S01]  /*1fc30*/  IMAD.X R34, R34, 0x1, R4, P3 ;  /* 0x0000000122227824 */ /* 0x000fe200018e0604 */
[----:B------:R-:W-:Y:S04]  /*1fc40*/  STL [R1+0x558], R2 ;  /* 0x0005580201007387 */ /* 0x000fe80000100800 */
[----:B------:R4:W-:Y:S01]  /*1fc50*/  STL [R1+0x554], R34 ;  /* 0x0005542201007387 */ /* 0x0009e20000100800 */
[----:B---3--:R-:W-:-:S03]  /*1fc60*/  IMAD.MOV.U32 R27, RZ, RZ, R34 ;  /* 0x000000ffff1b7224 */ /* 0x008fc600078e0022 */
[----:B------:R-:W3:Y:S04]  /*1fc70*/  LDL.LU R37, [R1+0x2dc] ;  /* 0x0002dc0001257983 */ /* 0x000ee80000300800 */
[----:B-1----:R-:W3:Y:S04]  /*1fc80*/  LDL.LU R36, [R1+0x2e0] ;  /* 0x0002e00001247983 */ /* 0x002ee80000300800 */
[----:B------:R-:W3:Y:S04]  /*1fc90*/  LDL.LU R35, [R1+0x2e4] ;  /* 0x0002e40001237983 */ /* 0x000ee80000300800 */
[----:B----4-:R-:W4:Y:S01]  /*1fca0*/  LDL.LU R34, [R1+0x2e8] ;  /* 0x0002e80001227983 */ /* 0x010f220000300800 */
[----:B------:R-:W-:Y:S01]  /*1fcb0*/  IMAD.MOV.U32 R26, RZ, RZ, R2 ;  /* 0x000000ffff1a7224 */ /* 0x000fe200078e0002 */
[----:B------:R-:W-:-:S04]  /*1fcc0*/  LOP3.LUT R2, R135, 0x70, RZ, 0x3c, !PT ;  /* 0x0000007087027812 */ /* 0x000fc800078e3cff */
[----:B------:R1:W-:Y:S01]  /*1fcd0*/  LDGSTS.E [R33+0x17d00], desc[UR8][R26.64], P0 ;  /* 0x17d000001a217fae */ /* 0x0003e200081a1008 */
[----:B------:R-:W-:Y:S01]  /*1fce0*/  VIADD R2, R2, UR7 ;  /* 0x0000000702027c36 */ /* 0x000fe20008000000 */
[----:B------:R-:W-:-:S05]  /*1fcf0*/  IADD3 R108, P1, PT, R108, R3, RZ ;  /* 0x000000036c6c7210 */ /* 0x000fca0007f3e0ff */
[----:B------:R-:W-:Y:S01]  /*1fd00*/  IMAD.X R109, R109, 0x1, R4, P1 ;  /* 0x000000016d6d7824 */ /* 0x000fe200008e0604 */
[----:B--2---:R-:W-:Y:S01]  /*1fd10*/  IADD3 R32, P3, PT, R32, R3, RZ ;  /* 0x0000000320207210 */ /* 0x004fe20007f7e0ff */
[----:B-1----:R-:W-:Y:S02]  /*1fd20*/  IMAD.MOV.U32 R26, RZ, RZ, R108 ;  /* 0x000000ffff1a7224 */ /* 0x002fe400078e006c */
[----:B------:R-:W-:Y:S01]  /*1fd30*/  IMAD.MOV.U32 R27, RZ, RZ, R109 ;  /* 0x000000ffff1b7224 */ /* 0x000fe200078e006d */
[----:B------:R-:W-:Y:S01]  /*1fd40*/  IADD3.X R43, PT, PT, R43, R4, RZ, P3, !PT ;  /* 0x000000042b2b7210 */ /* 0x000fe20001ffe4ff */
[----:B------:R-:W-:Y:S04]  /*1fd50*/  STL [R1+0x1e0], R108 ;  /* 0x0001e06c01007387 */ /* 0x000fe80000100800 */
[----:B------:R1:W-:Y:S04]  /*1fd60*/  STL [R1+0x1e8], R32 ;  /* 0x0001e82001007387 */ /* 0x0003e80000100800 */
[----:B------:R2:W-:Y:S04]  /*1fd70*/  STL [R1+0x1dc], R109 ;  /* 0x0001dc6d01007387 */ /* 0x0005e80000100800 */
[----:B------:R1:W-:Y:S04]  /*1fd80*/  LDGSTS.E [R2+0x10e00], desc[UR8][R26.64], P2 ;  /* 0x10e000001a027fae */ /* 0x0003e800091a1008 */
[----:B------:R2:W-:Y:S04]  /*1fd90*/  STL [R1+0x1e4], R43 ;  /* 0x0001e42b01007387 */ /* 0x0005e80000100800 */
[----:B------:R-:W4:Y:S01]  /*1fda0*/  LDL.LU R33, [R1+0x35c] ;  /* 0x00035c0001217983 */ /* 0x000f220000300800 */
[----:B-1----:R-:W-:-:S03]  /*1fdb0*/  IMAD.MOV.U32 R26, RZ, RZ, R32 ;  /* 0x000000ffff1a7224 */ /* 0x002fc600078e0020 */
[----:B------:R-:W4:Y:S01]  /*1fdc0*/  LDL.LU R32, [R1+0x360] ;  /* 0x0003600001207983 */ /* 0x000f220000300800 */
[----:B------:R-:W-:-:S04]  /*1fdd0*/  IADD3 R41, P1, PT, R41, R3, RZ ;  /* 0x0000000329297210 */ /* 0x000fc80007f3e0ff */
[----:B------:R-:W-:Y:S01]  /*1fde0*/  IADD3.X R42, PT, PT, R42, R4, RZ, P1, !PT ;  /* 0x000000042a2a7210 */ /* 0x000fe20000ffe4ff */
[----:B------:R-:W-:Y:S01]  /*1fdf0*/  STL [R1+0x260], R41 ;  /* 0x0002602901007387 */ /* 0x000fe20000100800 */
[----:B------:R-:W-:-:S03]  /*1fe00*/  IADD3 R38, P3, PT, R38, R3, RZ ;  /* 0x0000000326267210 */ /* 0x000fc60007f7e0ff */
[----:B------:R1:W-:Y:S02]  /*1fe10*/  STL [R1+0x25c], R42 ;  /* 0x00025c2a01007387 */ /* 0x0003e40000100800 */
[----:B------:R-:W-:Y:S02]  /*1fe20*/  IMAD.X R40, R40, 0x1, R4, P3 ;  /* 0x0000000128287824 */ /* 0x000fe400018e0604 */
[----:B------:R-:W-:Y:S04]  /*1fe30*/  STL [R1+0x268], R38 ;  /* 0x0002682601007387 */ /* 0x000fe80000100800 */
[----:B------:R-:W4:Y:S04]  /*1fe40*/  LDL.LU R114, [R1+0x364] ;  /* 0x0003640001727983 */ /* 0x000f280000300800 */
[----:B------:R1:W-:Y:S04]  /*1fe50*/  STL [R1+0x264], R40 ;  /* 0x0002642801007387 */ /* 0x0003e80000100800 */
[----:B------:R-:W4:Y:S04]  /*1fe60*/  LDL.LU R113, [R1+0x368] ;  /* 0x0003680001717983 */ /* 0x000f280000300800 */
[----:B------:R-:W4:Y:S04]  /*1fe70*/  LDL.LU R112, [R1+0x3dc] ;  /* 0x0003dc0001707983 */ /* 0x000f280000300800 */
[----:B------:R-:W4:Y:S04]  /*1fe80*/  LDL.LU R111, [R1+0x3e0] ;  /* 0x0003e000016f7983 */ /* 0x000f280000300800 */
[----:B------:R-:W4:Y:S01]  /*1fe90*/  LDL.LU R110, [R1+0x3e4] ;  /* 0x0003e400016e7983 */ /* 0x000f220000300800 */
[----:B------:R-:W-:-:S03]  /*1fea0*/  IMAD.MOV.U32 R27, RZ, RZ, R43 ;  /* 0x000000ffff1b7224 */ /* 0x000fc600078e002b */
[----:B--2---:R-:W2:Y:S04]  /*1feb0*/  LDL.LU R109, [R1+0x3e8] ;  /* 0x0003e800016d7983 */ /* 0x004ea80000300800 */
[----:B------:R1:W-:Y:S02]  /*1fec0*/  LDGSTS.E [R2+0x10f00], desc[UR8][R26.64], P0 ;  /* 0x10f000001a027fae */ /* 0x0003e400081a1008 */
[----:B-1----:R-:W-:Y:S02]  /*1fed0*/  IMAD.MOV.U32 R26, RZ, RZ, R41 ;  /* 0x000000ffff1a7224 */ /* 0x002fe400078e0029 */
[----:B------:R-:W-:-:S05]  /*1fee0*/  IMAD.MOV.U32 R27, RZ, RZ, R42 ;  /* 0x000000ffff1b7224 */ /* 0x000fca00078e002a */
[----:B------:R1:W-:Y:S01]  /*1fef0*/  LDGSTS.E [R2+0x11e00], desc[UR8][R26.64], P2 ;  /* 0x11e000001a027fae */ /* 0x0003e200091a1008 */
[----:B---3--:R-:W-:-:S05]  /*1ff00*/  IADD3 R36, P1, PT, R36, R3, RZ ;  /* 0x0000000324247210 */ /* 0x008fca0007f3e0ff */
[--C-:B------:R-:W-:Y:S01]  /*1ff10*/  IMAD.X R37, R37, 0x1, R4.reuse, P1 ;  /* 0x0000000125257824 */ /* 0x100fe200008e0604 */
[----:B----4-:R-:W-:Y:S01]  /*1ff20*/  IADD3 R34, P3, PT, R34, R3, RZ ;  /* 0x0000000322227210 */ /* 0x010fe20007f7e0ff */
[----:B------:R-:W-:Y:S04]  /*1ff30*/  STL [R1+0x2e0], R36 ;  /* 0x0002e02401007387 */ /* 0x000fe80000100800 */
[----:B------:R-:W-:Y:S01]  /*1ff40*/  IMAD.X R35, R35, 0x1, R4, P3 ;  /* 0x0000000123237824 */ /* 0x000fe200018e0604 */
[----:B------:R3:W-:Y:S04]  /*1ff50*/  STL [R1+0x2dc], R37 ;  /* 0x0002dc2501007387 */ /* 0x0007e80000100800 */
[----:B------:R-:W-:Y:S04]  /*1ff60*/  STL [R1+0x2e8], R34 ;  /* 0x0002e82201007387 */ /* 0x000fe80000100800 */
[----:B------:R-:W4:Y:S04]  /*1ff70*/  LDL.LU R108, [R1+0x45c] ;  /* 0x00045c00016c7983 */ /* 0x000f280000300800 */
[----:B------:R3:W-:Y:S04]  /*1ff80*/  STL [R1+0x2e4], R35 ;  /* 0x0002e42301007387 */ /* 0x0007e80000100800 */
[----:B------:R-:W4:Y:S04]  /*1ff90*/  LDL.LU R43, [R1+0x460] ;  /* 0x00046000012b7983 */ /* 0x000f280000300800 */
[----:B------:R-:W4:Y:S01]  /*1ffa0*/  LDL.LU R42, [R1+0x464] ;  /* 0x00046400012a7983 */ /* 0x000f220000300800 */
[----:B-1----:R-:W-:-:S03]  /*1ffb0*/  IMAD.MOV.U32 R26, RZ, RZ, R38 ;  /* 0x000000ffff1a7224 */ /* 0x002fc600078e0026 */
[----:B------:R-:W4:Y:S01]  /*1ffc0*/  LDL.LU R41, [R1+0x468] ;  /* 0x0004680001297983 */ /* 0x000f220000300800 */
[----:B------:R-:W-:-:S03]  /*1ffd0*/  MOV R27, R40 ;  /* 0x00000028001b7202 */ /* 0x000fc60000000f00 */
[----:B------:R-:W4:Y:S04]  /*1ffe0*/  LDL.LU R40, [R1+0x4dc] ;  /* 0x0004dc0001287983 */ /* 0x000f280000300800 */
[----:B------:R-:W4:Y:S04]  /*1fff0*/  LDL.LU R38, [R1+0x4e0] ;  /* 0x0004e00001267983 */ /* 0x000f280000300800 */
[----:B------:R1:W-:Y:S01]  /*20000*/  LDGSTS.E [R2+0x11f00], desc[UR8][R26.64], P0 ;  /* 0x11f000001a027fae */ /* 0x0003e200081a1008 */
[----:B------:R-:W-:Y:S01]  /*20010*/  IADD3 R32, P1, PT, R32, R3, RZ ;  /* 0x0000000320207210 */ /* 0x000fe20007f3e0ff */
[----:B-1----:R-:W-:-:S02]  /*20020*/  IMAD.MOV.U32 R26, RZ, RZ, R36 ;  /* 0x000000ffff1a7224 */ /* 0x002fc400078e0024 */
[----:B------:R-:W-:Y:S02]  /*20030*/  IMAD.MOV.U32 R27, RZ, RZ, R37 ;  /* 0x000000ffff1b7224 */ /* 0x000fe400078e0025 */
[----:B------:R-:W-:Y:S01]  /*20040*/  IMAD.X R33, R33, 0x1, R4, P1 ;  /* 0x0000000121217824 */ /* 0x000fe200008e0604 */
[----:B---3--:R-:W3:Y:S04]  /*20050*/  LDL.LU R37, [R1+0x4e4] ;  /* 0x0004e40001257983 */ /* 0x008ee80000300800 */
[----:B------:R-:W3:Y:S04]  /*20060*/  LDL.LU R36, [R1+0x4e8] ;  /* 0x0004e80001247983 */ /* 0x000ee80000300800 */
[----:B------:R-:W-:Y:S04]  /*20070*/  STL [R1+0x360], R32 ;  /* 0x0003602001007387 */ /* 0x000fe80000100800 */
[----:B------:R1:W-:Y:S04]  /*20080*/  LDGSTS.E [R2+0x12e00], desc[UR8][R26.64], P2 ;  /* 0x12e000001a027fae */ /* 0x0003e800091a1008 */
[----:B------:R2:W-:Y:S01]  /*20090*/  STL [R1+0x35c], R33 ;  /* 0x00035c2101007387 */ /* 0x0005e20000100800 */
[----:B-1----:R-:W-:Y:S01]  /*200a0*/  IMAD.MOV.U32 R27, RZ, RZ, R35 ;  /* 0x000000ffff1b7224 */ /* 0x002fe200078e0023 */
[----:B------:R-:W-:-:S05]  /*200b0*/  MOV R26, R34 ;  /* 0x00000022001a7202 */ /* 0x000fca0000000f00 */
[----:B------:R1:W-:Y:S02]  /*200c0*/  LDGSTS.E [R2+0x12f00], desc[UR8][R26.64], P0 ;  /* 0x12f000001a027fae */ /* 0x0003e400081a1008 */
[----:B-1----:R-:W-:Y:S01]  /*200d0*/  MOV R27, R33 ;  /* 0x00000021001b7202 */ /* 0x002fe20000000f00 */
[----:B------:R-:W-:-:S05]  /*200e0*/  IMAD.MOV.U32 R26, RZ, RZ, R32 ;  /* 0x000000ffff1a7224 */ /* 0x000fca00078e0020 */
[----:B------:R1:W-:Y:S01]  /*200f0*/  LDGSTS.E [R2+0x13e00], desc[UR8][R26.64], P2 ;  /* 0x13e000001a027fae */ /* 0x0003e200091a1008 */
[----:B------:R-:W-:-:S05]  /*20100*/  IADD3 R113, P3, PT, R113, R3, RZ ;  /* 0x0000000371717210 */ /* 0x000fca0007f7e0ff */
[----:B------:R-:W-:Y:S01]  /*20110*/  IMAD.X R114, R114, 0x1, R4, P3 ;  /* 0x0000000172727824 */ /* 0x000fe200018e0604 */
[----:B------:R1:W-:Y:S04]  /*20120*/  STL [R1+0x368], R113 ;  /* 0x0003687101007387 */ /* 0x0003e80000100800 */
[----:B------:R-:W3:Y:S04]  /*20130*/  LDL.LU R35, [R1+0x55c] ;  /* 0x00055c0001237983 */ /* 0x000ee80000300800 */
[----:B------:R1:W-:Y:S04]  /*20140*/  STL [R1+0x364], R114 ;  /* 0x0003647201007387 */ /* 0x0003e80000100800 */
[----:B------:R-:W3:Y:S04]  /*20150*/  LDL.LU R34, [R1+0x560] ;  /* 0x0005600001227983 */ /* 0x000ee80000300800 */
[----:B--2---:R-:W2:Y:S04]  /*20160*/  LDL.LU R33, [R1+0x564] ;  /* 0x0005640001217983 */ /* 0x004ea80000300800 */
[----:B------:R-:W2:Y:S01]  /*20170*/  LDL.LU R32, [R1+0x568] ;  /* 0x0005680001207983 */ /* 0x000ea20000300800 */
[----:B------:R-:W-:Y:S01]  /*20180*/  IADD3 R111, P1, PT, R111, R3, RZ ;  /* 0x000000036f6f7210 */ /* 0x000fe20007f3e0ff */
[----:B-1----:R-:W-:-:S02]  /*20190*/  IMAD.MOV.U32 R26, RZ, RZ, R113 ;  /* 0x000000ffff1a7224 */ /* 0x002fc400078e0071 */
[----:B------:R-:W-:Y:S01]  /*201a0*/  IMAD.MOV.U32 R27, RZ, RZ, R114 ;  /* 0x000000ffff1b7224 */ /* 0x000fe200078e0072 */
[----:B------:R-:W-:Y:S01]  /*201b0*/  IADD3 R109, P3, PT, R109, R3, RZ ;  /* 0x000000036d6d7210 */ /* 0x000fe20007f7e0ff */
[----:B------:R-:W-:-:S03]  /*201c0*/  IMAD.X R112, R112, 0x1, R4, P1 ;  /* 0x0000000170707824 */ /* 0x000fc600008e0604 */
[----:B------:R1:W-:Y:S01]  /*201d0*/  LDGSTS.E [R2+0x13f00], desc[UR8][R26.64], P0 ;  /* 0x13f000001a027fae */ /* 0x0003e200081a1008 */
[----:B------:R-:W-:Y:S01]  /*201e0*/  IMAD.X R110, R110, 0x1, R4, P3 ;  /* 0x000000016e6e7824 */ /* 0x000fe200018e0604 */
[----:B-1----:R-:W-:Y:S01]  /*201f0*/  MOV R26, R111 ;  /* 0x0000006f001a7202 */ /* 0x002fe20000000f00 */
[----:B------:R-:W-:-:S05]  /*20200*/  IMAD.MOV.U32 R27, RZ, RZ, R112 ;  /* 0x000000ffff1b7224 */ /* 0x000fca00078e0070 */
[----:B------:R1:W-:Y:S02]  /*20210*/  LDGSTS.E [R2+0x14e00], desc[UR8][R26.64], P2 ;  /* 0x14e000001a027fae */ /* 0x0003e400091a1008 */
[----:B-1----:R-:W-:Y:S02]  /*20220*/  IMAD.MOV.U32 R26, RZ, RZ, R109 ;  /* 0x000000ffff1a7224 */ /* 0x002fe400078e006d */
[----:B------:R-:W-:-:S05]  /*20230*/  IMAD.MOV.U32 R27, RZ, RZ, R110 ;  /* 0x000000ffff1b7224 */ /* 0x000fca00078e006e */
[----:B------:R1:W-:Y:S04]  /*20240*/  LDGSTS.E [R2+0x14f00], desc[UR8][R26.64], P0 ;  /* 0x14f000001a027fae */ /* 0x0003e800081a1008 */
[----:B------:R1:W-:Y:S01]  /*20250*/  STL [R1+0x3e0], R111 ;  /* 0x0003e06f01007387 */ /* 0x0003e20000100800 */
[----:B----4-:R-:W-:-:S05]  /*20260*/  IADD3 R43, P1, PT, R43, R3, RZ ;  /* 0x000000032b2b7210 */ /* 0x010fca0007f3e0ff */
[----:B------:R-:W-:Y:S01]  /*20270*/  IMAD.X R108, R108, 0x1, R4, P1 ;  /* 0x000000016c6c7824 */ /* 0x000fe200008e0604 */
[-C--:B------:R-:W-:Y:S01]  /*20280*/  IADD3 R41, P3, PT, R41, R3.reuse, RZ ;  /* 0x0000000329297210 */ /* 0x080fe20007f7e0ff */
[----:B-1----:R-:W-:Y:S02]  /*20290*/  IMAD.MOV.U32 R26, RZ, RZ, R43 ;  /* 0x000000ffff1a7224 */ /* 0x002fe400078e002b */
[----:B------:R-:W-:Y:S01]  /*202a0*/  IMAD.MOV.U32 R27, RZ, RZ, R108 ;  /* 0x000000ffff1b7224 */ /* 0x000fe200078e006c */
[-C--:B------:R-:W-:Y:S02]  /*202b0*/  IADD3.X R42, PT, PT, R42, R4.reuse, RZ, P3, !PT ;  /* 0x000000042a2a7210 */ /* 0x080fe40001ffe4ff */
[----:B------:R-:W-:Y:S02]  /*202c0*/  IADD3 R38, P1, PT, R38, R3, RZ ;  /* 0x0000000326267210 */ /* 0x000fe40007f3e0ff */
[----:B------:R1:W-:Y:S02]  /*202d0*/  LDGSTS.E [R2+0x15e00], desc[UR8][R26.64], P2 ;  /* 0x15e000001a027fae */ /* 0x0003e400091a1008 */
[----:B------:R-:W-:Y:S01]  /*202e0*/  IADD3.X R40, PT, PT, R40, R4, RZ, P1, !PT ;  /* 0x0000000428287210 */ /* 0x000fe20000ffe4ff */
[----:B-1----:R-:W-:-:S02]  /*202f0*/  IMAD.MOV.U32 R26, RZ, RZ, R41 ;  /* 0x000000ffff1a7224 */ /* 0x002fc400078e0029 */
[----:B------:R-:W-:-:S05]  /*20300*/  IMAD.MOV.U32 R27, RZ, RZ, R42 ;  /* 0x000000ffff1b7224 */ /* 0x000fca00078e002a */
[----:B------:R1:W-:Y:S01]  /*20310*/  LDGSTS.E [R2+0x15f00], desc[UR8][R26.64], P0 ;  /* 0x15f000001a027fae */ /* 0x0003e200081a1008 */
[----:B---3--:R-:W-:Y:S01]  /*20320*/  IADD3 R36, P3, PT, R36, R3, RZ ;  /* 0x0000000324247210 */ /* 0x008fe20007f7e0ff */
[----:B-1----:R-:W-:Y:S02]  /*20330*/  IMAD.MOV.U32 R26, RZ, RZ, R38 ;  /* 0x000000ffff1a7224 */ /* 0x002fe400078e0026 */
[----:B------:R-:W-:Y:S02]  /*20340*/  IMAD.MOV.U32 R27, RZ, RZ, R40 ;  /* 0x000000ffff1b7224 */ /* 0x000fe400078e0028 */
[----:B------:R-:W-:Y:S01]  /*20350*/  IMAD.X R37, R37, 0x1, R4, P3 ;  /* 0x0000000125257824 */ /* 0x000fe200018e0604 */
[----:B------:R1:W-:Y:S04]  /*20360*/  STL [R1+0x3dc], R112 ;  /* 0x0003dc7001007387 */ /* 0x0003e80000100800 */
[----:B------:R3:W-:Y:S04]  /*20370*/  LDGSTS.E [R2+0x16e00], desc[UR8][R26.64], P2 ;  /* 0x16e000001a027fae */ /* 0x0007e800091a1008 */
[----:B------:R1:W-:Y:S04]  /*20380*/  STL [R1+0x3e8], R109 ;  /* 0x0003e86d01007387 */ /* 0x0003e80000100800 */
[----:B------:R1:W-:Y:S01]  /*20390*/  STL [R1+0x3e4], R110 ;  /* 0x0003e46e01007387 */ /* 0x0003e20000100800 */
[----:B---3--:R-:W-:Y:S01]  /*203a0*/  IMAD.MOV.U32 R26, RZ, RZ, R36 ;  /* 0x000000ffff1a7224 */ /* 0x008fe200078e0024 */
[----:B------:R-:W-:-:S02]  /*203b0*/  MOV R27, R37 ;  /* 0x00000025001b7202 */ /* 0x000fc40000000f00 */
[----:B------:R1:W-:Y:S04]  /*203c0*/  STL [R1+0x460], R43 ;  /* 0x0004602b01007387 */ /* 0x0003e80000100800 */
[----:B------:R1:W-:Y:S04]  /*203d0*/  STL [R1+0x45c], R108 ;  /* 0x00045c6c01007387 */ /* 0x0003e80000100800 */
[----:B------:R1:W-:Y:S04]  /*203e0*/  STL [R1+0x468], R41 ;  /* 0x0004682901007387 */ /* 0x0003e80000100800 */
[----:B------:R1:W-:Y:S04]  /*203f0*/  STL [R1+0x464], R42 ;  /* 0x0004642a01007387 */ /* 0x0003e80000100800 */
[----:B------:R3:W-:Y:S04]  /*20400*/  LDGSTS.E [R2+0x16f00], desc[UR8][R26.64], P0 ;  /* 0x16f000001a027fae */ /* 0x0007e800081a1008 */
[----:B------:R1:W-:Y:S04]  /*20410*/  STL [R1+0x4e0], R38 ;  /* 0x0004e02601007387 */ /* 0x0003e80000100800 */
[----:B------:R1:W-:Y:S04]  /*20420*/  STL [R1+0x4dc], R40 ;  /* 0x0004dc2801007387 */ /* 0x0003e80000100800 */
[----:B------:R1:W-:Y:S04]  /*20430*/  STL [R1+0x4e8], R36 ;  /* 0x0004e82401007387 */ /* 0x0003e80000100800 */
[----:B------:R1:W-:Y:S01]  /*20440*/  STL [R1+0x4e4], R37 ;  /* 0x0004e42501007387 */ /* 0x0003e20000100800 */
[----:B------:R-:W-:Y:S01]  /*20450*/  VIADD R17, R17, 0x1 ;  /* 0x0000000111117836 */ /* 0x000fe20000000000 */
[----:B------:R-:W-:-:S05]  /*20460*/  IADD3 R34, P1, PT, R34, R3, RZ ;  /* 0x0000000322227210 */ /* 0x000fca0007f3e0ff */
[----:B------:R-:W-:Y:S01]  /*20470*/  IMAD.X R35, R35, 0x1, R4, P1 ;  /* 0x0000000123237824 */ /* 0x000fe200008e0604 */
[----:B--2---:R-:W-:Y:S01]  /*20480*/  IADD3 R32, P3, PT, R32, R3, RZ ;  /* 0x0000000320207210 */ /* 0x004fe20007f7e0ff */
[----:B---3--:R-:W-:Y:S02]  /*20490*/  IMAD.MOV.U32 R26, RZ, RZ, R34 ;  /* 0x000000ffff1a7224 */ /* 0x008fe400078e0022 */
[----:B------:R-:W-:Y:S02]  /*204a0*/  IMAD.MOV.U32 R27, RZ, RZ, R35 ;  /* 0x000000ffff1b7224 */ /* 0x000fe400078e0023 */
[----:B------:R-:W-:Y:S01]  /*204b0*/  IMAD.X R33, R33, 0x1, R4, P3 ;  /* 0x0000000121217824 */ /* 0x000fe200018e0604 */
[----:B------:R1:W-:Y:S04]  /*204c0*/  STL [R1+0x560], R34 ;  /* 0x0005602201007387 */ /* 0x0003e80000100800 */
[----:B------:R1:W-:Y:S04]  /*204d0*/  STL [R1+0x55c], R35 ;  /* 0x00055c2301007387 */ /* 0x0003e80000100800 */
[----:B------:R2:W-:Y:S04]  /*204e0*/  LDGSTS.E [R2+0x17e00], desc[UR8][R26.64], P2 ;  /* 0x17e000001a027fae */ /* 0x0005e800091a1008 */
[----:B------:R1:W-:Y:S04]  /*204f0*/  STL [R1+0x568], R32 ;  /* 0x0005682001007387 */ /* 0x0003e80000100800 */
[----:B------:R1:W-:Y:S01]  /*20500*/  STL [R1+0x564], R33 ;  /* 0x0005642101007387 */ /* 0x0003e20000100800 */
[----:B--2---:R-:W-:Y:S01]  /*20510*/  MOV R26, R32 ;  /* 0x00000020001a7202 */ /* 0x004fe20000000f00 */
[----:B------:R-:W-:-:S05]  /*20520*/  IMAD.MOV.U32 R27, RZ, RZ, R33 ;  /* 0x000000ffff1b7224 */ /* 0x000fca00078e0021 */
[----:B------:R1:W-:Y:S01]  /*20530*/  LDGSTS.E [R2+0x17f00], desc[UR8][R26.64], P0 ;  /* 0x17f000001a027fae */ /* 0x0003e200081a1008 */
[----:B------:R-:W-:-:S03]  /*20540*/  ISETP.NE.U32.AND P0, PT, R17, R39, PT ;  /* 0x000000271100720c */ /* 0x000fc60003f05070 */
[----:B------:R-:W0:Y:S10]  /*20550*/  LDGDEPBAR ;  /* 0x00000000000079af */ /* 0x000e340000000000 */
[----:B-1----:R-:W-:Y:S05]  /*20560*/  @P0 BRA `(.L_x_1) ;  /* 0xffffff3800e80947 */ /* 0x002fea000383ffff */
.L_x_0:
[----:B------:R-:W2:Y:S01]  /*20570*/  LDL.LU R33, [R1+0x984] ;  /* 0x0009840001217983 */ /* 0x000ea20000300800 */
[----:B------:R-:W-:-:S04]  /*20580*/  DEPBAR.LE SB0, 0x0 ;  /* 0x000080000000791a */ /* 0x000fc80000000000 */
[----:B------:R-:W3:Y:S01]  /*20590*/  LDL.LU R32, [R1+0x980] ;  /* 0x0009800001207983 */ /* 0x000ee20000300800 */
[----:B------:R-:W1:Y:S01]  /*205a0*/  S2R R3, SR_TID.X ;  /* 0x0000000000037919 */ /* 0x000e620000002100 */
[----:B------:R-:W-:Y:S01]  /*205b0*/  MOV R4, R60 ;  /* 0x0000003c00047202 */ /* 0x000fe20000000f00 */
[----:B------:R-:W-:Y:S01]  /*205c0*/  IMAD.MOV.U32 R5, RZ, RZ, R62 ;  /* 0x000000ffff057224 */ /* 0x000fe200078e003e */
[----:B------:R-:W-:Y:S01]  /*205d0*/  MOV R9, R94 ;  /* 0x0000005e00097202 */ /* 0x000fe20000000f00 */
[----:B------:R-:W4:Y:S01]  /*205e0*/  LDL.LU R27, [R1+0x97c] ;  /* 0x00097c00011b7983 */ /* 0x000f220000300800 */
[----:B------:R-:W-:Y:S02]  /*205f0*/  IMAD.MOV.U32 R6, RZ, RZ, R76 ;  /* 0x000000ffff067224 */ /* 0x000fe400078e004c */
[----:B------:R-:W-:Y:S01]  /*20600*/  IMAD.MOV.U32 R7, RZ, RZ, R78 ;  /* 0x000000ffff077224 */ /* 0x000fe200078e004e */
[----:B------:R-:W2:Y:S01]  /*20610*/  LDL.LU R26, [R1+0x978] ;  /* 0x00097800011a7983 */ /* 0x000ea20000300800 */
[----:B------:R-:W-:-:S02]  /*20620*/  IMAD.MOV.U32 R8, RZ, RZ, R92 ;  /* 0x000000ffff087224 */ /* 0x000fc400078e005c */
[----:B------:R-:W-:Y:S01]  /*20630*/  IMAD.MOV.U32 R10, RZ, RZ, R52 ;  /* 0x000000ffff0a7224 */ /* 0x000fe200078e0034 */
[----:B------:R-:W2:Y:S01]  /*20640*/  LDL.LU R108, [R1+0x8d4] ;  /* 0x0008d400016c7983 */ /* 0x000ea20000300800 */
[----:B------:R-:W-:Y:S01]  /*20650*/  IMAD.MOV.U32 R11, RZ, RZ, R54 ;  /* 0x000000ffff0b7224 */ /* 0x000fe200078e0036 */
[----:B------:R-:W-:Y:S01]  /*20660*/  MOV R19, R55 ;  /* 0x0000003700137202 */ /* 0x000fe20000000f00 */
[----:B------:R-:W-:Y:S01]  /*20670*/  IMAD.MOV.U32 R16, RZ, RZ, R93 ;  /* 0x000000ffff107224 */ /* 0x000fe200078e005d */
[----:B------:R-:W2:Y:S01]  /*20680*/  LDCU.64 UR6, c[0x0][0x390] ;  /* 0x00007200ff0677ac */ /* 0x000ea20008000a00 */
[----:B------:R-:W-:Y:S01]  /*20690*/  IMAD.MOV.U32 R17, RZ, RZ, R95 ;  /* 0x000000ffff117224 */ /* 0x000fe200078e005f */
[----:B------:R-:W-:Y:S01]  /*206a0*/  MOV R24, R96 ;  /* 0x0000006000187202 */ /* 0x000fe20000000f00 */
[----:B------:R-:W-:Y:S01]  /*206b0*/  IMAD.MOV.U32 R18, RZ, RZ, R53 ;  /* 0x000000ffff127224 */ /* 0x000fe200078e0035 */
[----:B------:R-:W1:Y:S01]  /*206c0*/  LDCU UR5, c[0x0][0x3b8] ;  /* 0x00007700ff0577ac */ /* 0x000e620008000800 */
[----:B------:R-:W-:Y:S01]  /*206d0*/  IMAD.MOV.U32 R20, RZ, RZ, R64 ;  /* 0x000000ffff147224 */ /* 0x000fe200078e0040 */
[----:B------:R-:W-:Y:S01]  /*206e0*/  MOV R36, R97 ;  /* 0x0000006100247202 */ /* 0x000fe20000000f00 */
[----:B------:R-:W-:-:S02]  /*206f0*/  IMAD.MOV.U32 R21, RZ, RZ, R66 ;  /* 0x000000ffff157224 */ /* 0x000fc400078e0042 */
[----:B------:R-:W-:Y:S02]  /*20700*/  IMAD.MOV.U32 R22, RZ, RZ, R80 ;  /* 0x000000ffff167224 */ /* 0x000fe400078e0050 */
[----:B------:R-:W-:Y:S02]  /*20710*/  IMAD.MOV.U32 R23, RZ, RZ, R82 ;  /* 0x000000ffff177224 */ /* 0x000fe400078e0052 */
[----:B------:R-:W-:Y:S02]  /*20720*/  IMAD.MOV.U32 R25, RZ, RZ, R98 ;  /* 0x000000ffff197224 */ /* 0x000fe400078e0062 */
[----:B------:R-:W-:Y:S02]  /*20730*/  IMAD.MOV.U32 R37, RZ, RZ, R99 ;  /* 0x000000ffff257224 */ /* 0x000fe400078e0063 */
[C---:B-1----:R-:W-:Y:S02]  /*20740*/  IMAD.SHL.U32 R2, R3.reuse, 0x10, RZ ;  /* 0x0000001003027824 */ /* 0x042fe400078e00ff */
[----:B------:R-:W-:-:S02]  /*20750*/  IMAD.SHL.U32 R3, R3, 0x20, RZ ;  /* 0x0000002003037824 */ /* 0x000fc400078e00ff */
[----:B------:R-:W-:Y:S01]  /*20760*/  IMAD.MOV.U32 R38, RZ, RZ, R57 ;  /* 0x000000ffff267224 */ /* 0x000fe200078e0039 */
[----:B------:R-:W-:Y:S01]  /*20770*/  LOP3.LUT R2, R2, 0x1f0, RZ, 0xc0, !PT ;  /* 0x000001f002027812 */ /* 0x000fe200078ec0ff */
[----:B------:R-:W-:Y:S01]  /*20780*/  IMAD.MOV.U32 R39, RZ, RZ, R59 ;  /* 0x000000ffff277224 */ /* 0x000fe200078e003b */
[----:B------:R-:W-:-:S04]  /*20790*/  LOP3.LUT R3, R3, 0x400, RZ, 0xc0, !PT ;  /* 0x0000040003037812 */ /* 0x000fc800078ec0ff */
[----:B------:R-:W-:Y:S01]  /*207a0*/  IADD3 R2, PT, PT, R2, UR4, R3 ;  /* 0x0000000402027c10 */ /* 0x000fe2000fffe003 */
[----:B------:R-:W-:Y:S06]  /*207b0*/  BAR.SYNC.DEFER_BLOCKING 0x0 ;  /* 0x0000000000007b1d */ /* 0x000fec0000010000 */
[----:B------:R1:W-:Y:S04]  /*207c0*/  STSM.16.M88.4 [R2], R4 ;  /* 0x0000000402007844 */ /* 0x0003e80000000200 */
[----:B------:R-:W-:Y:S01]  /*207d0*/  STSM.16.M88.4 [R2+0x200], R8 ;  /* 0x0002000802007844 */ /* 0x000fe20000000200 */
[----:B-1----:R-:W-:Y:S01]  /*207e0*/  IMAD.MOV.U32 R4, RZ, RZ, R61 ;  /* 0x000000ffff047224 */ /* 0x002fe200078e003d */
[----:B------:R-:W-:Y:S01]  /*207f0*/  MOV R6, R77 ;  /* 0x0000004d00067202 */ /* 0x000fe20000000f00 */
[----:B------:R-:W-:-:S02]  /*20800*/  IMAD.MOV.U32 R5, RZ, RZ, R63 ;  /* 0x000000ffff057224 */ /* 0x000fc400078e003f */
[----:B------:R-:W-:Y:S01]  /*20810*/  IMAD.MOV.U32 R7, RZ, RZ, R79 ;  /* 0x000000ffff077224 */ /* 0x000fe200078e004f */
[----:B------:R-:W-:Y:S06]  /*20820*/  BAR.SYNC.DEFER_BLOCKING 0x0 ;  /* 0x0000000000007b1d */ /* 0x000fec0000010000 */
[----:B------:R-:W3:Y:S01]  /*20830*/  LDL.LU R79, [R1+0x9d0] ;  /* 0x0009d000014f7983 */ /* 0x000ee20000300800 */
[----:B-----5:R-:W-:Y:S01]  /*20840*/  IMAD R31, R0, UR5, RZ ;  /* 0x00000005001f7c24 */ /* 0x020fe2000f8e02ff */
[----:B--2---:R-:W-:-:S04]  /*20850*/  ISETP.GE.AND P0, PT, R108, R28, PT ;  /* 0x0000001c6c00720c */ /* 0x004fc80003f06270 */
[-C--:B------:R-:W-:Y:S02]  /*20860*/  ISETP.LT.AND P4, PT, R26, R29.reuse, !P0 ;  /* 0x0000001d1a00720c */ /* 0x080fe40004781270 */
[----:B------:R-:W1:Y:S01]  /*20870*/  S2R R26, SR_TID.X ;  /* 0x00000000001a7919 */ /* 0x000e620000002100 */
[-C--:B----4-:R-:W-:Y:S01]  /*20880*/  ISETP.LT.AND P5, PT, R27, R29.reuse, !P0 ;  /* 0x0000001d1b00720c */ /* 0x090fe200047a1270 */
[----:B------:R-:W-:Y:S01]  /*20890*/  IMAD.MOV.U32 R27, RZ, RZ, R58 ;  /* 0x000000ffff1b7224 */ /* 0x000fe200078e003a */
[-C--:B------:R-:W-:Y:S02]  /*208a0*/  ISETP.LT.AND P2, PT, R33, R29.reuse, !P0 ;  /* 0x0000001d2100720c */ /* 0x080fe40004741270 */
[----:B---3--:R-:W-:Y:S02]  /*208b0*/  ISETP.LT.AND P1, PT, R32, R29, !P0 ;  /* 0x0000001d2000720c */ /* 0x008fe40004721270 */
[----:B-1----:R-:W-:-:S04]  /*208c0*/  LOP3.LUT R26, R26, 0x3f, RZ, 0xc0, !PT ;  /* 0x0000003f1a1a7812 */ /* 0x002fc800078ec0ff */
[----:B------:R-:W-:Y:S01]  /*208d0*/  LEA R3, R26, UR4, 0x4 ;  /* 0x000000041a037c11 */ /* 0x000fe2000f8e20ff */
[----:B------:R-:W1:Y:S01]  /*208e0*/  LDCU UR4, c[0x0][0x3b4] ;  /* 0x00007680ff0477ac */ /* 0x000e620008000800 */
[----:B------:R-:W-:-:S03]  /*208f0*/  IMAD.MOV.U32 R26, RZ, RZ, R56 ;  /* 0x000000ffff1a7224 */ /* 0x000fc600078e0038 */
[----:B------:R-:W2:Y:S04]  /*20900*/  LDS.128 R8, [R3] ;  /* 0x0000000003087984 */ /* 0x000ea80000000c00 */
[----:B------:R-:W-:Y:S01]  /*20910*/  LDS.128 R12, [R3+0x400] ;  /* 0x00040000030c7984 */ /* 0x000fe20000000c00 */
[----:B------:R-:W-:Y:S01]  /*20920*/  BAR.SYNC.DEFER_BLOCKING 0x0 ;  /* 0x0000000000007b1d */ /* 0x000fe20000010000 */
[----:B-1----:R-:W-:-:S05]  /*20930*/  IMAD R30, R108, UR4, RZ ;  /* 0x000000046c1e7c24 */ /* 0x002fca000f8e02ff */
[----:B------:R-:W-:Y:S04]  /*20940*/  STSM.16.M88.4 [R2], R4 ;  /* 0x0000000402007844 */ /* 0x000fe80000000200 */
[----:B------:R-:W-:Y:S01]  /*20950*/  STSM.16.M88.4 [R2+0x200], R16 ;  /* 0x0002001002007844 */ /* 0x000fe20000000200 */
[----:B------:R-:W-:Y:S06]  /*20960*/  BAR.SYNC.DEFER_BLOCKING 0x0 ;  /* 0x0000000000007b1d */ /* 0x000fec0000010000 */
[----:B------:R-:W1:Y:S04]  /*20970*/  LDS.128 R16, [R3] ;  /* 0x0000000003107984 */ /* 0x000e680000000c00 */
[----:B------:R-:W3:Y:S01]  /*20980*/  LDS.128 R4, [R3+0x400] ;  /* 0x0004000003047984 */ /* 0x000ee20000000c00 */
[----:B------:R-:W-:Y:S01]  /*20990*/  BAR.SYNC.DEFER_BLOCKING 0x0 ;  /* 0x0000000000007b1d */ /* 0x000fe20000010000 */
[----:B------:R-:W-:-:S04]  /*209a0*/  LEA R28, P3, R30, UR6, 0x2 ;  /* 0x000000061e1c7c11 */ /* 0x000fc8000f8610ff */
[----:B------:R-:W-:Y:S02]  /*209b0*/  LEA.HI.X.SX32 R30, R30, UR7, 0x2, P3 ;  /* 0x000000071e1e7c11 */ /* 0x000fe400098f16ff */
[----:B------:R-:W-:Y:S01]  /*209c0*/  ISETP.LT.AND P3, PT, R0, R29, !P0 ;  /* 0x0000001d0000720c */ /* 0x000fe20004761270 */
[----:B------:R4:W-:Y:S04]  /*209d0*/  STSM.16.M88.4 [R2], R20 ;  /* 0x0000001402007844 */ /* 0x0009e80000000200 */
[----:B------:R-:W-:Y:S01]  /*209e0*/  STSM.16.M88.4 [R2+0x200], R24 ;  /* 0x0002001802007844 */ /* 0x000fe20000000200 */
[----:B------:R-:W-:Y:S01]  /*209f0*/  BAR.SYNC.DEFER_BLOCKING 0x0 ;  /* 0x0000000000007b1d */ /* 0x000fe20000010000 */
[----:B----4-:R-:W-:Y:S01]  /*20a00*/  IMAD.MOV.U32 R23, RZ, RZ, R83 ;  /* 0x000000ffff177224 */ /* 0x010fe200078e0053 */
[----:B------:R-:W-:-:S04]  /*20a10*/  MOV R20, R65 ;  /* 0x0000004100147202 */ /* 0x000fc80000000f00 */
[----:B------:R-:W4:Y:S01]  /*20a20*/  LDL.LU R83, [R1+0x9cc] ;  /* 0x0009cc0001537983 */ /* 0x000f220000300800 */
[----:B------:R-:W-:Y:S02]  /*20a30*/  IMAD.MOV.U32 R22, RZ, RZ, R81 ;  /* 0x000000ffff167224 */ /* 0x000fe400078e0051 */
[----:B------:R-:W-:Y:S01]  /*20a40*/  IMAD.MOV.U32 R21, RZ, RZ, R67 ;  /* 0x000000ffff157224 */ /* 0x000fe200078e0043 */
[----:B------:R-:W3:Y:S04]  /*20a50*/  LDL.LU R82, [R1+0x9c8] ;  /* 0x0009c80001527983 */ /* 0x000ee80000300800 */
[----:B------:R-:W3:Y:S04]  /*20a60*/  LDL.LU R81, [R1+0x9c4] ;  /* 0x0009c40001517983 */ /* 0x000ee80000300800 */
[----:B------:R-:W3:Y:S04]  /*20a70*/  LDL.LU R80, [R1+0x9c0] ;  /* 0x0009c00001507983 */ /* 0x000ee80000300800 */
[----:B------:R-:W3:Y:S04]  /*20a80*/  LDL.LU R78, [R1+0x9bc] ;  /* 0x0009bc00014e7983 */ /* 0x000ee80000300800 */
[----:B------:R-:W3:Y:S04]  /*20a90*/  LDL.LU R0, [R1+0x9b8] ;  /* 0x0009b80001007983 */ /* 0x000ee80000300800 */
[----:B------:R-:W1:Y:S04]  /*20aa0*/  LDS.128 R32, [R3] ;  /* 0x0000000003207984 */ /* 0x000e680000000c00 */
[----:B------:R-:W-:Y:S01]  /*20ab0*/  LDS.128 R24, [R3+0x400] ;  /* 0x0004000003187984 */ /* 0x000fe20000000c00 */
[----:B------:R-:W-:Y:S06]  /*20ac0*/  BAR.SYNC.DEFER_BLOCKING 0x0 ;  /* 0x0000000000007b1d */ /* 0x000fec0000010000 */
[----:B------:R2:W-:Y:S04]  /*20ad0*/  STSM.16.M88.4 [R2], R20 ;  /* 0x0000001402007844 */ /* 0x0005e80000000200 */
[----:B------:R2:W-:Y:S01]  /*20ae0*/  STSM.16.M88.4 [R2+0x200], R36 ;  /* 0x0002002402007844 */ /* 0x0005e20000000200 */
[----:B------:R-:W-:Y:S01]  /*20af0*/  BAR.SYNC.DEFER_BLOCKING 0x0 ;  /* 0x0000000000007b1d */ /* 0x000fe20000010000 */
[----:B--2---:R-:W-:Y:S01]  /*20b00*/  MOV R20, R68 ;  /* 0x0000004400147202 */ /* 0x004fe20000000f00 */
[----:B------:R-:W-:-:S02]  /*20b10*/  IMAD.MOV.U32 R21, RZ, RZ, R70 ;  /* 0x000000ffff157224 */ /* 0x000fc400078e0046 */
[----:B------:R-:W-:Y:S01]  /*20b20*/  IMAD.MOV.U32 R22, RZ, RZ, R84 ;  /* 0x000000ffff167224 */ /* 0x000fe200078e0054 */
[----:B------:R-:W-:Y:S01]  /*20b30*/  MOV R36, R100 ;  /* 0x0000006400247202 */ /* 0x000fe20000000f00 */
[----:B------:R-:W-:Y:S02]  /*20b40*/  IMAD.MOV.U32 R23, RZ, RZ, R86 ;  /* 0x000000ffff177224 */ /* 0x000fe400078e0056 */
[----:B------:R-:W-:Y:S02]  /*20b50*/  IMAD.MOV.U32 R37, RZ, RZ, R102 ;  /* 0x000000ffff257224 */ /* 0x000fe400078e0066 */
[----:B------:R-:W-:Y:S02]  /*20b60*/  IMAD.MOV.U32 R38, RZ, RZ, R48 ;  /* 0x000000ffff267224 */ /* 0x000fe400078e0030 */
[----:B------:R-:W-:Y:S01]  /*20b70*/  IMAD.MOV.U32 R39, RZ, RZ, R50 ;  /* 0x000000ffff277224 */ /* 0x000fe200078e0032 */
[----:B------:R-:W2:Y:S04]  /*20b80*/  LDS.128 R40, [R3] ;  /* 0x0000000003287984 */ /* 0x000ea80000000c00 */
[----:B------:R-:W1:Y:S01]  /*20b90*/  LDS.128 R52, [R3+0x400] ;  /* 0x0004000003347984 */ /* 0x000e620000000c00 */
        /* <DEDUP_REMOVED lines=13> */
[----:B------:R-:W-:Y:S01]  /*20c70*/  LDS.128 R48, [R3+0x400] ;  /* 0x0004000003307984 */ /* 0x000fe20000000c00 */
[----:B------:R-:W-:Y:S06]  /*20c80*/  BAR.SYNC.DEFER_BLOCKING 0x0 ;  /* 0x0000000000007b1d */ /* 0x000fec0000010000 */
[----:B------:R1:W-:Y:S04]  /*20c90*/  STSM.16.M88.4 [R2], R20 ;  /* 0x0000001402007844 */ /* 0x0003e80000000200 */
[----:B------:R1:W-:Y:S01]  /*20ca0*/  STSM.16.M88.4 [R2+0x200], R36 ;  /* 0x0002002402007844 */ /* 0x0003e20000000200 */
[----:B------:R-:W-:Y:S01]  /*20cb0*/  BAR.SYNC.DEFER_BLOCKING 0x0 ;  /* 0x0000000000007b1d */ /* 0x000fe20000010000 */
[----:B-1----:R-:W-:Y:S01]  /*20cc0*/  MOV R20, R72 ;  /* 0x0000004800147202 */ /* 0x002fe20000000f00 */
[----:B------:R-:W-:-:S02]  /*20cd0*/  IMAD.MOV.U32 R21, RZ, RZ, R74 ;  /* 0x000000ffff157224 */ /* 0x000fc400078e004a */
[----:B------:R-:W-:Y:S02]  /*20ce0*/  IMAD.MOV.U32 R22, RZ, RZ, R88 ;  /* 0x000000ffff167224 */ /* 0x000fe400078e0058 */
[----:B------:R-:W-:Y:S01]  /*20cf0*/  IMAD.MOV.U32 R23, RZ, RZ, R90 ;  /* 0x000000ffff177224 */ /* 0x000fe200078e005a */
[----:B------:R-:W1:Y:S04]  /*20d00*/  LDS.128 R60, [R3] ;  /* 0x00000000033c7984 */ /* 0x000e680000000c00 */
[----:B------:R-:W1:Y:S01]  /*20d10*/  LDS.128 R64, [R3+0x400] ;  /* 0x0004000003407984 */ /* 0x000e620000000c00 */
[----:B------:R-:W-:Y:S01]  /*20d20*/  BAR.SYNC.DEFER_BLOCKING 0x0 ;  /* 0x0000000000007b1d */ /* 0x000fe20000010000 */
[----:B------:R-:W-:Y:S01]  /*20d30*/  MOV R36, R104 ;  /* 0x0000006800247202 */ /* 0x000fe20000000f00 */
[----:B------:R-:W-:-:S02]  /*20d40*/  IMAD.MOV.U32 R37, RZ, RZ, R106 ;  /* 0x000000ffff257224 */ /* 0x000fc400078e006a */
[----:B------:R-:W-:Y:S02]  /*20d50*/  IMAD.MOV.U32 R38, RZ, RZ, R44 ;  /* 0x000000ffff267224 */ /* 0x000fe400078e002c */
[----:B------:R-:W-:Y:S01]  /*20d60*/  IMAD.MOV.U32 R39, RZ, RZ, R46 ;  /* 0x000000ffff277224 */ /* 0x000fe200078e002e */
[----:B------:R-:W-:Y:S04]  /*20d70*/  STSM.16.M88.4 [R2], R20 ;  /* 0x0000001402007844 */ /* 0x000fe80000000200 */
[----:B------:R2:W-:Y:S01]  /*20d80*/  STSM.16.M88.4 [R2+0x200], R36 ;  /* 0x0002002402007844 */ /* 0x0005e20000000200 */
[----:B------:R-:W-:Y:S01]  /*20d90*/  BAR.SYNC.DEFER_BLOCKING 0x0 ;  /* 0x0000000000007b1d */ /* 0x000fe20000010000 */
[----:B--2---:R-:W-:Y:S01]  /*20da0*/  IMAD.MOV.U32 R38, RZ, RZ, R45 ;  /* 0x000000ffff267224 */ /* 0x004fe200078e002d */
[----:B------:R-:W-:-:S04]  /*20db0*/  MOV R39, R47 ;  /* 0x0000002f00277202 */ /* 0x000fc80000000f00 */
[----:B------:R-:W2:Y:S04]  /*20dc0*/  LDS.128 R44, [R3] ;  /* 0x00000000032c7984 */ /* 0x000ea80000000c00 */
[----:B------:R-:W-:Y:S01]  /*20dd0*/  LDS.128 R68, [R3+0x400] ;  /* 0x0004000003447984 */ /* 0x000fe20000000c00 */
[----:B------:R-:W-:Y:S01]  /*20de0*/  MOV R20, R73 ;  /* 0x0000004900147202 */ /* 0x000fe20000000f00 */
[----:B------:R-:W-:Y:S01]  /*20df0*/  IMAD.MOV.U32 R21, RZ, RZ, R75 ;  /* 0x000000ffff157224 */ /* 0x000fe200078e004b */
[----:B------:R-:W-:Y:S01]  /*20e00*/  MOV R36, R105 ;  /* 0x0000006900247202 */ /* 0x000fe20000000f00 */
[----:B------:R-:W-:Y:S02]  /*20e10*/  IMAD.MOV.U32 R22, RZ, RZ, R89 ;  /* 0x000000ffff167224 */ /* 0x000fe400078e0059 */
[----:B------:R-:W-:Y:S01]  /*20e20*/  IMAD.MOV.U32 R23, RZ, RZ, R91 ;  /* 0x000000ffff177224 */ /* 0x000fe200078e005b */
[----:B------:R-:W-:Y:S01]  /*20e30*/  BAR.SYNC.DEFER_BLOCKING 0x0 ;  /* 0x0000000000007b1d */ /* 0x000fe20000010000 */
[----:B------:R-:W-:Y:S01]  /*20e40*/  IMAD.MOV.U32 R37, RZ, RZ, R107 ;  /* 0x000000ffff257224 */ /* 0x000fe200078e006b */
[C---:B------:R-:W-:Y:S01]  /*20e50*/  LEA R72, P6, R31.reuse, R28, 0x2 ;  /* 0x0000001c1f487211 */ /* 0x040fe200078c10ff */
[----:B------:R-:W-:-:S03]  /*20e60*/  VIADD R75, R31, UR5 ;  /* 0x000000051f4b7c36 */ /* 0x000fc60008000000 */
[----:B------:R1:W-:Y:S04]  /*20e70*/  STSM.16.M88.4 [R2], R20 ;  /* 0x0000001402007844 */ /* 0x0003e80000000200 */
[----:B------:R1:W-:Y:S01]  /*20e80*/  STSM.16.M88.4 [R2+0x200], R36 ;  /* 0x0002002402007844 */ /* 0x0003e20000000200 */
[----:B------:R-:W-:Y:S01]  /*20e90*/  LEA.HI.X.SX32 R73, R31, R30, 0x2, P6 ;  /* 0x0000001e1f497211 */ /* 0x000fe200030f16ff */
[----:B------:R-:W-:Y:S01]  /*20ea0*/  BAR.SYNC.DEFER_BLOCKING 0x0 ;  /* 0x0000000000007b1d */ /* 0x000fe20000010000 */
[C---:B------:R-:W-:Y:S01]  /*20eb0*/  LEA R74, P6, R75.reuse, R28, 0x2 ;  /* 0x0000001c4b4a7211 */ /* 0x040fe200078c10ff */
[----:B------:R-:W-:-:S03]  /*20ec0*/  VIADD R31, R75, UR5 ;  /* 0x000000054b1f7c36 */ /* 0x000fc60008000000 */
[----:B------:R-:W-:Y:S02]  /*20ed0*/  LEA.HI.X.SX32 R75, R75, R30, 0x2, P6 ;  /* 0x0000001e4b4b7211 */ /* 0x000fe400030f16ff */
[----:B------:R-:W-:-:S04]  /*20ee0*/  LEA R76, P6, R31, R28, 0x2 ;  /* 0x0000001c1f4c7211 */ /* 0x000fc800078c10ff */
[----:B------:R-:W-:Y:S01]  /*20ef0*/  LEA.HI.X.SX32 R77, R31, R30, 0x2, P6 ;  /* 0x0000001e1f4d7211 */ /* 0x000fe200030f16ff */
[----:B------:R2:W-:Y:S01]  /*20f00*/  @P3 STG.E desc[UR8][R72.64], R8 ;  /* 0x0000000848003986 */ /* 0x0005e2000c101908 */
[----:B------:R-:W-:Y:S01]  /*20f10*/  ISETP.LT.AND P3, PT, R79, R29, !P0 ;  /* 0x0000001d4f00720c */ /* 0x000fe20004761270 */
[----:B------:R-:W-:-:S04]  /*20f20*/  VIADD R79, R31, UR5 ;  /* 0x000000051f4f7c36 */ /* 0x000fc80008000000 */
[C---:B-1----:R-:W-:Y:S01]  /*20f30*/  VIADD R23, R79.reuse, UR5 ;  /* 0x000000054f177c36 */ /* 0x042fe20008000000 */
[----:B------:R-:W-:-:S04]  /*20f40*/  LEA R20, P6, R79, R28, 0x2 ;  /* 0x0000001c4f147211 */ /* 0x000fc800078c10ff */
[----:B------:R-:W-:Y:S02]  /*20f50*/  LEA.HI.X.SX32 R21, R79, R30, 0x2, P6 ;  /* 0x0000001e4f157211 */ /* 0x000fe400030f16ff */
[C---:B------:R-:W-:Y:S02]  /*20f60*/  LEA R22, P6, R23.reuse, R28, 0x2 ;  /* 0x0000001c17167211 */ /* 0x040fe400078c10ff */
[C---:B------:R-:W-:Y:S01]  /*20f70*/  IADD3 R31, PT, PT, R23.reuse, UR5, RZ ;  /* 0x00000005171f7c10 */ /* 0x040fe2000fffe0ff */
[----:B------:R1:W-:Y:S01]  /*20f80*/  @P2 STG.E desc[UR8][R74.64], R16 ;  /* 0x000000104a002986 */ /* 0x0003e2000c101908 */
[----:B------:R-:W-:Y:S02]  /*20f90*/  LEA.HI.X.SX32 R23, R23, R30, 0x2, P6 ;  /* 0x0000001e17177211 */ /* 0x000fe400030f16ff */
[C---:B------:R-:W-:Y:S01]  /*20fa0*/  LEA R36, P6, R31.reuse, R28, 0x2 ;  /* 0x0000001c1f247211 */ /* 0x040fe200078c10ff */
[----:B------:R-:W-:Y:S01]  /*20fb0*/  VIADD R39, R31, UR5 ;  /* 0x000000051f277c36 */ /* 0x000fe20008000000 */
[----:B----4-:R-:W-:-:S02]  /*20fc0*/  ISETP.LT.AND P2, PT, R83, R29, !P0 ;  /* 0x0000001d5300720c */ /* 0x010fc40004741270 */
[----:B------:R-:W-:Y:S02]  /*20fd0*/  LEA.HI.X.SX32 R37, R31, R30, 0x2, P6 ;  /* 0x0000001e1f257211 */ /* 0x000fe400030f16ff */
[C---:B--2---:R-:W-:Y:S01]  /*20fe0*/  LEA R8, P6, R39.reuse, R28, 0x2 ;  /* 0x0000001c27087211 */ /* 0x044fe200078c10ff */
[----:B-1----:R-:W2:Y:S04]  /*20ff0*/  LDL.LU R74, [R1+0x9b4] ;  /* 0x0009b400014a7983 */ /* 0x002ea80000300800 */
[----:B------:R1:W-:Y:S04]  /*21000*/  @P1 STG.E desc[UR8][R76.64], R9 ;  /* 0x000000094c001986 */ /* 0x0003e8000c101908 */
[----:B------:R4:W-:Y:S04]  /*21010*/  @P5 STG.E desc[UR8][R20.64], R17 ;  /* 0x0000001114005986 */ /* 0x0009e8000c101908 */
[----:B------:R-:W2:Y:S01]  /*21020*/  LDL.LU R73, [R1+0x9b0] ;  /* 0x0009b00001497983 */ /* 0x000ea20000300800 */
[----:B-1----:R-:W-:-:S03]  /*21030*/  LEA.HI.X.SX32 R9, R39, R30, 0x2, P6 ;  /* 0x0000001e27097211 */ /* 0x002fc600030f16ff */
[----:B------:R-:W-:Y:S04]  /*21040*/  @P4 STG.E desc[UR8][R22.64], R10 ;  /* 0x0000000a16004986 */ /* 0x000fe8000c101908 */
[----:B------:R-:W2:Y:S04]  /*21050*/  LDL.LU R72, [R1+0x9ac] ;  /* 0x0009ac0001487983 */ /* 0x000ea80000300800 */
[----:B------:R1:W-:Y:S04]  /*21060*/  @P3 STG.E desc[UR8][R36.64], R18 ;  /* 0x0000001224003986 */ /* 0x0003e8000c101908 */
[----:B------:R-:W2:Y:S04]  /*21070*/  LDL.LU R38, [R1+0x9a8] ;  /* 0x0009a80001267983 */ /* 0x000ea80000300800 */
[----:B------:R1:W-:Y:S01]  /*21080*/  @P2 STG.E desc[UR8][R8.64], R11 ;  /* 0x0000000b08002986 */ /* 0x0003e2000c101908 */
[----:B---3--:R-:W-:-:S03]  /*21090*/  ISETP.LT.AND P2, PT, R0, R29, !P0 ;  /* 0x0000001d0000720c */ /* 0x008fc60004741270 */
[----:B------:R-:W3:Y:S04]  /*210a0*/  LDL.LU R2, [R1+0x9a4] ;  /* 0x0009a40001027983 */ /* 0x000ee80000300800 */
[----:B------:R-:W3:Y:S01]  /*210b0*/  LDL.LU R0, [R1+0x9a0] ;  /* 0x0009a00001007983 */ /* 0x000ee20000300800 */
[----:B------:R-:W-:Y:S01]  /*210c0*/  VIADD R31, R39, UR5 ;  /* 0x00000005271f7c36 */ /* 0x000fe20008000000 */
[-C--:B------:R-:W-:Y:S02]  /*210d0*/  ISETP.LT.AND P1, PT, R82, R29.reuse, !P0 ;  /* 0x0000001d5200720c */ /* 0x080fe40004721270 */
[----:B------:R-:W-:Y:S01]  /*210e0*/  ISETP.LT.AND P5, PT, R81, R29, !P0 ;  /* 0x0000001d5100720c */ /* 0x000fe200047a1270 */
[C---:B----4-:R-:W-:Y:S01]  /*210f0*/  VIADD R21, R31.reuse, UR5 ;  /* 0x000000051f157c36 */ /* 0x050fe20008000000 */
[C---:B------:R-:W-:Y:S01]  /*21100*/  LEA R16, P6, R31.reuse, R28, 0x2 ;  /* 0x0000001c1f107211 */ /* 0x040fe200078c10ff */
[----:B-1----:R-:W4:Y:S03]  /*21110*/  LDL.LU R36, [R1+0x99c] ;  /* 0x00099c0001247983 */ /* 0x002f260000300800 */
[----:B------:R-:W-:-:S02]  /*21120*/  LEA.HI.X.SX32 R17, R31, R30, 0x2, P6 ;  /* 0x0000001e1f117211 */ /* 0x000fc400030f16ff */
[C---:B------:R-:W-:Y:S02]  /*21130*/  LEA R20, P6, R21.reuse, R28, 0x2 ;  /* 0x0000001c15147211 */ /* 0x040fe400078c10ff */
[C---:B------:R-:W-:Y:S02]  /*21140*/  IADD3 R23, PT, PT, R21.reuse, UR5, RZ ;  /* 0x0000000515177c10 */ /* 0x040fe4000fffe0ff */
[----:B------:R-:W-:Y:S02]  /*21150*/  LEA.HI.X.SX32 R21, R21, R30, 0x2, P6 ;  /* 0x0000001e15157211 */ /* 0x000fe400030f16ff */
[C---:B------:R-:W-:Y:S01]  /*21160*/  LEA R22, P6, R23.reuse, R28, 0x2 ;  /* 0x0000001c17167211 */ /* 0x040fe200078c10ff */
[----:B------:R-:W-:-:S03]  /*21170*/  VIADD R31, R23, UR5 ;  /* 0x00000005171f7c36 */ /* 0x000fc60008000000 */
[----:B------:R-:W-:Y:S01]  /*21180*/  LEA.HI.X.SX32 R23, R23, R30, 0x2, P6 ;  /* 0x0000001e17177211 */ /* 0x000fe200030f16ff */
[C---:B------:R-:W-:Y:S01]  /*21190*/  VIADD R11, R31.reuse, UR5 ;  /* 0x000000051f0b7c36 */ /* 0x040fe20008000000 */
[C---:B------:R-:W-:Y:S01]  /*211a0*/  LEA R8, P6, R31.reuse, R28, 0x2 ;  /* 0x0000001c1f087211 */ /* 0x040fe200078c10ff */
[----:B------:R1:W-:Y:S01]  /*211b0*/  @P1 STG.E desc[UR8][R16.64], R19 ;  /* 0x0000001310001986 */ /* 0x0003e2000c101908 */
[-C--:B------:R-:W-:Y:S02]  /*211c0*/  ISETP.LT.AND P4, PT, R80, R29.reuse, !P0 ;  /* 0x0000001d5000720c */ /* 0x080fe40004781270 */
[----:B------:R-:W-:Y:S01]  /*211d0*/  ISETP.LT.AND P3, PT, R78, R29, !P0 ;  /* 0x0000001d4e00720c */ /* 0x000fe20004761270 */
[----:B------:R1:W-:Y:S01]  /*211e0*/  @P5 STG.E desc[UR8][R20.64], R12 ;  /* 0x0000000c14005986 */ /* 0x0003e2000c101908 */
[----:B------:R-:W-:Y:S02]  /*211f0*/  LEA.HI.X.SX32 R9, R31, R30, 0x2, P6 ;  /* 0x0000001e1f097211 */ /* 0x000fe400030f16ff */
[C---:B------:R-:W-:Y:S01]  /*21200*/  LEA R10, P6, R11.reuse, R28, 0x2 ;  /* 0x0000001c0b0a7211 */ /* 0x040fe200078c10ff */
[C---:B-1----:R-:W-:Y:S01]  /*21210*/  VIADD R17, R11.reuse, UR5 ;  /* 0x000000050b117c36 */ /* 0x042fe20008000000 */
[----:B------:R-:W4:Y:S02]  /*21220*/  LDL.LU R12, [R1+0x998] ;  /* 0x00099800010c7983 */ /* 0x000f240000300800 */
[----:B------:R-:W-:-:S02]  /*21230*/  LEA.HI.X.SX32 R11, R11, R30, 0x2, P6 ;  /* 0x0000001e0b0b7211 */ /* 0x000fc400030f16ff */
[C---:B------:R-:W-:Y:S02]  /*21240*/  LEA R16, P6, R17.reuse, R28, 0x2 ;  /* 0x0000001c11107211 */ /* 0x040fe400078c10ff */
[C---:B------:R-:W-:Y:S02]  /*21250*/  IADD3 R19, PT, PT, R17.reuse, UR5, RZ ;  /* 0x0000000511137c10 */ /* 0x040fe4000fffe0ff */
[----:B------:R-:W-:Y:S01]  /*21260*/  LEA.HI.X.SX32 R17, R17, R30, 0x2, P6 ;  /* 0x0000001e11117211 */ /* 0x000fe200030f16ff */
[----:B------:R1:W-:Y:S04]  /*21270*/  @P4 STG.E desc[UR8][R22.64], R4 ;  /* 0x0000000416004986 */ /* 0x0003e8000c101908 */
[----:B------:R2:W-:Y:S04]  /*21280*/  @P3 STG.E desc[UR8][R8.64], R13 ;  /* 0x0000000d08003986 */ /* 0x0005e8000c101908 */
[----:B------:R2:W-:Y:S04]  /*21290*/  @P2 STG.E desc[UR8][R10.64], R5 ;  /* 0x000000050a002986 */ /* 0x0005e8000c101908 */
[----:B-1----:R-:W4:Y:S04]  /*212a0*/  LDL.LU R22, [R1+0x994] ;  /* 0x0009940001167983 */ /* 0x002f280000300800 */
[----:B------:R-:W4:Y:S01]  /*212b0*/  LDL.LU R20, [R1+0x990] ;  /* 0x0009900001147983 */ /* 0x000f220000300800 */
[----:B--2---:R-:W-:-:S13]  /*212c0*/  ISETP.LT.AND P1, PT, R74, R29, !P0 ;  /* 0x0000001d4a00720c */ /* 0x004fda0004721270 */
[----:B------:R1:W-:Y:S01]  /*212d0*/  @P1 STG.E desc[UR8][R16.64], R14 ;  /* 0x0000000e10001986 */ /* 0x0003e2000c101908 */
[----:B---3--:R-:W-:-:S03]  /*212e0*/  ISETP.LT.AND P2, PT, R2, R29, !P0 ;  /* 0x0000001d0200720c */ /* 0x008fc60004741270 */
[----:B------:R-:W2:Y:S01]  /*212f0*/  LDL.LU R2, [R1+0x98c] ;  /* 0x00098c0001027983 */ /* 0x000ea20000300800 */
[----:B------:R-:W-:-:S03]  /*21300*/  ISETP.LT.AND P1, PT, R0, R29, !P0 ;  /* 0x0000001d0000720c */ /* 0x000fc60004721270 */
[----:B------:R-:W3:Y:S01]  /*21310*/  LDL.LU R0, [R1+0x988] ;  /* 0x0009880001007983 */ /* 0x000ee20000300800 */
[C---:B------:R-:W-:Y:S01]  /*21320*/  LEA R18, P6, R19.reuse, R28, 0x2 ;  /* 0x0000001c13127211 */ /* 0x040fe200078c10ff */
[----:B------:R-:W-:Y:S01]  /*21330*/  VIADD R21, R19, UR5 ;  /* 0x0000000513157c36 */ /* 0x000fe20008000000 */
[-C--:B------:R-:W-:Y:S02]  /*21340*/  ISETP.LT.AND P5, PT, R73, R29.reuse, !P0 ;  /* 0x0000001d4900720c */ /* 0x080fe400047a1270 */
[----:B------:R-:W-:Y:S01]  /*21350*/  LEA.HI.X.SX32 R19, R19, R30, 0x2, P6 ;  /* 0x0000001e13137211 */ /* 0x000fe200030f16ff */
[C---:B------:R-:W-:Y:S01]  /*21360*/  VIADD R13, R21.reuse, UR5 ;  /* 0x00000005150d7c36 */ /* 0x040fe20008000000 */
[----:B------:R-:W-:Y:S02]  /*21370*/  ISETP.LT.AND P4, PT, R72, R29, !P0 ;  /* 0x0000001d4800720c */ /* 0x000fe40004781270 */
[----:B------:R-:W-:Y:S01]  /*21380*/  LEA R8, P6, R21, R28, 0x2 ;  /* 0x0000001c15087211 */ /* 0x000fe200078c10ff */
[----:B------:R-:W-:-:S03]  /*21390*/  VIADD R11, R13, UR5 ;  /* 0x000000050d0b7c36 */ /* 0x000fc60008000000 */
[----:B------:R-:W-:Y:S02]  /*213a0*/  LEA.HI.X.SX32 R9, R21, R30, 0x2, P6 ;  /* 0x0000001e15097211 */ /* 0x000fe400030f16ff */
[C---:B------:R-:W-:Y:S01]  /*213b0*/  LEA R4, P6, R13.reuse, R28, 0x2 ;  /* 0x0000001c0d047211 */ /* 0x040fe200078c10ff */
[----:B------:R1:W-:Y:S03]  /*213c0*/  @P5 STG.E desc[UR8][R18.64], R6 ;  /* 0x0000000612005986 */ /* 0x0003e6000c101908 */
[----:B------:R-:W-:Y:S02]  /*213d0*/  LEA.HI.X.SX32 R5, R13, R30, 0x2, P6 ;  /* 0x0000001e0d057211 */ /* 0x000fe400030f16ff */
[C---:B------:R-:W-:Y:S02]  /*213e0*/  LEA R10, P6, R11.reuse, R28, 0x2 ;  /* 0x0000001c0b0a7211 */ /* 0x040fe400078c10ff */
[----:B------:R-:W-:Y:S01]  /*213f0*/  IADD3 R13, PT, PT, R11, UR5, RZ ;  /* 0x000000050b0d7c10 */ /* 0x000fe2000fffe0ff */
[----:B------:R4:W-:Y:S01]  /*21400*/  @P4 STG.E desc[UR8][R8.64], R15 ;  /* 0x0000000f08004986 */ /* 0x0009e2000c101908 */
[----:B------:R-:W-:-:S02]  /*21410*/  ISETP.LT.AND P3, PT, R38, R29, !P0 ;  /* 0x0000001d2600720c */ /* 0x000fc40004761270 */
[----:B------:R-:W-:Y:S01]  /*21420*/  LEA.HI.X.SX32 R11, R11, R30, 0x2, P6 ;  /* 0x0000001e0b0b7211 */ /* 0x000fe200030f16ff */
[----:B-1----:R-:W-:Y:S01]  /*21430*/  VIADD R17, R13, UR5 ;  /* 0x000000050d117c36 */ /* 0x002fe20008000000 */
[-C--:B----4-:R-:W-:Y:S01]  /*21440*/  ISETP.LT.AND P5, PT, R36, R29.reuse, !P0 ;  /* 0x0000001d2400720c */ /* 0x090fe200047a1270 */
[----:B------:R-:W4:Y:S04]  /*21450*/  LDL.LU R19, [R1+0x974] ;  /* 0x0009740001137983 */ /* 0x000f280000300800 */
[----:B------:R-:W4:Y:S01]  /*21460*/  LDL.LU R16, [R1+0x970] ;  /* 0x0009700001107983 */ /* 0x000f220000300800 */
[----:B------:R-:W-:-:S03]  /*21470*/  ISETP.LT.AND P4, PT, R12, R29, !P0 ;  /* 0x0000001d0c00720c */ /* 0x000fc60004781270 */
[----:B------:R1:W-:Y:S01]  /*21480*/  @P3 STG.E desc[UR8][R4.64], R7 ;  /* 0x0000000704003986 */ /* 0x0003e2000c101908 */
[----:B------:R-:W-:-:S03]  /*21490*/  LEA R12, P6, R13, R28, 0x2 ;  /* 0x0000001c0d0c7211 */ /* 0x000fc600078c10ff */
[----:B------:R-:W4:Y:S01]  /*214a0*/  LDL.LU R18, [R1+0x96c] ;  /* 0x00096c0001127983 */ /* 0x000f220000300800 */
[----:B------:R-:W-:Y:S02]  /*214b0*/  LEA.HI.X.SX32 R13, R13, R30, 0x2, P6 ;  /* 0x0000001e0d0d7211 */ /* 0x000fe400030f16ff */
[C---:B------:R-:W-:Y:S01]  /*214c0*/  LEA R8, P6, R17.reuse, R28, 0x2 ;  /* 0x0000001c11087211 */ /* 0x040fe200078c10ff */
[----:B------:R1:W-:Y:S03]  /*214d0*/  @P2 STG.E desc[UR8][R10.64], R32 ;  /* 0x000000200a002986 */ /* 0x0003e6000c101908 */
[----:B------:R-:W-:Y:S01]  /*214e0*/  LEA.HI.X.SX32 R9, R17, R30, 0x2, P6 ;  /* 0x0000001e11097211 */ /* 0x000fe200030f16ff */
[----:B------:R1:W-:Y:S04]  /*214f0*/  @P1 STG.E desc[UR8][R12.64], R40 ;  /* 0x000000280c001986 */ /* 0x0003e8000c101908 */
[----:B------:R-:W4:Y:S04]  /*21500*/  LDL.LU R14, [R1+0x968] ;  /* 0x00096800010e7983 */ /* 0x000f280000300800 */
[----:B------:R1:W-:Y:S01]  /*21510*/  @P5 STG.E desc[UR8][R8.64], R33 ;  /* 0x0000002108005986 */ /* 0x0003e2000c101908 */
[----:B--2---:R-:W-:-:S03]  /*21520*/  ISETP.LT.AND P1, PT, R2, R29, !P0 ;  /* 0x0000001d0200720c */ /* 0x004fc60004721270 */
[----:B------:R-:W2:Y:S01]  /*21530*/  LDL.LU R2, [R1+0x964] ;  /* 0x0009640001027983 */ /* 0x000ea20000300800 */
[----:B---3--:R-:W-:-:S03]  /*21540*/  ISETP.LT.AND P5, PT, R0, R29, !P0 ;  /* 0x0000001d0000720c */ /* 0x008fc600047a1270 */
[----:B------:R-:W3:Y:S01]  /*21550*/  LDL.LU R0, [R1+0x960] ;  /* 0x0009600001007983 */ /* 0x000ee20000300800 */
[----:B------:R-:W-:Y:S01]  /*21560*/  VIADD R15, R17, UR5 ;  /* 0x00000005110f7c36 */ /* 0x000fe20008000000 */
[-C--:B------:R-:W-:Y:S02]  /*21570*/  ISETP.LT.AND P3, PT, R22, R29.reuse, !P0 ;  /* 0x0000001d1600720c */ /* 0x080fe40004761270 */
[----:B------:R-:W-:Y:S01]  /*21580*/  ISETP.LT.AND P2, PT, R20, R29, !P0 ;  /* 0x0000001d1400720c */ /* 0x000fe20004741270 */
[C---:B-1----:R-:W-:Y:S01]  /*21590*/  VIADD R7, R15.reuse, UR5 ;  /* 0x000000050f077c36 */ /* 0x042fe20008000000 */
[C---:B------:R-:W-:Y:S01]  /*215a0*/  LEA R4, P6, R15.reuse, R28, 0x2 ;  /* 0x0000001c0f047211 */ /* 0x040fe200078c10ff */
[----:B------:R-:W3:Y:S03]  /*215b0*/  LDL.LU R17, [R1+0x95c] ;  /* 0x00095c0001117983 */ /* 0x000ee60000300800 */
        /* <DEDUP_REMOVED lines=9> */
[----:B------:R1:W-:Y:S03]  /*21650*/  @P4 STG.E desc[UR8][R4.64], R41 ;  /* 0x0000002904004986 */ /* 0x0003e6000c101908 */
[----:B------:R-:W-:Y:S01]  /*21660*/  LEA.HI.X.SX32 R9, R13, R30, 0x2, P6 ;  /* 0x0000001e0d097211 */ /* 0x000fe200030f16ff */
[----:B------:R-:W-:Y:S01]  /*21670*/  VIADD R13, R15, UR5 ;  /* 0x000000050f0d7c36 */ /* 0x000fe20008000000 */
[----:B----4-:R-:W-:Y:S01]  /*21680*/  ISETP.LT.AND P4, PT, R19, R29, !P0 ;  /* 0x0000001d1300720c */ /* 0x010fe20004781270 */
[----:B------:R4:W-:Y:S01]  /*21690*/  @P3 STG.E desc[UR8][R6.64], R34 ;  /* 0x0000002206003986 */ /* 0x0009e2000c101908 */
[----:B-1----:R-:W-:-:S04]  /*216a0*/  LEA R4, P6, R15, R28, 0x2 ;  /* 0x0000001c0f047211 */ /* 0x002fc800078c10ff */
[----:B------:R-:W-:Y:S02]  /*216b0*/  LEA.HI.X.SX32 R5, R15, R30, 0x2, P6 ;  /* 0x0000001e0f057211 */ /* 0x000fe400030f16ff */
[C---:B----4-:R-:W-:Y:S01]  /*216c0*/  LEA R6, P6, R13.reuse, R28, 0x2 ;  /* 0x0000001c0d067211 */ /* 0x050fe200078c10ff */
[----:B------:R1:W-:Y:S01]  /*216d0*/  @P2 STG.E desc[UR8][R10.64], R42 ;  /* 0x0000002a0a002986 */ /* 0x0003e2000c101908 */
[-C--:B------:R-:W-:Y:S02]  /*216e0*/  ISETP.LT.AND P3, PT, R16, R29.reuse, !P0 ;  /* 0x0000001d1000720c */ /* 0x080fe40004761270 */
[----:B------:R-:W-:Y:S01]  /*216f0*/  LEA.HI.X.SX32 R7, R13, R30, 0x2, P6 ;  /* 0x0000001e0d077211 */ /* 0x000fe200030f16ff */
[----:B------:R-:W4:Y:S04]  /*21700*/  LDL.LU R16, [R1+0x958] ;  /* 0x0009580001107983 */ /* 0x000f280000300800 */
[----:B------:R1:W-:Y:S01]  /*21710*/  @P1 STG.E desc[UR8][R8.64], R35 ;  /* 0x0000002308001986 */ /* 0x0003e2000c101908 */
[----:B------:R-:W-:-:S03]  /*21720*/  ISETP.LT.AND P1, PT, R14, R29, !P0 ;  /* 0x0000001d0e00720c */ /* 0x000fc60004721270 */
[----:B------:R-:W4:Y:S04]  /*21730*/  LDL.LU R12, [R1+0x954] ;  /* 0x00095400010c7983 */ /* 0x000f280000300800 */
[----:B------:R1:W-:Y:S04]  /*21740*/  @P5 STG.E desc[UR8][R4.64], R43 ;  /* 0x0000002b04005986 */ /* 0x0003e8000c101908 */
[----:B------:R-:W4:Y:S04]  /*21750*/  LDL.LU R14, [R1+0x950] ;  /* 0x00095000010e7983 */ /* 0x000f280000300800 */
[----:B------:R1:W-:Y:S01]  /*21760*/  @P4 STG.E desc[UR8][R6.64], R24 ;  /* 0x0000001806004986 */ /* 0x0003e2000c101908 */
[----:B--2---:R-:W-:-:S03]  /*21770*/  ISETP.LT.AND P5, PT, R2, R29, !P0 ;  /* 0x0000001d0200720c */ /* 0x004fc600047a1270 */
[----:B------:R-:W2:Y:S01]  /*21780*/  LDL.LU R2, [R1+0x94c] ;  /* 0x00094c0001027983 */ /* 0x000ea20000300800 */
[----:B---3--:R-:W-:-:S03]  /*21790*/  ISETP.LT.AND P4, PT, R0, R29, !P0 ;  /* 0x0000001d0000720c */ /* 0x008fc60004781270 */
[----:B------:R-:W3:Y:S01]  /*217a0*/  LDL.LU R0, [R1+0x948] ;  /* 0x0009480001007983 */ /* 0x000ee20000300800 */
[----:B------:R-:W-:-:S04]  /*217b0*/  IADD3 R15, PT, PT, R13, UR5, RZ ;  /* 0x000000050d0f7c10 */ /* 0x000fc8000fffe0ff */
[C---:B-1----:R-:W-:Y:S01]  /*217c0*/  LEA R10, P6, R15.reuse, R28, 0x2 ;  /* 0x0000001c0f0a7211 */ /* 0x042fe200078c10ff */
[----:B------:R-:W-:-:S03]  /*217d0*/  VIADD R13, R15, UR5 ;  /* 0x000000050f0d7c36 */ /* 0x000fc60008000000 */
[----:B------:R-:W-:Y:S01]  /*217e0*/  LEA.HI.X.SX32 R11, R15, R30, 0x2, P6 ;  /* 0x0000001e0f0b7211 */ /* 0x000fe200030f16ff */
[C---:B------:R-:W-:Y:S01]  /*217f0*/  VIADD R15, R13.reuse, UR5 ;  /* 0x000000050d0f7c36 */ /* 0x040fe20008000000 */
[C---:B------:R-:W-:Y:S02]  /*21800*/  LEA R8, P6, R13.reuse, R28, 0x2 ;  /* 0x0000001c0d087211 */ /* 0x040fe400078c10ff */
[----:B------:R-:W-:Y:S02]  /*21810*/  ISETP.LT.AND P2, PT, R18, R29, !P0 ;  /* 0x0000001d1200720c */ /* 0x000fe40004741270 */
[----:B------:R-:W-:Y:S01]  /*21820*/  LEA.HI.X.SX32 R9, R13, R30, 0x2, P6 ;  /* 0x0000001e0d097211 */ /* 0x000fe200030f16ff */
[C---:B------:R-:W-:Y:S01]  /*21830*/  VIADD R13, R15.reuse, UR5 ;  /* 0x000000050f0d7c36 */ /* 0x040fe20008000000 */
[----:B------:R-:W-:-:S04]  /*21840*/  LEA R4, P6, R15, R28, 0x2 ;  /* 0x0000001c0f047211 */ /* 0x000fc800078c10ff */
[----:B------:R-:W-:Y:S02]  /*21850*/  LEA.HI.X.SX32 R5, R15, R30, 0x2, P6 ;  /* 0x0000001e0f057211 */ /* 0x000fe400030f16ff */
[C---:B------:R-:W-:Y:S02]  /*21860*/  LEA R6, P6, R13.reuse, R28, 0x2 ;  /* 0x0000001c0d067211 */ /* 0x040fe400078c10ff */
[C---:B------:R-:W-:Y:S01]  /*21870*/  IADD3 R15, PT, PT, R13.reuse, UR5, RZ ;  /* 0x000000050d0f7c10 */ /* 0x040fe2000fffe0ff */
[----:B------:R1:W-:Y:S01]  /*21880*/  @P3 STG.E desc[UR8][R10.64], R52 ;  /* 0x000000340a003986 */ /* 0x0003e2000c101908 */
[----:B------:R-:W-:Y:S02]  /*21890*/  LEA.HI.X.SX32 R7, R13, R30, 0x2, P6 ;  /* 0x0000001e0d077211 */ /* 0x000fe400030f16ff */
[----:B------:R-:W-:Y:S01]  /*218a0*/  ISETP.LT.AND P3, PT, R17, R29, !P0 ;  /* 0x0000001d1100720c */ /* 0x000fe20004761270 */
[C---:B------:R-:W-:Y:S01]  /*218b0*/  VIADD R13, R15.reuse, UR5 ;  /* 0x000000050f0d7c36 */ /* 0x040fe20008000000 */
[----:B------:R-:W3:Y:S01]  /*218c0*/  LDL.LU R17, [R1+0x944] ;  /* 0x0009440001117983 */ /* 0x000ee20000300800 */
[----:B-1----:R-:W-:-:S03]  /*218d0*/  LEA R10, P6, R15, R28, 0x2 ;  /* 0x0000001c0f0a7211 */ /* 0x002fc600078c10ff */
[----:B------:R1:W-:Y:S01]  /*218e0*/  @P2 STG.E desc[UR8][R8.64], R25 ;  /* 0x0000001908002986 */ /* 0x0003e2000c101908 */
[----:B------:R-:W-:-:S03]  /*218f0*/  LEA.HI.X.SX32 R11, R15, R30, 0x2, P6 ;  /* 0x0000001e0f0b7211 */ /* 0x000fc600030f16ff */
[----:B------:R2:W-:Y:S01]  /*21900*/  @P1 STG.E desc[UR8][R4.64], R53 ;  /* 0x0000003504001986 */ /* 0x0005e2000c101908 */
[----:B-1----:R-:W-:-:S03]  /*21910*/  LEA R8, P6, R13, R28, 0x2 ;  /* 0x0000001c0d087211 */ /* 0x002fc600078c10ff */
[----:B------:R1:W-:Y:S01]  /*21920*/  @P5 STG.E desc[UR8][R6.64], R26 ;  /* 0x0000001a06005986 */ /* 0x0003e2000c101908 */
[-C--:B----4-:R-:W-:Y:S02]  /*21930*/  ISETP.LT.AND P2, PT, R16, R29.reuse, !P0 ;  /* 0x0000001d1000720c */ /* 0x090fe40004741270 */
[----:B------:R-:W-:Y:S01]  /*21940*/  LEA.HI.X.SX32 R9, R13, R30, 0x2, P6 ;  /* 0x0000001e0d097211 */ /* 0x000fe200030f16ff */
[----:B------:R-:W4:Y:S01]  /*21950*/  LDL.LU R16, [R1+0x940] ;  /* 0x0009400001107983 */ /* 0x000f220000300800 */
[----:B------:R-:W-:-:S03]  /*21960*/  ISETP.LT.AND P1, PT, R12, R29, !P0 ;  /* 0x0000001d0c00720c */ /* 0x000fc60004721270 */
[----:B------:R-:W4:Y:S01]  /*21970*/  LDL.LU R12, [R1+0x93c] ;  /* 0x00093c00010c7983 */ /* 0x000f220000300800 */
[----:B------:R-:W-:-:S03]  /*21980*/  ISETP.LT.AND P5, PT, R14, R29, !P0 ;  /* 0x0000001d0e00720c */ /* 0x000fc600047a1270 */
[----:B------:R1:W-:Y:S04]  /*21990*/  @P4 STG.E desc[UR8][R10.64], R54 ;  /* 0x000000360a004986 */ /* 0x0003e8000c101908 */
[----:B------:R-:W4:Y:S04]  /*219a0*/  LDL.LU R14, [R1+0x938] ;  /* 0x00093800010e7983 */ /* 0x000f280000300800 */
[----:B------:R1:W-:Y:S01]  /*219b0*/  @P3 STG.E desc[UR8][R8.64], R27 ;  /* 0x0000001b08003986 */ /* 0x0003e2000c101908 */
[----:B--2---:R-:W-:-:S03]  /*219c0*/  ISETP.LT.AND P4, PT, R2, R29, !P0 ;  /* 0x0000001d0200720c */ /* 0x004fc60004781270 */
[----:B------:R-:W2:Y:S01]  /*219d0*/  LDL.LU R2, [R1+0x934] ;  /* 0x0009340001027983 */ /* 0x000ea20000300800 */
[----:B---3--:R-:W-:-:S03]  /*219e0*/  ISETP.LT.AND P3, PT, R0, R29, !P0 ;  /* 0x0000001d0000720c */ /* 0x008fc60004761270 */
[----:B------:R-:W3:Y:S01]  /*219f0*/  LDL.LU R0, [R1+0x930] ;  /* 0x0009300001007983 */ /* 0x000ee20000300800 */
[----:B------:R-:W-:-:S04]  /*21a00*/  VIADD R15, R13, UR5 ;  /* 0x000000050d0f7c36 */ /* 0x000fc80008000000 */
[C---:B------:R-:W-:Y:S01]  /*21a10*/  VIADD R13, R15.reuse, UR5 ;  /* 0x000000050f0d7c36 */ /* 0x040fe20008000000 */
[----:B------:R-:W-:-:S04]  /*21a20*/  LEA R4, P6, R15, R28, 0x2 ;  /* 0x0000001c0f047211 */ /* 0x000fc800078c10ff */
[----:B------:R-:W-:Y:S02]  /*21a30*/  LEA.HI.X.SX32 R5, R15, R30, 0x2, P6 ;  /* 0x0000001e0f057211 */ /* 0x000fe400030f16ff */
[C---:B-1----:R-:W-:Y:S02]  /*21a40*/  LEA R6, P6, R13.reuse, R28, 0x2 ;  /* 0x0000001c0d067211 */ /* 0x042fe400078c10ff */
        /* <DEDUP_REMOVED lines=10> */
[----:B------:R-:W-:Y:S02]  /*21af0*/  ISETP.LT.AND P2, PT, R17, R29, !P0 ;  /* 0x0000001d1100720c */ /* 0x000fe40004741270 */
[----:B------:R-:W3:Y:S01]  /*21b00*/  LDL.LU R17, [R1+0x92c] ;  /* 0x00092c0001117983 */ /* 0x000ee20000300800 */
[----:B-1----:R-:W-:-:S03]  /*21b10*/  LEA R4, P6, R15, R28, 0x2 ;  /* 0x0000001c0f047211 */ /* 0x002fc600078c10ff */
[----:B------:R1:W-:Y:S01]  /*21b20*/  @P1 STG.E desc[UR8][R6.64], R56 ;  /* 0x0000003806001986 */ /* 0x0003e2000c101908 */
[----:B------:R-:W-:-:S03]  /*21b30*/  LEA.HI.X.SX32 R5, R15, R30, 0x2, P6 ;  /* 0x0000001e0f057211 */ /* 0x000fc600030f16ff */
[----:B------:R2:W-:Y:S01]  /*21b40*/  @P5 STG.E desc[UR8][R10.64], R60 ;  /* 0x0000003c0a005986 */ /* 0x0005e2000c101908 */
[----:B-1----:R-:W-:-:S03]  /*21b50*/  LEA R6, P6, R13, R28, 0x2 ;  /* 0x0000001c0d067211 */ /* 0x002fc600078c10ff */
[----:B------:R1:W-:Y:S01]  /*21b60*/  @P4 STG.E desc[UR8][R8.64], R57 ;  /* 0x0000003908004986 */ /* 0x0003e2000c101908 */
[----:B------:R-:W-:Y:S02]  /*21b70*/  LEA.HI.X.SX32 R7, R13, R30, 0x2, P6 ;  /* 0x0000001e0d077211 */ /* 0x000fe400030f16ff */
[-C--:B----4-:R-:W-:Y:S01]  /*21b80*/  ISETP.LT.AND P1, PT, R16, R29.reuse, !P0 ;  /* 0x0000001d1000720c */ /* 0x090fe20004721270 */
[----:B------:R4:W-:Y:S01]  /*21b90*/  @P3 STG.E desc[UR8][R4.64], R61 ;  /* 0x0000003d04003986 */ /* 0x0009e2000c101908 */
[----:B------:R-:W-:-:S03]  /*21ba0*/  ISETP.LT.AND P5, PT, R12, R29, !P0 ;  /* 0x0000001d0c00720c */ /* 0x000fc600047a1270 */
[----:B------:R-:W3:Y:S04]  /*21bb0*/  LDL.LU R16, [R1+0x928] ;  /* 0x0009280001107983 */ /* 0x000ee80000300800 */
[----:B------:R-:W3:Y:S01]  /*21bc0*/  LDL.LU R12, [R1+0x924] ;  /* 0x00092400010c7983 */ /* 0x000ee20000300800 */
[----:B------:R-:W-:-:S03]  /*21bd0*/  ISETP.LT.AND P4, PT, R14, R29, !P0 ;  /* 0x0000001d0e00720c */ /* 0x000fc60004781270 */
[----:B------:R-:W3:Y:S04]  /*21be0*/  LDL.LU R14, [R1+0x920] ;  /* 0x00092000010e7983 */ /* 0x000ee80000300800 */
[----:B------:R1:W-:Y:S01]  /*21bf0*/  @P2 STG.E desc[UR8][R6.64], R58 ;  /* 0x0000003a06002986 */ /* 0x0003e2000c101908 */
[----:B--2---:R-:W-:-:S03]  /*21c00*/  ISETP.LT.AND P3, PT, R2, R29, !P0 ;  /* 0x0000001d0200720c */ /* 0x004fc60004761270 */
[----:B------:R-:W2:Y:S01]  /*21c10*/  LDL.LU R2, [R1+0x91c] ;  /* 0x00091c0001027983 */ /* 0x000ea20000300800 */
[----:B---3--:R-:W-:-:S03]  /*21c20*/  ISETP.LT.AND P2, PT, R0, R29, !P0 ;  /* 0x0000001d0000720c */ /* 0x008fc60004741270 */
[----:B------:R-:W3:Y:S01]  /*21c30*/  LDL.LU R0, [R1+0x918] ;  /* 0x0009180001007983 */ /* 0x000ee20000300800 */
[----:B------:R-:W-:-:S03]  /*21c40*/  IADD3 R15, PT, PT, R13, UR5, RZ ;  /* 0x000000050d0f7c10 */ /* 0x000fc6000fffe0ff */
[----:B------:R-:W3:Y:S01]  /*21c50*/  LDL.LU R20, [R1+0x914] ;  /* 0x0009140001147983 */ /* 0x000ee20000300800 */
[C---:B------:R-:W-:Y:S01]  /*21c60*/  LEA R10, P6, R15.reuse, R28, 0x2 ;  /* 0x0000001c0f0a7211 */ /* 0x040fe200078c10ff */
[----:B------:R-:W-:-:S03]  /*21c70*/  VIADD R13, R15, UR5 ;  /* 0x000000050f0d7c36 */ /* 0x000fc60008000000 */
[----:B------:R-:W-:Y:S01]  /*21c80*/  LEA.HI.X.SX32 R11, R15, R30, 0x2, P6 ;  /* 0x0000001e0f0b7211 */ /* 0x000fe200030f16ff */
[C---:B------:R-:W-:Y:S01]  /*21c90*/  VIADD R15, R13.reuse, UR5 ;  /* 0x000000050d0f7c36 */ /* 0x040fe20008000000 */
[----:B-1----:R-:W-:-:S04]  /*21ca0*/  LEA R8, P6, R13, R28, 0x2 ;  /* 0x0000001c0d087211 */ /* 0x002fc800078c10ff */
[----:B------:R-:W-:Y:S01]  /*21cb0*/  LEA.HI.X.SX32 R9, R13, R30, 0x2, P6 ;  /* 0x0000001e0d097211 */ /* 0x000fe200030f16ff */
[C---:B------:R-:W-:Y:S01]  /*21cc0*/  VIADD R13, R15.reuse, UR5 ;  /* 0x000000050f0d7c36 */ /* 0x040fe20008000000 */
[----:B----4-:R-:W-:-:S04]  /*21cd0*/  LEA R4, P6, R15, R28, 0x2 ;  /* 0x0000001c0f047211 */ /* 0x010fc800078c10ff */
[----:B------:R-:W-:Y:S02]  /*21ce0*/  LEA.HI.X.SX32 R5, R15, R30, 0x2, P6 ;  /* 0x0000001e0f057211 */ /* 0x000fe400030f16ff */
[C---:B------:R-:W-:Y:S02]  /*21cf0*/  LEA R6, P6, R13.reuse, R28, 0x2 ;  /* 0x0000001c0d067211 */ /* 0x040fe400078c10ff */
[C---:B------:R-:W-:Y:S01]  /*21d00*/  IADD3 R15, PT, PT, R13.reuse, UR5, RZ ;  /* 0x000000050d0f7c10 */ /* 0x040fe2000fffe0ff */
[----:B------:R1:W-:Y:S01]  /*21d10*/  @P1 STG.E desc[UR8][R10.64], R62 ;  /* 0x0000003e0a001986 */ /* 0x0003e2000c101908 */
[----:B------:R-:W-:-:S03]  /*21d20*/  LEA.HI.X.SX32 R7, R13, R30, 0x2, P6 ;  /* 0x0000001e0d077211 */ /* 0x000fc600030f16ff */
[----:B------:R-:W-:Y:S01]  /*21d30*/  VIADD R13, R15, UR5 ;  /* 0x000000050f0d7c36 */ /* 0x000fe20008000000 */
[----:B------:R-:W-:Y:S01]  /*21d40*/  ISETP.LT.AND P1, PT, R17, R29, !P0 ;  /* 0x0000001d1100720c */ /* 0x000fe20004721270 */
[----:B------:R4:W-:Y:S01]  /*21d50*/  @P5 STG.E desc[UR8][R8.64], R59 ;  /* 0x0000003b08005986 */ /* 0x0009e2000c101908 */
[----:B-1----:R-:W-:-:S04]  /*21d60*/  LEA R10, P6, R15, R28, 0x2 ;  /* 0x0000001c0f0a7211 */ /* 0x002fc800078c10ff */
[----:B------:R-:W-:Y:S02]  /*21d70*/  LEA.HI.X.SX32 R11, R15, R30, 0x2, P6 ;  /* 0x0000001e0f0b7211 */ /* 0x000fe400030f16ff */
[C---:B----4-:R-:W-:Y:S01]  /*21d80*/  LEA R8, P6, R13.reuse, R28, 0x2 ;  /* 0x0000001c0d087211 */ /* 0x050fe200078c10ff */
[----:B------:R1:W-:Y:S03]  /*21d90*/  @P4 STG.E desc[UR8][R4.64], R63 ;  /* 0x0000003f04004986 */ /* 0x0003e6000c101908 */
[----:B------:R-:W-:Y:S01]  /*21da0*/  LEA.HI.X.SX32 R9, R13, R30, 0x2, P6 ;  /* 0x0000001e0d097211 */ /* 0x000fe200030f16ff */
[----:B------:R4:W-:Y:S04]  /*21db0*/  @P3 STG.E desc[UR8][R6.64], R48 ;  /* 0x0000003006003986 */ /* 0x0009e8000c101908 */
[----:B------:R1:W-:Y:S04]  /*21dc0*/  @P2 STG.E desc[UR8][R10.64], R64 ;  /* 0x000000400a002986 */ /* 0x0003e8000c101908 */
[----:B------:R1:W-:Y:S01]  /*21dd0*/  @P1 STG.E desc[UR8][R8.64], R49 ;  /* 0x0000003108001986 */ /* 0x0003e2000c101908 */
[----:B------:R-:W-:-:S03]  /*21de0*/  ISETP.LT.AND P4, PT, R12, R29, !P0 ;  /* 0x0000001d0c00720c */ /* 0x000fc60004781270 */
[----:B------:R-:W4:Y:S01]  /*21df0*/  LDL.LU R12, [R1+0x910] ;  /* 0x00091000010c7983 */ /* 0x000f220000300800 */
[----:B------:R-:W-:-:S03]  /*21e00*/  ISETP.LT.AND P3, PT, R14, R29, !P0 ;  /* 0x0000001d0e00720c */ /* 0x000fc60004761270 */
[----:B------:R-:W4:Y:S01]  /*21e10*/  LDL.LU R14, [R1+0x90c] ;  /* 0x00090c00010e7983 */ /* 0x000f220000300800 */
[----:B--2---:R-:W-:-:S03]  /*21e20*/  ISETP.LT.AND P2, PT, R2, R29, !P0 ;  /* 0x0000001d0200720c */ /* 0x004fc60004741270 */
[----:B------:R-:W2:Y:S01]  /*21e30*/  LDL.LU R2, [R1+0x908] ;  /* 0x0009080001027983 */ /* 0x000ea20000300800 */
[----:B---3--:R-:W-:-:S03]  /*21e40*/  ISETP.LT.AND P1, PT, R0, R29, !P0 ;  /* 0x0000001d0000720c */ /* 0x008fc60004721270 */
[----:B------:R-:W3:Y:S01]  /*21e50*/  LDL.LU R0, [R1+0x904] ;  /* 0x0009040001007983 */ /* 0x000ee20000300800 */
[----:B------:R-:W-:Y:S01]  /*21e60*/  VIADD R15, R13, UR5 ;  /* 0x000000050d0f7c36 */ /* 0x000fe20008000000 */
[----:B------:R-:W-:Y:S02]  /*21e70*/  ISETP.LT.AND P5, PT, R16, R29, !P0 ;  /* 0x0000001d1000720c */ /* 0x000fe400047a1270 */
[----:B------:R-:W3:Y:S01]  /*21e80*/  LDL.LU R21, [R1+0x900] ;  /* 0x0009000001157983 */ /* 0x000ee20000300800 */
[C---:B------:R-:W-:Y:S01]  /*21e90*/  VIADD R13, R15.reuse, UR5 ;  /* 0x000000050f0d7c36 */ /* 0x040fe20008000000 */
[C---:B-1----:R-:W-:Y:S02]  /*21ea0*/  LEA R4, P6, R15.reuse, R28, 0x2 ;  /* 0x0000001c0f047211 */ /* 0x042fe400078c10ff */
[----:B------:R-:W1:Y:S02]  /*21eb0*/  LDS.128 R16, [R3] ;  /* 0x0000000003107984 */ /* 0x000e640000000c00 */
[----:B------:R-:W-:-:S02]  /*21ec0*/  LEA.HI.X.SX32 R5, R15, R30, 0x2, P6 ;  /* 0x0000001e0f057211 */ /* 0x000fc400030f16ff */
[C---:B----4-:R-:W-:Y:S02]  /*21ed0*/  LEA R6, P6, R13.reuse, R28, 0x2 ;  /* 0x0000001c0d067211 */ /* 0x050fe400078c10ff */
        /* <DEDUP_REMOVED lines=9> */
[----:B------:R1:W-:Y:S01]  /*21f70*/  @P4 STG.E desc[UR8][R6.64], R50 ;  /* 0x0000003206004986 */ /* 0x0003e2000c101908 */
[----:B------:R-:W-:-:S03]  /*21f80*/  ISETP.LT.AND P5, PT, R20, R29, !P0 ;  /* 0x0000001d1400720c */ /* 0x000fc600047a1270 */
[----:B------:R-:W3:Y:S01]  /*21f90*/  LDL.LU R20, [R1+0x8fc] ;  /* 0x0008fc0001147983 */ /* 0x000ee20000300800 */
[----:B----4-:R-:W-:-:S03]  /*21fa0*/  LEA R4, P6, R15, R28, 0x2 ;  /* 0x0000001c0f047211 */ /* 0x010fc600078c10ff */
[----:B------:R4:W-:Y:S01]  /*21fb0*/  @P3 STG.E desc[UR8][R10.64], R66 ;  /* 0x000000420a003986 */ /* 0x0009e2000c101908 */
[----:B------:R-:W-:-:S03]  /*21fc0*/  LEA.HI.X.SX32 R5, R15, R30, 0x2, P6 ;  /* 0x0000001e0f057211 */ /* 0x000fc600030f16ff */
[----:B------:R1:W-:Y:S04]  /*21fd0*/  @P2 STG.E desc[UR8][R8.64], R51 ;  /* 0x0000003308002986 */ /* 0x0003e8000c101908 */
[----:B------:R1:W-:Y:S01]  /*21fe0*/  @P1 STG.E desc[UR8][R4.64], R67 ;  /* 0x0000004304001986 */ /* 0x0003e2000c101908 */
[----:B------:R-:W-:-:S03]  /*21ff0*/  ISETP.LT.AND P4, PT, R12, R29, !P0 ;  /* 0x0000001d0c00720c */ /* 0x000fc60004781270 */
[----:B------:R-:W3:Y:S01]  /*22000*/  LDL.LU R12, [R1+0x8f8] ;  /* 0x0008f800010c7983 */ /* 0x000ee20000300800 */
[----:B------:R-:W-:-:S03]  /*22010*/  ISETP.LT.AND P3, PT, R14, R29, !P0 ;  /* 0x0000001d0e00720c */ /* 0x000fc60004761270 */
[----:B------:R-:W3:Y:S01]  /*22020*/  LDL.LU R14, [R1+0x8f4] ;  /* 0x0008f400010e7983 */ /* 0x000ee20000300800 */
[----:B--2---:R-:W-:-:S03]  /*22030*/  ISETP.LT.AND P2, PT, R2, R29, !P0 ;  /* 0x0000001d0200720c */ /* 0x004fc60004741270 */
[----:B------:R-:W2:Y:S01]  /*22040*/  LDL.LU R2, [R1+0x8f0] ;  /* 0x0008f00001027983 */ /* 0x000ea20000300800 */
[----:B---3--:R-:W-:-:S03]  /*22050*/  ISETP.LT.AND P1, PT, R0, R29, !P0 ;  /* 0x0000001d0000720c */ /* 0x008fc60004721270 */
[----:B------:R-:W3:Y:S01]  /*22060*/  LDL.LU R0, [R1+0x8ec] ;  /* 0x0008ec0001007983 */ /* 0x000ee20000300800 */
[----:B------:R-:W-:-:S03]  /*22070*/  VIADD R13, R15, UR5 ;  /* 0x000000050f0d7c36 */ /* 0x000fc60008000000 */
[----:B------:R-:W2:Y:S02]  /*22080*/  LDL.LU R24, [R1+0x8e8] ;  /* 0x0008e80001187983 */ /* 0x000ea40000300800 */
[C---:B-1----:R-:W-:Y:S02]  /*22090*/  LEA R6, P6, R13.reuse, R28, 0x2 ;  /* 0x0000001c0d067211 */ /* 0x042fe400078c10ff */
[C---:B------:R-:W-:Y:S02]  /*220a0*/  IADD3 R15, PT, PT, R13.reuse, UR5, RZ ;  /* 0x000000050d0f7c10 */ /* 0x040fe4000fffe0ff */
[----:B------:R-:W-:Y:S02]  /*220b0*/  LEA.HI.X.SX32 R7, R13, R30, 0x2, P6 ;  /* 0x0000001e0d077211 */ /* 0x000fe400030f16ff */
[C---:B----4-:R-:W-:Y:S01]  /*220c0*/  LEA R10, P6, R15.reuse, R28, 0x2 ;  /* 0x0000001c0f0a7211 */ /* 0x050fe200078c10ff */
[----:B------:R-:W-:-:S03]  /*220d0*/  VIADD R13, R15, UR5 ;  /* 0x000000050f0d7c36 */ /* 0x000fc60008000000 */
[----:B------:R-:W-:Y:S01]  /*220e0*/  LEA.HI.X.SX32 R11, R15, R30, 0x2, P6 ;  /* 0x0000001e0f0b7211 */ /* 0x000fe200030f16ff */
[C---:B------:R-:W-:Y:S01]  /*220f0*/  VIADD R15, R13.reuse, UR5 ;  /* 0x000000050d0f7c36 */ /* 0x040fe20008000000 */
[----:B------:R-:W-:-:S04]  /*22100*/  LEA R8, P6, R13, R28, 0x2 ;  /* 0x0000001c0d087211 */ /* 0x000fc800078c10ff */
[----:B------:R-:W-:Y:S01]  /*22110*/  LEA.HI.X.SX32 R9, R13, R30, 0x2, P6 ;  /* 0x0000001e0d097211 */ /* 0x000fe200030f16ff */
[C---:B------:R-:W-:Y:S01]  /*22120*/  VIADD R13, R15.reuse, UR5 ;  /* 0x000000050f0d7c36 */ /* 0x040fe20008000000 */
[----:B------:R-:W-:Y:S01]  /*22130*/  LEA R4, P6, R15, R28, 0x2 ;  /* 0x0000001c0f047211 */ /* 0x000fe200078c10ff */
[----:B------:R1:W-:Y:S01]  /*22140*/  @P5 STG.E desc[UR8][R6.64], R44 ;  /* 0x0000002c06005986 */ /* 0x0003e2000c101908 */
[----:B------:R-:W-:Y:S02]  /*22150*/  ISETP.LT.AND P5, PT, R21, R29, !P0 ;  /* 0x0000001d1500720c */ /* 0x000fe400047a1270 */
[----:B------:R-:W-:Y:S02]  /*22160*/  LEA.HI.X.SX32 R5, R15, R30, 0x2, P6 ;  /* 0x0000001e0f057211 */ /* 0x000fe400030f16ff */
[C---:B------:R-:W-:Y:S01]  /*22170*/  IADD3 R15, PT, PT, R13.reuse, UR5, RZ ;  /* 0x000000050d0f7c10 */ /* 0x040fe2000fffe0ff */
[----:B------:R4:W-:Y:S01]  /*22180*/  @P4 STG.E desc[UR8][R10.64], R16 ;  /* 0x000000100a004986 */ /* 0x0009e2000c101908 */
[----:B-1----:R-:W-:-:S04]  /*22190*/  LEA R6, P6, R13, R28, 0x2 ;  /* 0x0000001c0d067211 */ /* 0x002fc800078c10ff */
[----:B------:R-:W-:Y:S02]  /*221a0*/  LEA.HI.X.SX32 R7, R13, R30, 0x2, P6 ;  /* 0x0000001e0d077211 */ /* 0x000fe400030f16ff */
[C---:B----4-:R-:W-:Y:S01]  /*221b0*/  LEA R10, P6, R15.reuse, R28, 0x2 ;  /* 0x0000001c0f0a7211 */ /* 0x050fe200078c10ff */
[----:B------:R1:W-:Y:S03]  /*221c0*/  @P3 STG.E desc[UR8][R8.64], R45 ;  /* 0x0000002d08003986 */ /* 0x0003e6000c101908 */
[----:B------:R-:W-:Y:S01]  /*221d0*/  LEA.HI.X.SX32 R11, R15, R30, 0x2, P6 ;  /* 0x0000001e0f0b7211 */ /* 0x000fe200030f16ff */
[----:B------:R-:W-:Y:S04]  /*221e0*/  @P2 STG.E desc[UR8][R4.64], R17 ;  /* 0x0000001104002986 */ /* 0x000fe8000c101908 */
[----:B------:R-:W4:Y:S04]  /*221f0*/  LDL.LU R16, [R1+0x8e4] ;  /* 0x0008e40001107983 */ /* 0x000f280000300800 */
[----:B------:R-:W-:Y:S04]  /*22200*/  @P1 STG.E desc[UR8][R6.64], R46 ;  /* 0x0000002e06001986 */ /* 0x000fe8000c101908 */
[----:B------:R-:W-:Y:S01]  /*22210*/  @P5 STG.E desc[UR8][R10.64], R18 ;  /* 0x000000120a005986 */ /* 0x000fe2000c101908 */
[----:B------:R-:W-:-:S03]  /*22220*/  ISETP.LT.AND P3, PT, R12, R29, !P0 ;  /* 0x0000001d0c00720c */ /* 0x000fc60004761270 */
[----:B------:R-:W4:Y:S01]  /*22230*/  LDL.LU R12, [R1+0x8e0] ;  /* 0x0008e000010c7983 */ /* 0x000f220000300800 */
[----:B------:R-:W-:-:S03]  /*22240*/  ISETP.LT.AND P2, PT, R14, R29, !P0 ;  /* 0x0000001d0e00720c */ /* 0x000fc60004741270 */
[----:B------:R-:W4:Y:S01]  /*22250*/  LDL.LU R14, [R1+0x8dc] ;  /* 0x0008dc00010e7983 */ /* 0x000f220000300800 */
[----:B---3--:R-:W-:-:S03]  /*22260*/  ISETP.LT.AND P5, PT, R0, R29, !P0 ;  /* 0x0000001d0000720c */ /* 0x008fc600047a1270 */
[----:B------:R-:W3:Y:S01]  /*22270*/  LDL.LU R0, [R1+0x8d8] ;  /* 0x0008d80001007983 */ /* 0x000ee20000300800 */
[----:B------:R-:W-:-:S03]  /*22280*/  ISETP.LT.AND P4, PT, R20, R29, !P0 ;  /* 0x0000001d1400720c */ /* 0x000fc60004781270 */
[----:B------:R1:W4:Y:S01]  /*22290*/  LDS.128 R20, [R3+0x400] ;  /* 0x0004000003147984 */ /* 0x0003220000000c00 */
[----:B------:R-:W-:Y:S01]  /*222a0*/  VIADD R13, R15, UR5 ;  /* 0x000000050f0d7c36 */ /* 0x000fe20008000000 */
[----:B--2---:R-:W-:-:S04]  /*222b0*/  ISETP.LT.AND P1, PT, R2, R29, !P0 ;  /* 0x0000001d0200720c */ /* 0x004fc80004721270 */
[C---:B-1----:R-:W-:Y:S01]  /*222c0*/  LEA R8, P6, R13.reuse, R28, 0x2 ;  /* 0x0000001c0d087211 */ /* 0x042fe200078c10ff */
[----:B------:R-:W-:-:S03]  /*222d0*/  VIADD R3, R13, UR5 ;  /* 0x000000050d037c36 */ /* 0x000fc60008000000 */
[----:B------:R-:W-:Y:S01]  /*222e0*/  LEA.HI.X.SX32 R9, R13, R30, 0x2, P6 ;  /* 0x0000001e0d097211 */ /* 0x000fe200030f16ff */
[C---:B------:R-:W-:Y:S01]  /*222f0*/  VIADD R5, R3.reuse, UR5 ;  /* 0x0000000503057c36 */ /* 0x040fe20008000000 */
[----:B------:R-:W-:-:S04]  /*22300*/  LEA R2, P6, R3, R28, 0x2 ;  /* 0x0000001c03027211 */ /* 0x000fc800078c10ff */
[----:B------:R-:W-:Y:S02]  /*22310*/  IADD3 R7, PT, PT, R5, UR5, RZ ;  /* 0x0000000505077c10 */ /* 0x000fe4000fffe0ff */
[----:B------:R-:W-:Y:S02]  /*22320*/  LEA.HI.X.SX32 R3, R3, R30, 0x2, P6 ;  /* 0x0000001e03037211 */ /* 0x000fe400030f16ff */
[----:B------:R-:W-:Y:S01]  /*22330*/  LEA R4, P6, R5, R28, 0x2 ;  /* 0x0000001c05047211 */ /* 0x000fe200078c10ff */
[----:B------:R-:W-:-:S03]  /*22340*/  VIADD R11, R7, UR5 ;  /* 0x00000005070b7c36 */ /* 0x000fc60008000000 */
[----:B------:R-:W-:Y:S02]  /*22350*/  LEA.HI.X.SX32 R5, R5, R30, 0x2, P6 ;  /* 0x0000001e05057211 */ /* 0x000fe400030f16ff */
[----:B------:R-:W-:Y:S01]  /*22360*/  LEA R6, P6, R7, R28, 0x2 ;  /* 0x0000001c07067211 */ /* 0x000fe200078c10ff */
[----:B------:R-:W-:Y:S01]  /*22370*/  VIADD R13, R11, UR5 ;  /* 0x000000050b0d7c36 */ /* 0x000fe20008000000 */
[----:B------:R-:W-:Y:S02]  /*22380*/  @P4 STG.E desc[UR8][R8.64], R47 ;  /* 0x0000002f08004986 */ /* 0x000fe4000c101908 */
[----:B------:R-:W-:Y:S01]  /*22390*/  LEA.HI.X.SX32 R7, R7, R30, 0x2, P6 ;  /* 0x0000001e07077211 */ /* 0x000fe200030f16ff */
[----:B------:R-:W-:Y:S01]  /*223a0*/  VIADD R15, R13, UR5 ;  /* 0x000000050d0f7c36 */ /* 0x000fe20008000000 */
[----:B------:R1:W-:Y:S04]  /*223b0*/  @P3 STG.E desc[UR8][R2.64], R19 ;  /* 0x0000001302003986 */ /* 0x0003e8000c101908 */
[----:B------:R2:W-:Y:S01]  /*223c0*/  @P2 STG.E desc[UR8][R4.64], R68 ;  /* 0x0000004404002986 */ /* 0x0005e2000c101908 */
[----:B------:R-:W-:-:S03]  /*223d0*/  IADD3 R17, PT, PT, R15, UR5, RZ ;  /* 0x000000050f117c10 */ /* 0x000fc6000fffe0ff */
[----:B----4-:R4:W-:Y:S01]  /*223e0*/  @P1 STG.E desc[UR8][R6.64], R20 ;  /* 0x0000001406001986 */ /* 0x0109e2000c101908 */
[-C--:B-1----:R-:W-:Y:S02]  /*223f0*/  LEA R2, P1, R13, R28.reuse, 0x2 ;  /* 0x0000001c0d027211 */ /* 0x082fe400078210ff */
[----:B------:R-:W-:Y:S02]  /*22400*/  LEA R8, P6, R11, R28, 0x2 ;  /* 0x0000001c0b087211 */ /* 0x000fe400078c10ff */
[----:B------:R-:W-:Y:S02]  /*22410*/  LEA.HI.X.SX32 R3, R13, R30, 0x2, P1 ;  /* 0x0000001e0d037211 */ /* 0x000fe400008f16ff */
[C---:B--2---:R-:W-:Y:S02]  /*22420*/  LEA R4, P1, R17.reuse, R28, 0x2 ;  /* 0x0000001c11047211 */ /* 0x044fe400078210ff */
[-C--:B------:R-:W-:Y:S01]  /*22430*/  ISETP.LT.AND P4, PT, R24, R29.reuse, !P0 ;  /* 0x0000001d1800720c */ /* 0x080fe20004781270 */
[----:B------:R-:W-:Y:S01]  /*22440*/  VIADD R19, R17, UR5 ;  /* 0x0000000511137c36 */ /* 0x000fe20008000000 */
[----:B------:R-:W-:-:S02]  /*22450*/  ISETP.LT.AND P3, PT, R16, R29, !P0 ;  /* 0x0000001d1000720c */ /* 0x000fc40004761270 */
[----:B------:R-:W-:Y:S02]  /*22460*/  LEA.HI.X.SX32 R9, R11, R30, 0x2, P6 ;  /* 0x0000001e0b097211 */ /* 0x000fe400030f16ff */
[-C--:B------:R-:W-:Y:S02]  /*22470*/  ISETP.LT.AND P2, PT, R12, R29.reuse, !P0 ;  /* 0x0000001d0c00720c */ /* 0x080fe40004741270 */
[----:B------:R-:W-:Y:S02]  /*22480*/  LEA R10, P6, R15, R28, 0x2 ;  /* 0x0000001c0f0a7211 */ /* 0x000fe400078c10ff */
[-C--:B------:R-:W-:Y:S02]  /*22490*/  LEA.HI.X.SX32 R5, R17, R30.reuse, 0x2, P1 ;  /* 0x0000001e11057211 */ /* 0x080fe400008f16ff */
[----:B------:R-:W-:Y:S02]  /*224a0*/  ISETP.LT.AND P1, PT, R14, R29, !P0 ;  /* 0x0000001d0e00720c */ /* 0x000fe40004721270 */
[----:B------:R-:W-:-:S02]  /*224b0*/  LEA.HI.X.SX32 R11, R15, R30, 0x2, P6 ;  /* 0x0000001e0f0b7211 */ /* 0x000fc400030f16ff */
[C---:B------:R-:W-:Y:S01]  /*224c0*/  LEA R12, P6, R19.reuse, R28, 0x2 ;  /* 0x0000001c130c7211 */ /* 0x040fe200078c10ff */
[C---:B------:R-:W-:Y:S01]  /*224d0*/  VIADD R15, R19.reuse, UR5 ;  /* 0x00000005130f7c36 */ /* 0x040fe20008000000 */
[----:B------:R4:W-:Y:S02]  /*224e0*/  @P5 STG.E desc[UR8][R8.64], R69 ;  /* 0x0000004508005986 */ /* 0x0009e4000c101908 */
[----:B------:R-:W-:Y:S02]  /*224f0*/  LEA.HI.X.SX32 R13, R19, R30, 0x2, P6 ;  /* 0x0000001e130d7211 */ /* 0x000fe400030f16ff */
[----:B------:R4:W-:Y:S01]  /*22500*/  @P4 STG.E desc[UR8][R2.64], R21 ;  /* 0x0000001502004986 */ /* 0x0009e2000c101908 */
[----:B------:R-:W-:-:S03]  /*22510*/  LEA R28, P6, R15, R28, 0x2 ;  /* 0x0000001c0f1c7211 */ /* 0x000fc600078c10ff */
[----:B------:R4:W-:Y:S04]  /*22520*/  @P3 STG.E desc[UR8][R10.64], R70 ;  /* 0x000000460a003986 */ /* 0x0009e8000c101908 */
[----:B------:R4:W-:Y:S04]  /*22530*/  @P2 STG.E desc[UR8][R4.64], R22 ;  /* 0x0000001604002986 */ /* 0x0009e8000c101908 */
[----:B------:R4:W-:Y:S01]  /*22540*/  @P1 STG.E desc[UR8][R12.64], R71 ;  /* 0x000000470c001986 */ /* 0x0009e2000c101908 */
[----:B---3--:R-:W-:Y:S02]  /*22550*/  ISETP.LT.AND P0, PT, R0, R29, !P0 ;  /* 0x0000001d0000720c */ /* 0x008fe40004701270 */
[----:B------:R-:W-:-:S11]  /*22560*/  LEA.HI.X.SX32 R29, R15, R30, 0x2, P6 ;  /* 0x0000001e0f1d7211 */ /* 0x000fd600030f16ff */
[----:B----4-:R-:W-:Y:S05]  /*22570*/  @!P0 EXIT ;  /* 0x000000000000894d */ /* 0x010fea0003800000 */
[----:B------:R-:W-:Y:S01]  /*22580*/  STG.E desc[UR8][R28.64], R23 ;  /* 0x000000171c007986 */ /* 0x000fe2000c101908 */
[----:B------:R-:W-:Y:S05]  /*22590*/  EXIT ;  /* 0x000000000000794d */ /* 0x000fea0003800000 */
.L_x_2:
[----:B------:R-:W-:-:S00]  /*225a0*/  BRA `(.L_x_2) ;  /* 0xfffffffc00fc7947 */ /* 0x000fc0000383ffff */
[----:B------:R-:W-:-:S00]  /*225b0*/  NOP ;  /* 0x0000000000007918 */ /* 0x000fc00000000000 */
        /* <DEDUP_REMOVED lines=12> */
.L_x_3:


//--------------------- .nv.shared.matmul_kernel  --------------------------
	.section	.nv.shared.matmul_kernel,"aw",@nobits
	.sectionflags	@""
	.align	16
	.zero		1024


//--------------------- .nv.shared.reserved.0     --------------------------
	.section	.nv.shared.reserved.0,"aw",@nobits
	.weak		__nv_reservedSMEM_offset_0_alias
	.size		__nv_reservedSMEM_offset_0_alias, 0, 64
	.other		__nv_reservedSMEM_offset_0_alias,@"STO_CUDA_RESERVED_SHARED STV_DEFAULT"
__nv_reservedSMEM_offset_0_alias:
	.zero		0
	.zero		64


//--------------------- .nv.constant0.matmul_kernel --------------------------
	.section	.nv.constant0.matmul_kernel,"a",@progbits
	.sectionflags	@""
	.align	4
.nv.constant0.matmul_kernel:
	.zero		976


//--------------------- SYMBOLS --------------------------

	.type		.nv.reservedSmem.offset0,@object
	.size		.nv.reservedSmem.offset0,0x4
	.type		.nv.reservedSmem.cap,@object
	.size		.nv.reservedSmem.cap,0x4
